// auto-generated by cutlass_sweep.gemm — config: {"arch": "sm_100", "cluster_m": 2, "cluster_n": 4, "dtype": "mxfp8_e5m2", "dtype_b": "mxfp8_e5m2", "layout": "nt", "stages": 0, "tile_k": 128, "tile_m": 128, "tile_n": 64}
#include "cutlass/cutlass.h"
#include "cutlass/gemm/collective/collective_builder.hpp"
#include "cutlass/gemm/device/gemm_universal_adapter.h"
#include "cutlass/gemm/kernel/gemm_universal.hpp"
#include "cutlass/epilogue/collective/collective_builder.hpp"

using ElemA = cutlass::mx_float8_t<cutlass::float_e5m2_t>;
using ElemB = cutlass::mx_float8_t<cutlass::float_e5m2_t>;
using ElemCD = cutlass::bfloat16_t;
using Acc  = float;
using TileShape    = cute::Shape<cute::_128, cute::_64, cute::_128>;
using ClusterShape = cute::Shape<cute::_2, cute::_4, cute::_1>;

using CollectiveEpilogue = typename cutlass::epilogue::collective::CollectiveBuilder<
    cutlass::arch::Sm100, cutlass::arch::OpClassTensorOp,
    TileShape, ClusterShape,
    cutlass::epilogue::collective::EpilogueTileAuto,
    Acc, Acc,
    ElemCD, cutlass::layout::RowMajor, 128 / cutlass::sizeof_bits<ElemCD>::value,
    ElemCD, cutlass::layout::RowMajor, 128 / cutlass::sizeof_bits<ElemCD>::value,
    cutlass::epilogue::collective::EpilogueScheduleAuto
  >::CollectiveOp;

using CollectiveMainloop = typename cutlass::gemm::collective::CollectiveBuilder<
    cutlass::arch::Sm100, cutlass::arch::OpClassBlockScaledTensorOp,
    ElemA, cutlass::layout::RowMajor, 32,
    ElemB, cutlass::layout::ColumnMajor, 32,
    Acc,
    TileShape, ClusterShape,
    cutlass::gemm::collective::StageCountAutoCarveout<static_cast<int>(sizeof(typename CollectiveEpilogue::SharedStorage))>,
    cutlass::gemm::collective::KernelScheduleAuto
  >::CollectiveOp;

using GemmKernel = cutlass::gemm::kernel::GemmUniversal<
    cute::Shape<int,int,int,int>,
    CollectiveMainloop,
    CollectiveEpilogue
>;
using Gemm = cutlass::gemm::device::GemmUniversalAdapter<GemmKernel>;

// Force the device kernel symbol into the cubin without needing a host main.
auto* _anchor = &cutlass::device_kernel<GemmKernel>;


// ===== COMPILED SASS (sm_100a) =====

	.target	sm_100a

	.elftype	@"ET_EXEC"


//--------------------- .note.nv.tkinfo           --------------------------
	.section	.note.nv.tkinfo,"",@"SHT_NOTE"
	.sectionflags	@"SHF_NOTE_NV_TKINFO"
	.tkinfo
        /*0018*/ 	.word	0x00000002
        /*0030*/ 	.string	""
        /*0030*/ 	.string	"ptxas"
        /*0030*/ 	.string	"Cuda compilation tools, release 13.0, V13.0.88"
        /*0030*/ 	.string	"Build cuda_13.0.r13.0/compiler.36424714_0"
        /*0030*/ 	.string	"-arch sm_100a -m 64 "



//--------------------- .note.nv.cuinfo           --------------------------
	.section	.note.nv.cuinfo,"",@"SHT_NOTE"
	.sectionflags	@"SHF_NOTE_NV_CUINFO"
        /*0018*/ 	.short	0x0002
        /*001a*/ 	.short	0x0064
        /*001c*/ 	.short	0x0082
	.zero		2


//--------------------- .nv.info                  --------------------------
	.section	.nv.info,"",@"SHT_CUDA_INFO"
	.align	4


	//----- nvinfo : EIATTR_REGCOUNT
	.align		4
        /*0000*/ 	.byte	0x04, 0x2f
        /*0002*/ 	.short	(.L_19 - .L_18)
	.align		4
.L_18:
        /*0004*/ 	.word	index@(_ZN7cutlass13device_kernelINS_4gemm6kernel13GemmUniversalIN4cute5tupleIJiiiiEEENS1_10collective13CollectiveMmaINS1_46MainloopSm100TmaUmmaWarpSpecializedBlockScaledILi8ELi2ELi2ENS5_IJNS4_1CILi2EEENSA_ILi4EEENSA_ILi1EEEEEEEENS5_IJNSA_ILi128EEENSA_ILi64EEESG_EEENS5_IJNS_12float_e5m2_tENS_13float_ue8m0_tEEEENS5_IJNS5_IJlSD_lEEENS4_6LayoutINS5_IJNS5_IJNS5_IJNSA_ILi32EEESC_EEEiEEESQ_NS5_IJSD_iEEEEEENS5_IJNS5_IJNS5_IJNSA_ILi16EEESC_EEEiEEENS5_IJNS5_IJNSA_ILi0EEESD_EEENSA_ILi512EEEEEENS5_IJSW_iEEEEEEEEEEESL_S13_NS4_8TiledMMAINS4_8MMA_AtomIJNS4_21SM100_MMA_MXF8F6F4_SSISJ_SJ_fSK_Li128ELi64ELNS4_4UMMA5MajorE0ELS18_0ELNS17_7ScaleInE0ELS19_0EEEEEENSN_INS5_IJSD_SD_SD_EEENS5_IJSW_SW_SW_EEEEENS5_IJNS4_10UnderscoreES1F_S1F_EEEEENS5_IJNS4_23SM90_TMA_LOAD_MULTICASTES1I_EEENS5_IJNS4_14ComposedLayoutINS4_7SwizzleILi3ELi4ELi3EEENS4_18smem_ptr_flag_bitsILi8EEENSN_INS5_IJNSA_ILi8EEESG_EEENS5_IJSG_SD_EEEEEEENSN_INS5_IJNS5_IJNS5_IJSP_SD_EEENS5_IJSO_SD_EEEEEESD_NS5_IJSC_SD_EEEEEENS5_IJNS5_IJNS5_IJSU_SY_EEESX_EEESW_NS5_IJSD_SY_EEEEEEEEEEEvNS4_8identityES1J_S24_vS25_EENS_8epilogue10collective18CollectiveEpilogueINS27_23Sm100TmaWarpSpecializedILi3ELi2ELi16ELb1ELb0EEEJNS5_IJSH_SH_SG_EEENS5_IJNSN_ISH_SD_EENSN_INS5_IJST_SB_EEENS5_IJSD_SO_EEEEEEEENS_10bfloat16_tESM_S2I_SM_NS27_6fusion15FusionCallbacksIS2B_NS2J_17LinearCombinationIS2I_fS2I_fLNS_15FloatRoundStyleE2EEES2C_S2H_JEEENS4_5SM1004TMEM4LOAD26SM100_TMEM_LOAD_32dp32b16xENS4_13SM90_TMA_LOADENS1K_INS1L_ILi1ELi4ELi3EEENS1N_ILi16EEENSN_INS5_IJS1P_ST_EEENS5_IJST_SD_EEEEEEENS4_39AutoVectorizingCopyWithAssumedAlignmentILi128EEENS4_14SM90_TMA_STOREES2Z_S31_S31_EEEvvEEEEvNT_6ParamsE)
        /*0008*/ 	.word	0x00000075


	//----- nvinfo : EIATTR_FRAME_SIZE
	.align		4
.L_19:
        /*000c*/ 	.byte	0x04, 0x11
        /*000e*/ 	.short	(.L_21 - .L_20)
	.align		4
.L_20:
        /*0010*/ 	.word	index@($__internal_2_$__cuda_sm10x_tcgen05_guardrail_trap_unallocated_columns_being_dealloced)
        /*0014*/ 	.word	0x00000000


	//----- nvinfo : EIATTR_FRAME_SIZE
	.align		4
.L_21:
        /*0018*/ 	.byte	0x04, 0x11
        /*001a*/ 	.short	(.L_23 - .L_22)
	.align		4
.L_22:
        /*001c*/ 	.word	index@($__internal_1_$__cuda_sm10x_tcgen05_guardrail_trap_phase_invalid_during_alloc)
        /*0020*/ 	.word	0x00000000


	//----- nvinfo : EIATTR_FRAME_SIZE
	.align		4
.L_23:
        /*0024*/ 	.byte	0x04, 0x11
        /*0026*/ 	.short	(.L_25 - .L_24)
	.align		4
.L_24:
        /*0028*/ 	.word	index@($__internal_0_$__cuda_sm10x_tcgen05_guardrail_trap_col_being_dealloced_not_returned_by_alloc)
        /*002c*/ 	.word	0x00000000


	//----- nvinfo : EIATTR_FRAME_SIZE
	.align		4
.L_25:
        /*0030*/ 	.byte	0x04, 0x11
        /*0032*/ 	.short	(.L_27 - .L_26)
	.align		4
.L_26:
        /*0034*/ 	.word	index@(_ZN7cutlass13device_kernelINS_4gemm6kernel13GemmUniversalIN4cute5tupleIJiiiiEEENS1_10collective13CollectiveMmaINS1_46MainloopSm100TmaUmmaWarpSpecializedBlockScaledILi8ELi2ELi2ENS5_IJNS4_1CILi2EEENSA_ILi4EEENSA_ILi1EEEEEEEENS5_IJNSA_ILi128EEENSA_ILi64EEESG_EEENS5_IJNS_12float_e5m2_tENS_13float_ue8m0_tEEEENS5_IJNS5_IJlSD_lEEENS4_6LayoutINS5_IJNS5_IJNS5_IJNSA_ILi32EEESC_EEEiEEESQ_NS5_IJSD_iEEEEEENS5_IJNS5_IJNS5_IJNSA_ILi16EEESC_EEEiEEENS5_IJNS5_IJNSA_ILi0EEESD_EEENSA_ILi512EEEEEENS5_IJSW_iEEEEEEEEEEESL_S13_NS4_8TiledMMAINS4_8MMA_AtomIJNS4_21SM100_MMA_MXF8F6F4_SSISJ_SJ_fSK_Li128ELi64ELNS4_4UMMA5MajorE0ELS18_0ELNS17_7ScaleInE0ELS19_0EEEEEENSN_INS5_IJSD_SD_SD_EEENS5_IJSW_SW_SW_EEEEENS5_IJNS4_10UnderscoreES1F_S1F_EEEEENS5_IJNS4_23SM90_TMA_LOAD_MULTICASTES1I_EEENS5_IJNS4_14ComposedLayoutINS4_7SwizzleILi3ELi4ELi3EEENS4_18smem_ptr_flag_bitsILi8EEENSN_INS5_IJNSA_ILi8EEESG_EEENS5_IJSG_SD_EEEEEEENSN_INS5_IJNS5_IJNS5_IJSP_SD_EEENS5_IJSO_SD_EEEEEESD_NS5_IJSC_SD_EEEEEENS5_IJNS5_IJNS5_IJSU_SY_EEESX_EEESW_NS5_IJSD_SY_EEEEEEEEEEEvNS4_8identityES1J_S24_vS25_EENS_8epilogue10collective18CollectiveEpilogueINS27_23Sm100TmaWarpSpecializedILi3ELi2ELi16ELb1ELb0EEEJNS5_IJSH_SH_SG_EEENS5_IJNSN_ISH_SD_EENSN_INS5_IJST_SB_EEENS5_IJSD_SO_EEEEEEEENS_10bfloat16_tESM_S2I_SM_NS27_6fusion15FusionCallbacksIS2B_NS2J_17LinearCombinationIS2I_fS2I_fLNS_15FloatRoundStyleE2EEES2C_S2H_JEEENS4_5SM1004TMEM4LOAD26SM100_TMEM_LOAD_32dp32b16xENS4_13SM90_TMA_LOADENS1K_INS1L_ILi1ELi4ELi3EEENS1N_ILi16EEENSN_INS5_IJS1P_ST_EEENS5_IJST_SD_EEEEEEENS4_39AutoVectorizingCopyWithAssumedAlignmentILi128EEENS4_14SM90_TMA_STOREES2Z_S31_S31_EEEvvEEEEvNT_6ParamsE)
        /*0038*/ 	.word	0x00000000


	//----- nvinfo : EIATTR_MIN_STACK_SIZE
	.align		4
.L_27:
        /*003c*/ 	.byte	0x04, 0x12
        /*003e*/ 	.short	(.L_29 - .L_28)
	.align		4
.L_28:
        /*0040*/ 	.word	index@(_ZN7cutlass13device_kernelINS_4gemm6kernel13GemmUniversalIN4cute5tupleIJiiiiEEENS1_10collective13CollectiveMmaINS1_46MainloopSm100TmaUmmaWarpSpecializedBlockScaledILi8ELi2ELi2ENS5_IJNS4_1CILi2EEENSA_ILi4EEENSA_ILi1EEEEEEEENS5_IJNSA_ILi128EEENSA_ILi64EEESG_EEENS5_IJNS_12float_e5m2_tENS_13float_ue8m0_tEEEENS5_IJNS5_IJlSD_lEEENS4_6LayoutINS5_IJNS5_IJNS5_IJNSA_ILi32EEESC_EEEiEEESQ_NS5_IJSD_iEEEEEENS5_IJNS5_IJNS5_IJNSA_ILi16EEESC_EEEiEEENS5_IJNS5_IJNSA_ILi0EEESD_EEENSA_ILi512EEEEEENS5_IJSW_iEEEEEEEEEEESL_S13_NS4_8TiledMMAINS4_8MMA_AtomIJNS4_21SM100_MMA_MXF8F6F4_SSISJ_SJ_fSK_Li128ELi64ELNS4_4UMMA5MajorE0ELS18_0ELNS17_7ScaleInE0ELS19_0EEEEEENSN_INS5_IJSD_SD_SD_EEENS5_IJSW_SW_SW_EEEEENS5_IJNS4_10UnderscoreES1F_S1F_EEEEENS5_IJNS4_23SM90_TMA_LOAD_MULTICASTES1I_EEENS5_IJNS4_14ComposedLayoutINS4_7SwizzleILi3ELi4ELi3EEENS4_18smem_ptr_flag_bitsILi8EEENSN_INS5_IJNSA_ILi8EEESG_EEENS5_IJSG_SD_EEEEEEENSN_INS5_IJNS5_IJNS5_IJSP_SD_EEENS5_IJSO_SD_EEEEEESD_NS5_IJSC_SD_EEEEEENS5_IJNS5_IJNS5_IJSU_SY_EEESX_EEESW_NS5_IJSD_SY_EEEEEEEEEEEvNS4_8identityES1J_S24_vS25_EENS_8epilogue10collective18CollectiveEpilogueINS27_23Sm100TmaWarpSpecializedILi3ELi2ELi16ELb1ELb0EEEJNS5_IJSH_SH_SG_EEENS5_IJNSN_ISH_SD_EENSN_INS5_IJST_SB_EEENS5_IJSD_SO_EEEEEEEENS_10bfloat16_tESM_S2I_SM_NS27_6fusion15FusionCallbacksIS2B_NS2J_17LinearCombinationIS2I_fS2I_fLNS_15FloatRoundStyleE2EEES2C_S2H_JEEENS4_5SM1004TMEM4LOAD26SM100_TMEM_LOAD_32dp32b16xENS4_13SM90_TMA_LOADENS1K_INS1L_ILi1ELi4ELi3EEENS1N_ILi16EEENSN_INS5_IJS1P_ST_EEENS5_IJST_SD_EEEEEEENS4_39AutoVectorizingCopyWithAssumedAlignmentILi128EEENS4_14SM90_TMA_STOREES2Z_S31_S31_EEEvvEEEEvNT_6ParamsE)
        /*0044*/ 	.word	0x00000000
.L_29:


//--------------------- .nv.compat                --------------------------
	.section	.nv.compat,"",@"SHT_CUDA_COMPAT_INFO"
	.align	4
        /*0000*/ 	.byte	0x02, 0x09, 0x01, 0x00, 0x02, 0x02, 0x02, 0x00, 0x02, 0x05, 0x05, 0x00, 0x03, 0x07, 0x01, 0x01
        /*0010*/ 	.byte	0x02, 0x03, 0x01, 0x00, 0x02, 0x06, 0x01, 0x00, 0x04, 0x0b, 0x08, 0x00, 0x09, 0x00, 0x00, 0x00
        /*0020*/ 	.byte	0x00, 0x00, 0x00, 0x00


//--------------------- .nv.info._ZN7cutlass13device_kernelINS_4gemm6kernel13GemmUniversalIN4cute5tupleIJiiiiEEENS1_10collective13CollectiveMmaINS1_46MainloopSm100TmaUmmaWarpSpecializedBlockScaledILi8ELi2ELi2ENS5_IJNS4_1CILi2EEENSA_ILi4EEENSA_ILi1EEEEEEEENS5_IJNSA_ILi128EEENSA_ILi64EEESG_EEENS5_IJNS_12float_e5m2_tENS_13float_ue8m0_tEEEENS5_IJNS5_IJlSD_lEEENS4_6LayoutINS5_IJNS5_IJNS5_IJNSA_ILi32EEESC_EEEiEEESQ_NS5_IJSD_iEEEEEENS5_IJNS5_IJNS5_IJNSA_ILi16EEESC_EEEiEEENS5_IJNS5_IJNSA_ILi0EEESD_EEENSA_ILi512EEEEEENS5_IJSW_iEEEEEEEEEEESL_S13_NS4_8TiledMMAINS4_8MMA_AtomIJNS4_21SM100_MMA_MXF8F6F4_SSISJ_SJ_fSK_Li128ELi64ELNS4_4UMMA5MajorE0ELS18_0ELNS17_7ScaleInE0ELS19_0EEEEEENSN_INS5_IJSD_SD_SD_EEENS5_IJSW_SW_SW_EEEEENS5_IJNS4_10UnderscoreES1F_S1F_EEEEENS5_IJNS4_23SM90_TMA_LOAD_MULTICASTES1I_EEENS5_IJNS4_14ComposedLayoutINS4_7SwizzleILi3ELi4ELi3EEENS4_18smem_ptr_flag_bitsILi8EEENSN_INS5_IJNSA_ILi8EEESG_EEENS5_IJSG_SD_EEEEEEENSN_INS5_IJNS5_IJNS5_IJSP_SD_EEENS5_IJSO_SD_EEEEEESD_NS5_IJSC_SD_EEEEEENS5_IJNS5_IJNS5_IJSU_SY_EEESX_EEESW_NS5_IJSD_SY_EEEEEEEEEEEvNS4_8identityES1J_S24_vS25_EENS_8epilogue10collective18CollectiveEpilogueINS27_23Sm100TmaWarpSpecializedILi3ELi2ELi16ELb1ELb0EEEJNS5_IJSH_SH_SG_EEENS5_IJNSN_ISH_SD_EENSN_INS5_IJST_SB_EEENS5_IJSD_SO_EEEEEEEENS_10bfloat16_tESM_S2I_SM_NS27_6fusion15FusionCallbacksIS2B_NS2J_17LinearCombinationIS2I_fS2I_fLNS_15FloatRoundStyleE2EEES2C_S2H_JEEENS4_5SM1004TMEM4LOAD26SM100_TMEM_LOAD_32dp32b16xENS4_13SM90_TMA_LOADENS1K_INS1L_ILi1ELi4ELi3EEENS1N_ILi16EEENSN_INS5_IJS1P_ST_EEENS5_IJST_SD_EEEEEEENS4_39AutoVectorizingCopyWithAssumedAlignmentILi128EEENS4_14SM90_TMA_STOREES2Z_S31_S31_EEEvvEEEEvNT_6ParamsE --------------------------
	.section	.nv.info._ZN7cutlass13device_kernelINS_4gemm6kernel13GemmUniversalIN4cute5tupleIJiiiiEEENS1_10collective13CollectiveMmaINS1_46MainloopSm100TmaUmmaWarpSpecializedBlockScaledILi8ELi2ELi2ENS5_IJNS4_1CILi2EEENSA_ILi4EEENSA_ILi1EEEEEEEENS5_IJNSA_ILi128EEENSA_ILi64EEESG_EEENS5_IJNS_12float_e5m2_tENS_13float_ue8m0_tEEEENS5_IJNS5_IJlSD_lEEENS4_6LayoutINS5_IJNS5_IJNS5_IJNSA_ILi32EEESC_EEEiEEESQ_NS5_IJSD_iEEEEEENS5_IJNS5_IJNS5_IJNSA_ILi16EEESC_EEEiEEENS5_IJNS5_IJNSA_ILi0EEESD_EEENSA_ILi512EEEEEENS5_IJSW_iEEEEEEEEEEESL_S13_NS4_8TiledMMAINS4_8MMA_AtomIJNS4_21SM100_MMA_MXF8F6F4_SSISJ_SJ_fSK_Li128ELi64ELNS4_4UMMA5MajorE0ELS18_0ELNS17_7ScaleInE0ELS19_0EEEEEENSN_INS5_IJSD_SD_SD_EEENS5_IJSW_SW_SW_EEEEENS5_IJNS4_10UnderscoreES1F_S1F_EEEEENS5_IJNS4_23SM90_TMA_LOAD_MULTICASTES1I_EEENS5_IJNS4_14ComposedLayoutINS4_7SwizzleILi3ELi4ELi3EEENS4_18smem_ptr_flag_bitsILi8EEENSN_INS5_IJNSA_ILi8EEESG_EEENS5_IJSG_SD_EEEEEEENSN_INS5_IJNS5_IJNS5_IJSP_SD_EEENS5_IJSO_SD_EEEEEESD_NS5_IJSC_SD_EEEEEENS5_IJNS5_IJNS5_IJSU_SY_EEESX_EEESW_NS5_IJSD_SY_EEEEEEEEEEEvNS4_8identityES1J_S24_vS25_EENS_8epilogue10collective18CollectiveEpilogueINS27_23Sm100TmaWarpSpecializedILi3ELi2ELi16ELb1ELb0EEEJNS5_IJSH_SH_SG_EEENS5_IJNSN_ISH_SD_EENSN_INS5_IJST_SB_EEENS5_IJSD_SO_EEEEEEEENS_10bfloat16_tESM_S2I_SM_NS27_6fusion15FusionCallbacksIS2B_NS2J_17LinearCombinationIS2I_fS2I_fLNS_15FloatRoundStyleE2EEES2C_S2H_JEEENS4_5SM1004TMEM4LOAD26SM100_TMEM_LOAD_32dp32b16xENS4_13SM90_TMA_LOADENS1K_INS1L_ILi1ELi4ELi3EEENS1N_ILi16EEENSN_INS5_IJS1P_ST_EEENS5_IJST_SD_EEEEEEENS4_39AutoVectorizingCopyWithAssumedAlignmentILi128EEENS4_14SM90_TMA_STOREES2Z_S31_S31_EEEvvEEEEvNT_6ParamsE,"",@"SHT_CUDA_INFO"
	.sectionflags	@""
	.align	4


	//----- nvinfo : EIATTR_CUDA_API_VERSION
	.align		4
        /*0000*/ 	.byte	0x04, 0x37
        /*0002*/ 	.short	(.L_31 - .L_30)
.L_30:
        /*0004*/ 	.word	0x00000082


	//----- nvinfo : EIATTR_KPARAM_INFO
	.align		4
.L_31:
        /*0008*/ 	.byte	0x04, 0x17
        /*000a*/ 	.short	(.L_33 - .L_32)
.L_32:
        /*000c*/ 	.word	0x00000000
        /*0010*/ 	.short	0x0000
        /*0012*/ 	.short	0x0000
        /*0014*/ 	.byte	0x00, 0xf0, 0x01, 0x30


	//----- nvinfo : EIATTR_AT_ENTRY_FRAGMENTS
	.align		4
.L_33:
        /*0018*/ 	.byte	0x04, 0x4f
        /*001a*/ 	.short	(.L_35 - .L_34)


	//   ....[0]....
.L_34:
        /*001c*/ 	.word	0x00000006


	//----- nvinfo : EIATTR_RESERVED_SMEM_USED
	.align		4
.L_35:
        /*0020*/ 	.byte	0x01, 0x41
	.zero		2


	//----- nvinfo : EIATTR_SPARSE_MMA_MASK
	.align		4
        /*0024*/ 	.byte	0x03, 0x50
        /*0026*/ 	.short	0x0000


	//----- nvinfo : EIATTR_TCGEN05_1CTA_USED
	.align		4
        /*0028*/ 	.byte	0x01, 0x51
	.zero		2


	//----- nvinfo : EIATTR_MAXREG_COUNT
	.align		4
        /*002c*/ 	.byte	0x03, 0x1b
        /*002e*/ 	.short	0x00ff


	//----- nvinfo : EIATTR_NUM_BARRIERS
	.align		4
        /*0030*/ 	.byte	0x02, 0x4c
        /*0032*/ 	.byte	0x07
	.zero		1


	//----- nvinfo : EIATTR_EXTERNS
	.align		4
        /*0034*/ 	.byte	0x04, 0x0f
        /*0036*/ 	.short	(.L_37 - .L_36)


	//   ....[0]....
	.align		4
.L_36:
        /*0038*/ 	.word	index@(__assertfail)


	//----- nvinfo : EIATTR_MERCURY_ISA_VERSION
	.align		4
.L_37:
        /*003c*/ 	.byte	0x03, 0x5f
        /*003e*/ 	.short	0x0101


	//----- nvinfo : EIATTR_INT_WARP_WIDE_INSTR_OFFSETS
	.align		4
        /*0040*/ 	.byte	0x04, 0x31
        /*0042*/ 	.short	(.L_39 - .L_38)


	//   ....[0]....
.L_38:
        /*0044*/ 	.word	0x00004c70


	//   ....[1]....
        /*0048*/ 	.word	0x00004ca0


	//   ....[2]....
        /*004c*/ 	.word	0x00004cc0


	//   ....[3]....
        /*0050*/ 	.word	0x00005880


	//   ....[4]....
        /*0054*/ 	.word	0x00005950


	//   ....[5]....
        /*0058*/ 	.word	0x000059c0


	//   ....[6]....
        /*005c*/ 	.word	0x00005b20


	//   ....[7]....
        /*0060*/ 	.word	0x00005bf0


	//   ....[8]....
        /*0064*/ 	.word	0x00005c30


	//   ....[9]....
        /*0068*/ 	.word	0x00005d90


	//   ....[10]....
        /*006c*/ 	.word	0x00005e40


	//   ....[11]....
        /*0070*/ 	.word	0x00005e90


	//   ....[12]....
        /*0074*/ 	.word	0x00005fb0


	//   ....[13]....
        /*0078*/ 	.word	0x000060e0


	//   ....[14]....
        /*007c*/ 	.word	0x00006130


	//----- nvinfo : EIATTR_COOP_GROUP_MASK_REGIDS
	.align		4
.L_39:
        /*0080*/ 	.byte	0x04, 0x29
        /*0082*/ 	.short	(.L_41 - .L_40)


	//   ....[0]....
.L_40:
        /*0084*/ 	.word	0xffffffff


	//   ....[1]....
        /*0088*/ 	.word	0xffffffff


	//   ....[2]....
        /*008c*/ 	.word	0xffffffff


	//   ....[3]....
        /*0090*/ 	.word	0xffffffff


	//   ....[4]....
        /*0094*/ 	.word	0xffffffff


	//   ....[5]....
        /*0098*/ 	.word	0xffffffff


	//   ....[6]....
        /*009c*/ 	.word	0xffffffff


	//   ....[7]....
        /*00a0*/ 	.word	0xffffffff


	//   ....[8]....
        /*00a4*/ 	.word	0xffffffff


	//   ....[9]....
        /*00a8*/ 	.word	0xffffffff


	//   ....[10]....
        /*00ac*/ 	.word	0xffffffff


	//   ....[11]....
        /*00b0*/ 	.word	0xffffffff


	//   ....[12]....
        /*00b4*/ 	.word	0xffffffff


	//   ....[13]....
        /*00b8*/ 	.word	0xffffffff


	//----- nvinfo : EIATTR_COOP_GROUP_INSTR_OFFSETS
	.align		4
.L_41:
        /*00bc*/ 	.byte	0x04, 0x28
        /*00be*/ 	.short	(.L_43 - .L_42)


	//   ....[0]....
.L_42:
        /*00c0*/ 	.word	0x00000080


	//   ....[1]....
        /*00c4*/ 	.word	0x00000540


	//   ....[2]....
        /*00c8*/ 	.word	0x000007a0


	//   ....[3]....
        /*00cc*/ 	.word	0x00000920


	//   ....[4]....
        /*00d0*/ 	.word	0x00000a20


	//   ....[5]....
        /*00d4*/ 	.word	0x00000b90


	//   ....[6]....
        /*00d8*/ 	.word	0x00000cf0


	//   ....[7]....
        /*00dc*/ 	.word	0x00000ea0


	//   ....[8]....
        /*00e0*/ 	.word	0x00002630


	//   ....[9]....
        /*00e4*/ 	.word	0x00003760


	//   ....[10]....
        /*00e8*/ 	.word	0x00003970


	//   ....[11]....
        /*00ec*/ 	.word	0x000039a0


	//   ....[12]....
        /*00f0*/ 	.word	0x00004b50


	//   ....[13]....
        /*00f4*/ 	.word	0x00004d80


	//----- nvinfo : EIATTR_VRC_CTA_INIT_COUNT
	.align		4
.L_43:
        /*00f8*/ 	.byte	0x02, 0x4a
        /*00fa*/ 	.byte	0x80
	.zero		1


	//----- nvinfo : EIATTR_SYSCALL_OFFSETS
	.align		4
        /*00fc*/ 	.byte	0x04, 0x46
        /*00fe*/ 	.short	(.L_45 - .L_44)


	//   ....[0]....
.L_44:
        /*0100*/ 	.word	0x00006e30


	//   ....[1]....
        /*0104*/ 	.word	0x00006f20


	//   ....[2]....
        /*0108*/ 	.word	0x00007890


	//   ....[3]....
        /*010c*/ 	.word	0x00007a00


	//   ....[4]....
        /*0110*/ 	.word	0x000087e0


	//   ....[5]....
        /*0114*/ 	.word	0x00008950


	//   ....[6]....
        /*0118*/ 	.word	0x00009790


	//   ....[7]....
        /*011c*/ 	.word	0x00009900


	//   ....[8]....
        /*0120*/ 	.word	0x0000a6d0


	//   ....[9]....
        /*0124*/ 	.word	0x0000a840


	//----- nvinfo : EIATTR_MBARRIER_INSTR_OFFSETS
	.align		4
.L_45:
        /*0128*/ 	.byte	0x04, 0x39
        /*012a*/ 	.short	(.L_47 - .L_46)


	//   ....[0]....
.L_46:
        /*012c*/ 	.word	0x00000680
        /*0130*/ 	.word	0x000000ff
        /*0134*/ 	.word	0x00000000
        /*0138*/ 	.short	0x0100
        /*013a*/ 	.byte	0x04
	.zero		1


	//   ....[1]....
        /*013c*/ 	.word	0x00000690
        /*0140*/ 	.word	0x000000ff
        /*0144*/ 	.word	0x00000040
        /*0148*/ 	.short	0x0100
        /*014a*/ 	.byte	0x04
	.zero		1


	//   ....[2]....
        /*014c*/ 	.word	0x000006a0
        /*0150*/ 	.word	0x000000ff
        /*0154*/ 	.word	0x00000008
        /*0158*/ 	.short	0x0100
        /*015a*/ 	.byte	0x04
	.zero		1


	//   ....[3]....
        /*015c*/ 	.word	0x000006b0
        /*0160*/ 	.word	0x000000ff
        /*0164*/ 	.word	0x00000048
        /*0168*/ 	.short	0x0100
        /*016a*/ 	.byte	0x04
	.zero		1


	//   ....[4]....
        /*016c*/ 	.word	0x000006c0
        /*0170*/ 	.word	0x000000ff
        /*0174*/ 	.word	0x00000010
        /*0178*/ 	.short	0x0100
        /*017a*/ 	.byte	0x04
	.zero		1


	//   ....[5]....
        /*017c*/ 	.word	0x000006d0
        /*0180*/ 	.word	0x000000ff
        /*0184*/ 	.word	0x00000050
        /*0188*/ 	.short	0x0100
        /*018a*/ 	.byte	0x04
	.zero		1


	//   ....[6]....
        /*018c*/ 	.word	0x000006e0
        /*0190*/ 	.word	0x000000ff
        /*0194*/ 	.word	0x00000018
        /*0198*/ 	.short	0x0100
        /*019a*/ 	.byte	0x04
	.zero		1


	//   ....[7]....
        /*019c*/ 	.word	0x000006f0
        /*01a0*/ 	.word	0x000000ff
        /*01a4*/ 	.word	0x00000058
        /*01a8*/ 	.short	0x0100
        /*01aa*/ 	.byte	0x04
	.zero		1


	//   ....[8]....
        /*01ac*/ 	.word	0x00000700
        /*01b0*/ 	.word	0x000000ff
        /*01b4*/ 	.word	0x00000020
        /*01b8*/ 	.short	0x0100
        /*01ba*/ 	.byte	0x04
	.zero		1


	//   ....[9]....
        /*01bc*/ 	.word	0x00000710
        /*01c0*/ 	.word	0x000000ff
        /*01c4*/ 	.word	0x00000060
        /*01c8*/ 	.short	0x0100
        /*01ca*/ 	.byte	0x04
	.zero		1


	//   ....[10]....
        /*01cc*/ 	.word	0x00000720
        /*01d0*/ 	.word	0x000000ff
        /*01d4*/ 	.word	0x00000028
        /*01d8*/ 	.short	0x0100
        /*01da*/ 	.byte	0x04
	.zero		1


	//   ....[11]....
        /*01dc*/ 	.word	0x00000730
        /*01e0*/ 	.word	0x000000ff
        /*01e4*/ 	.word	0x00000068
        /*01e8*/ 	.short	0x0100
        /*01ea*/ 	.byte	0x04
	.zero		1


	//   ....[12]....
        /*01ec*/ 	.word	0x00000740
        /*01f0*/ 	.word	0x000000ff
        /*01f4*/ 	.word	0x00000030
        /*01f8*/ 	.short	0x0100
        /*01fa*/ 	.byte	0x04
	.zero		1


	//   ....[13]....
        /*01fc*/ 	.word	0x00000750
        /*0200*/ 	.word	0x000000ff
        /*0204*/ 	.word	0x00000070
        /*0208*/ 	.short	0x0100
        /*020a*/ 	.byte	0x04
	.zero		1


	//   ....[14]....
        /*020c*/ 	.word	0x00000760
        /*0210*/ 	.word	0x000000ff
        /*0214*/ 	.word	0x00000038
        /*0218*/ 	.short	0x0100
        /*021a*/ 	.byte	0x04
	.zero		1


	//   ....[15]....
        /*021c*/ 	.word	0x00000770
        /*0220*/ 	.word	0x000000ff
        /*0224*/ 	.word	0x00000078
        /*0228*/ 	.short	0x0100
        /*022a*/ 	.byte	0x04
	.zero		1


	//   ....[16]....
        /*022c*/ 	.word	0x000008b0
        /*0230*/ 	.word	0x000000ff
        /*0234*/ 	.word	0x00000080
        /*0238*/ 	.short	0x0100
        /*023a*/ 	.byte	0x04
	.zero		1


	//   ....[17]....
        /*023c*/ 	.word	0x000008c0
        /*0240*/ 	.word	0x000000ff
        /*0244*/ 	.word	0x00000098
        /*0248*/ 	.short	0x0100
        /*024a*/ 	.byte	0x04
	.zero		1


	//   ....[18]....
        /*024c*/ 	.word	0x000008d0
        /*0250*/ 	.word	0x000000ff
        /*0254*/ 	.word	0x00000088
        /*0258*/ 	.short	0x0100
        /*025a*/ 	.byte	0x04
	.zero		1


	//   ....[19]....
        /*025c*/ 	.word	0x000008e0
        /*0260*/ 	.word	0x000000ff
        /*0264*/ 	.word	0x000000a0
        /*0268*/ 	.short	0x0100
        /*026a*/ 	.byte	0x04
	.zero		1


	//   ....[20]....
        /*026c*/ 	.word	0x000008f0
        /*0270*/ 	.word	0x000000ff
        /*0274*/ 	.word	0x00000090
        /*0278*/ 	.short	0x0100
        /*027a*/ 	.byte	0x04
	.zero		1


	//   ....[21]....
        /*027c*/ 	.word	0x00000900
        /*0280*/ 	.word	0x000000ff
        /*0284*/ 	.word	0x000000a8
        /*0288*/ 	.short	0x0100
        /*028a*/ 	.byte	0x04
	.zero		1


	//   ....[22]....
        /*028c*/ 	.word	0x000009f0
        /*0290*/ 	.word	0x000000ff
        /*0294*/ 	.word	0x000000b0
        /*0298*/ 	.short	0x0100
        /*029a*/ 	.byte	0x06
	.zero		1


	//   ....[23]....
        /*029c*/ 	.word	0x00000a00
        /*02a0*/ 	.word	0x000000ff
        /*02a4*/ 	.word	0x000000b8
        /*02a8*/ 	.short	0x0100
        /*02aa*/ 	.byte	0x06
	.zero		1


	//   ....[24]....
        /*02ac*/ 	.word	0x00000b40
        /*02b0*/ 	.word	0x000000ff
        /*02b4*/ 	.word	0x000000c0
        /*02b8*/ 	.short	0x0100
        /*02ba*/ 	.byte	0x06
	.zero		1


	//   ....[25]....
        /*02bc*/ 	.word	0x00000b50
        /*02c0*/ 	.word	0x000000ff
        /*02c4*/ 	.word	0x000000d0
        /*02c8*/ 	.short	0x0100
        /*02ca*/ 	.byte	0x06
	.zero		1


	//   ....[26]....
        /*02cc*/ 	.word	0x00000b60
        /*02d0*/ 	.word	0x000000ff
        /*02d4*/ 	.word	0x000000c8
        /*02d8*/ 	.short	0x0100
        /*02da*/ 	.byte	0x06
	.zero		1


	//   ....[27]....
        /*02dc*/ 	.word	0x00000b70
        /*02e0*/ 	.word	0x000000ff
        /*02e4*/ 	.word	0x000000d8
        /*02e8*/ 	.short	0x0100
        /*02ea*/ 	.byte	0x06
	.zero		1


	//   ....[28]....
        /*02ec*/ 	.word	0x00000ca0
        /*02f0*/ 	.word	0x000000ff
        /*02f4*/ 	.word	0x000000e0
        /*02f8*/ 	.short	0x0100
        /*02fa*/ 	.byte	0x04
	.zero		1


	//   ....[29]....
        /*02fc*/ 	.word	0x00000cb0
        /*0300*/ 	.word	0x000000ff
        /*0304*/ 	.word	0x000000f0
        /*0308*/ 	.short	0x0100
        /*030a*/ 	.byte	0x04
	.zero		1


	//   ....[30]....
        /*030c*/ 	.word	0x00000cc0
        /*0310*/ 	.word	0x000000ff
        /*0314*/ 	.word	0x000000e8
        /*0318*/ 	.short	0x0100
        /*031a*/ 	.byte	0x04
	.zero		1


	//   ....[31]....
        /*031c*/ 	.word	0x00000cd0
        /*0320*/ 	.word	0x000000ff
        /*0324*/ 	.word	0x000000f8
        /*0328*/ 	.short	0x0100
        /*032a*/ 	.byte	0x04
	.zero		1


	//   ....[32]....
        /*032c*/ 	.word	0x00000dc0
        /*0330*/ 	.word	0x000000ff
        /*0334*/ 	.word	0x00000100
        /*0338*/ 	.short	0x0100
        /*033a*/ 	.byte	0x04
	.zero		1


	//   ....[33]....
        /*033c*/ 	.word	0x00000dd0
        /*0340*/ 	.word	0x000000ff
        /*0344*/ 	.word	0x00000110
        /*0348*/ 	.short	0x0100
        /*034a*/ 	.byte	0x04
	.zero		1


	//   ....[34]....
        /*034c*/ 	.word	0x00000de0
        /*0350*/ 	.word	0x000000ff
        /*0354*/ 	.word	0x00000108
        /*0358*/ 	.short	0x0100
        /*035a*/ 	.byte	0x04
	.zero		1


	//   ....[35]....
        /*035c*/ 	.word	0x00000df0
        /*0360*/ 	.word	0x000000ff
        /*0364*/ 	.word	0x00000118
        /*0368*/ 	.short	0x0100
        /*036a*/ 	.byte	0x04
	.zero		1


	//   ....[36]....
        /*036c*/ 	.word	0x00001c00
        /*0370*/ 	.word	0x00000000
        /*0374*/ 	.word	0x00000110
        /*0378*/ 	.short	0x010a
        /*037a*/ 	.byte	0xff
	.zero		1


	//   ....[37]....
        /*037c*/ 	.word	0x00001c30
        /*0380*/ 	.word	0x00000000
        /*0384*/ 	.word	0x00000100
        /*0388*/ 	.short	0x0101
        /*038a*/ 	.byte	0xff
	.zero		1


	//   ....[38]....
        /*038c*/ 	.word	0x00001ce0
        /*0390*/ 	.word	0x000000ff
        /*0394*/ 	.word	0x00000040
        /*0398*/ 	.short	0x010a
        /*039a*/ 	.byte	0x04
	.zero		1


	//   ....[39]....
        /*039c*/ 	.word	0x00001d90
        /*03a0*/ 	.word	0x000000ff
        /*03a4*/ 	.word	0x00000040
        /*03a8*/ 	.short	0x010a
        /*03aa*/ 	.byte	0x29
	.zero		1


	//   ....[40]....
        /*03ac*/ 	.word	0x00001ed0
        /*03b0*/ 	.word	0x000000ff
        /*03b4*/ 	.word	0x00000040
        /*03b8*/ 	.short	0x010a
        /*03ba*/ 	.byte	0x05
	.zero		1


	//   ....[41]....
        /*03bc*/ 	.word	0x000021a0
        /*03c0*/ 	.word	0x000000ff
        /*03c4*/ 	.word	0x000000b8
        /*03c8*/ 	.short	0x0101
        /*03ca*/ 	.byte	0x06
	.zero		1


	//   ....[42]....
        /*03cc*/ 	.word	0x000021c0
        /*03d0*/ 	.word	0x000000ff
        /*03d4*/ 	.word	0x00000040
        /*03d8*/ 	.short	0x010a
        /*03da*/ 	.byte	0x04
	.zero		1


	//   ....[43]....
        /*03dc*/ 	.word	0x00002240
        /*03e0*/ 	.word	0x000000ff
        /*03e4*/ 	.word	0x00000040
        /*03e8*/ 	.short	0x010a
        /*03ea*/ 	.byte	0x29
	.zero		1


	//   ....[44]....
        /*03ec*/ 	.word	0x00002380
        /*03f0*/ 	.word	0x000000ff
        /*03f4*/ 	.word	0x00000040
        /*03f8*/ 	.short	0x010a
        /*03fa*/ 	.byte	0x05
	.zero		1


	//   ....[45]....
        /*03fc*/ 	.word	0x00002660
        /*0400*/ 	.word	0x00000003
        /*0404*/ 	.word	0x000000c0
        /*0408*/ 	.short	0x010a
        /*040a*/ 	.byte	0xff
	.zero		1


	//   ....[46]....
        /*040c*/ 	.word	0x000027b0
        /*0410*/ 	.word	0x00000000
        /*0414*/ 	.word	0x00000000
        /*0418*/ 	.short	0x0101
        /*041a*/ 	.byte	0xff
	.zero		1


	//   ....[47]....
        /*041c*/ 	.word	0x00002d70
        /*0420*/ 	.word	0x000000ff
        /*0424*/ 	.word	0x00000000
        /*0428*/ 	.short	0x010a
        /*042a*/ 	.byte	0x04
	.zero		1


	//   ....[48]....
        /*042c*/ 	.word	0x00002e00
        /*0430*/ 	.word	0x000000ff
        /*0434*/ 	.word	0x00000000
        /*0438*/ 	.short	0x010a
        /*043a*/ 	.byte	0x05
	.zero		1


	//   ....[49]....
        /*043c*/ 	.word	0x00002e90
        /*0440*/ 	.word	0x000000ff
        /*0444*/ 	.word	0x00000000
        /*0448*/ 	.short	0x010a
        /*044a*/ 	.byte	0x05
	.zero		1


	//   ....[50]....
        /*044c*/ 	.word	0x00002f20
        /*0450*/ 	.word	0x000000ff
        /*0454*/ 	.word	0x00000000
        /*0458*/ 	.short	0x010a
        /*045a*/ 	.byte	0x05
	.zero		1


	//   ....[51]....
        /*045c*/ 	.word	0x00002fb0
        /*0460*/ 	.word	0x000000ff
        /*0464*/ 	.word	0x00000000
        /*0468*/ 	.short	0x010a
        /*046a*/ 	.byte	0x05
	.zero		1


	//   ....[52]....
        /*046c*/ 	.word	0x00003040
        /*0470*/ 	.word	0x000000ff
        /*0474*/ 	.word	0x00000000
        /*0478*/ 	.short	0x010a
        /*047a*/ 	.byte	0x05
	.zero		1


	//   ....[53]....
        /*047c*/ 	.word	0x000030d0
        /*0480*/ 	.word	0x000000ff
        /*0484*/ 	.word	0x00000000
        /*0488*/ 	.short	0x010a
        /*048a*/ 	.byte	0x05
	.zero		1


	//   ....[54]....
        /*048c*/ 	.word	0x00003170
        /*0490*/ 	.word	0x00000000
        /*0494*/ 	.word	0x00000000
        /*0498*/ 	.short	0x010a
        /*049a*/ 	.byte	0xff
	.zero		1


	//   ....[55]....
        /*049c*/ 	.word	0x000032b0
        /*04a0*/ 	.word	0x00000002
        /*04a4*/ 	.word	0x00000100
        /*04a8*/ 	.short	0x010a
        /*04aa*/ 	.byte	0xff
	.zero		1


	//   ....[56]....
        /*04ac*/ 	.word	0x00003320
        /*04b0*/ 	.word	0x00000002
        /*04b4*/ 	.word	0x00000000
        /*04b8*/ 	.short	0x0101
        /*04ba*/ 	.byte	0xff
	.zero		1


	//   ....[57]....
        /*04bc*/ 	.word	0x00003340
        /*04c0*/ 	.word	0x000000ff
        /*04c4*/ 	.word	0x000000d0
        /*04c8*/ 	.short	0x010a
        /*04ca*/ 	.byte	0x04
	.zero		1


	//   ....[58]....
        /*04cc*/ 	.word	0x00003460
        /*04d0*/ 	.word	0x00000002
        /*04d4*/ 	.word	0x000000c0
        /*04d8*/ 	.short	0x010a
        /*04da*/ 	.byte	0xff
	.zero		1


	//   ....[59]....
        /*04dc*/ 	.word	0x00003560
        /*04e0*/ 	.word	0x00000002
        /*04e4*/ 	.word	0x00000000
        /*04e8*/ 	.short	0x0101
        /*04ea*/ 	.byte	0xff
	.zero		1


	//   ....[60]....
        /*04ec*/ 	.word	0x000035f0
        /*04f0*/ 	.word	0x000000ff
        /*04f4*/ 	.word	0x000000d0
        /*04f8*/ 	.short	0x0106
        /*04fa*/ 	.byte	0x04
	.zero		1


	//   ....[61]....
        /*04fc*/ 	.word	0x00003610
        /*0500*/ 	.word	0x000000ff
        /*0504*/ 	.word	0x000000d0
        /*0508*/ 	.short	0x010a
        /*050a*/ 	.byte	0x04
	.zero		1


	//   ....[62]....
        /*050c*/ 	.word	0x000036a0
        /*0510*/ 	.word	0x000000ff
        /*0514*/ 	.word	0x000000d0
        /*0518*/ 	.short	0x0106
        /*051a*/ 	.byte	0x07
	.zero		1


	//   ....[63]....
        /*051c*/ 	.word	0x000036e0
        /*0520*/ 	.word	0x00000000
        /*0524*/ 	.word	0x000000d0
        /*0528*/ 	.short	0x010a
        /*052a*/ 	.byte	0xff
	.zero		1


	//   ....[64]....
        /*052c*/ 	.word	0x00003d60
        /*0530*/ 	.word	0x00000002
        /*0534*/ 	.word	0x000000c0
        /*0538*/ 	.short	0x010a
        /*053a*/ 	.byte	0xff
	.zero		1


	//   ....[65]....
        /*053c*/ 	.word	0x00003e80
        /*0540*/ 	.word	0x00000000
        /*0544*/ 	.word	0x00000000
        /*0548*/ 	.short	0x0101
        /*054a*/ 	.byte	0xff
	.zero		1


	//   ....[66]....
        /*054c*/ 	.word	0x000043b0
        /*0550*/ 	.word	0x000000ff
        /*0554*/ 	.word	0x00000000
        /*0558*/ 	.short	0x010a
        /*055a*/ 	.byte	0x04
	.zero		1


	//   ....[67]....
        /*055c*/ 	.word	0x00004400
        /*0560*/ 	.word	0x000000ff
        /*0564*/ 	.word	0x000000f0
        /*0568*/ 	.short	0x010a
        /*056a*/ 	.byte	0x38
	.zero		1


	//   ....[68]....
        /*056c*/ 	.word	0x00004640
        /*0570*/ 	.word	0x000000ff
        /*0574*/ 	.word	0x00000000
        /*0578*/ 	.short	0x010a
        /*057a*/ 	.byte	0x07
	.zero		1


	//   ....[69]....
        /*057c*/ 	.word	0x00004770
        /*0580*/ 	.word	0x000000ff
        /*0584*/ 	.word	0x00000000
        /*0588*/ 	.short	0x010a
        /*058a*/ 	.byte	0x04
	.zero		1


	//   ....[70]....
        /*058c*/ 	.word	0x00004aa0
        /*0590*/ 	.word	0x000000ff
        /*0594*/ 	.word	0x00000000
        /*0598*/ 	.short	0x010a
        /*059a*/ 	.byte	0x04
	.zero		1


	//   ....[71]....
        /*059c*/ 	.word	0x00004b30
        /*05a0*/ 	.word	0x000000ff
        /*05a4*/ 	.word	0x00000000
        /*05a8*/ 	.short	0x010a
        /*05aa*/ 	.byte	0x04
	.zero		1


	//   ....[72]....
        /*05ac*/ 	.word	0x00004fd0
        /*05b0*/ 	.word	0x0000000c
        /*05b4*/ 	.word	0x000000c0
        /*05b8*/ 	.short	0x010a
        /*05ba*/ 	.byte	0xff
	.zero		1


	//   ....[73]....
        /*05bc*/ 	.word	0x00005140
        /*05c0*/ 	.word	0x00000000
        /*05c4*/ 	.word	0x00000000
        /*05c8*/ 	.short	0x0101
        /*05ca*/ 	.byte	0xff
	.zero		1


	//   ....[74]....
        /*05cc*/ 	.word	0x000055c0
        /*05d0*/ 	.word	0x000000ff
        /*05d4*/ 	.word	0x000000b8
        /*05d8*/ 	.short	0x010a
        /*05da*/ 	.byte	0x1d
	.zero		1


	//   ....[75]....
        /*05dc*/ 	.word	0x00005780
        /*05e0*/ 	.word	0x000000ff
        /*05e4*/ 	.word	0x00000098
        /*05e8*/ 	.short	0x010a
        /*05ea*/ 	.byte	0x04
	.zero		1


	//   ....[76]....
        /*05ec*/ 	.word	0x000059e0
        /*05f0*/ 	.word	0x000000ff
        /*05f4*/ 	.word	0x00000080
        /*05f8*/ 	.short	0x010b
        /*05fa*/ 	.byte	0x04
	.zero		1


	//   ....[77]....
        /*05fc*/ 	.word	0x000059f0
        /*0600*/ 	.word	0x000000ff
        /*0604*/ 	.word	0x00000000
        /*0608*/ 	.short	0x0101
        /*060a*/ 	.byte	0x06
	.zero		1


	//   ....[78]....
        /*060c*/ 	.word	0x00005a00
        /*0610*/ 	.word	0x000000ff
        /*0614*/ 	.word	0x00000098
        /*0618*/ 	.short	0x010a
        /*061a*/ 	.byte	0x07
	.zero		1


	//   ....[79]....
        /*061c*/ 	.word	0x00005c60
        /*0620*/ 	.word	0x000000ff
        /*0624*/ 	.word	0x00000080
        /*0628*/ 	.short	0x010b
        /*062a*/ 	.byte	0x07
	.zero		1


	//   ....[80]....
        /*062c*/ 	.word	0x00005c70
        /*0630*/ 	.word	0x000000ff
        /*0634*/ 	.word	0x00000000
        /*0638*/ 	.short	0x0101
        /*063a*/ 	.byte	0x04
	.zero		1


	//   ....[81]....
        /*063c*/ 	.word	0x00005c80
        /*0640*/ 	.word	0x000000ff
        /*0644*/ 	.word	0x00000098
        /*0648*/ 	.short	0x010a
        /*064a*/ 	.byte	0x05
	.zero		1


	//   ....[82]....
        /*064c*/ 	.word	0x00005ed0
        /*0650*/ 	.word	0x000000ff
        /*0654*/ 	.word	0x00000080
        /*0658*/ 	.short	0x010b
        /*065a*/ 	.byte	0x05
	.zero		1


	//   ....[83]....
        /*065c*/ 	.word	0x00005ee0
        /*0660*/ 	.word	0x000000ff
        /*0664*/ 	.word	0x00000000
        /*0668*/ 	.short	0x0101
        /*066a*/ 	.byte	0x06
	.zero		1


	//   ....[84]....
        /*066c*/ 	.word	0x00005ef0
        /*0670*/ 	.word	0x000000ff
        /*0674*/ 	.word	0x00000098
        /*0678*/ 	.short	0x010a
        /*067a*/ 	.byte	0x04
	.zero		1


	//   ....[85]....
        /*067c*/ 	.word	0x00006150
        /*0680*/ 	.word	0x000000ff
        /*0684*/ 	.word	0x00000080
        /*0688*/ 	.short	0x010b
        /*068a*/ 	.byte	0x04
	.zero		1


	//   ....[86]....
        /*068c*/ 	.word	0x00006180
        /*0690*/ 	.word	0x000000ff
        /*0694*/ 	.word	0x00000000
        /*0698*/ 	.short	0x0101
        /*069a*/ 	.byte	0x05
	.zero		1


	//   ....[87]....
        /*069c*/ 	.word	0x00006210
        /*06a0*/ 	.word	0x000000ff
        /*06a4*/ 	.word	0x00000000
        /*06a8*/ 	.short	0x010a
        /*06aa*/ 	.byte	0x04
	.zero		1


	//   ....[88]....
        /*06ac*/ 	.word	0x000062a0
        /*06b0*/ 	.word	0x000000ff
        /*06b4*/ 	.word	0x00000000
        /*06b8*/ 	.short	0x010a
        /*06ba*/ 	.byte	0x05
	.zero		1


	//   ....[89]....
        /*06bc*/ 	.word	0x00006340
        /*06c0*/ 	.word	0x00000000
        /*06c4*/ 	.word	0x00000000
        /*06c8*/ 	.short	0x010a
        /*06ca*/ 	.byte	0xff
	.zero		1


	//   ....[90]....
        /*06cc*/ 	.word	0x00006680
        /*06d0*/ 	.word	0x00000000
        /*06d4*/ 	.word	0x000000c0
        /*06d8*/ 	.short	0x010a
        /*06da*/ 	.byte	0xff
	.zero		1


	//   ....[91]....
        /*06dc*/ 	.word	0x00006750
        /*06e0*/ 	.word	0x00000000
        /*06e4*/ 	.word	0x00000000
        /*06e8*/ 	.short	0x0101
        /*06ea*/ 	.byte	0xff
	.zero		1


	//   ....[92]....
        /*06ec*/ 	.word	0x000073b0
        /*06f0*/ 	.word	0x00000000
        /*06f4*/ 	.word	0x00000080
        /*06f8*/ 	.short	0x010a
        /*06fa*/ 	.byte	0xff
	.zero		1


	//   ....[93]....
        /*06fc*/ 	.word	0x00007410
        /*0700*/ 	.word	0x00000068
        /*0704*/ 	.word	0x000000e0
        /*0708*/ 	.short	0x010a
        /*070a*/ 	.byte	0xff
	.zero		1


	//   ....[94]....
        /*070c*/ 	.word	0x00007500
        /*0710*/ 	.word	0x00000000
        /*0714*/ 	.word	0x00000080
        /*0718*/ 	.short	0x010a
        /*071a*/ 	.byte	0xff
	.zero		1


	//   ....[95]....
        /*071c*/ 	.word	0x00007620
        /*0720*/ 	.word	0x00000068
        /*0724*/ 	.word	0x000000e0
        /*0728*/ 	.short	0x010a
        /*072a*/ 	.byte	0xff
	.zero		1


	//   ....[96]....
        /*072c*/ 	.word	0x000084a0
        /*0730*/ 	.word	0x00000000
        /*0734*/ 	.word	0x00000000
        /*0738*/ 	.short	0x0101
        /*073a*/ 	.byte	0xff
	.zero		1


	//   ....[97]....
        /*073c*/ 	.word	0x000084b0
        /*0740*/ 	.word	0x00000014
        /*0744*/ 	.word	0x00000080
        /*0748*/ 	.short	0x010a
        /*074a*/ 	.byte	0xff
	.zero		1


	//   ....[98]....
        /*074c*/ 	.word	0x00008570
        /*0750*/ 	.word	0x00000014
        /*0754*/ 	.word	0x00000080
        /*0758*/ 	.short	0x010a
        /*075a*/ 	.byte	0xff
	.zero		1


	//   ....[99]....
        /*075c*/ 	.word	0x00009450
        /*0760*/ 	.word	0x00000002
        /*0764*/ 	.word	0x00000000
        /*0768*/ 	.short	0x0101
        /*076a*/ 	.byte	0xff
	.zero		1


	//   ....[100]....
        /*076c*/ 	.word	0x00009470
        /*0770*/ 	.word	0x00000015
        /*0774*/ 	.word	0x00000080
        /*0778*/ 	.short	0x010a
        /*077a*/ 	.byte	0xff
	.zero		1


	//   ....[101]....
        /*077c*/ 	.word	0x00009530
        /*0780*/ 	.word	0x00000015
        /*0784*/ 	.word	0x00000080
        /*0788*/ 	.short	0x010a
        /*078a*/ 	.byte	0xff
	.zero		1


	//   ....[102]....
        /*078c*/ 	.word	0x0000a3e0
        /*0790*/ 	.word	0x00000003
        /*0794*/ 	.word	0x00000000
        /*0798*/ 	.short	0x0101
        /*079a*/ 	.byte	0xff
	.zero		1


	//   ....[103]....
        /*079c*/ 	.word	0x0000a400
        /*07a0*/ 	.word	0x00000002
        /*07a4*/ 	.word	0x00000080
        /*07a8*/ 	.short	0x010a
        /*07aa*/ 	.byte	0xff
	.zero		1


	//   ....[104]....
        /*07ac*/ 	.word	0x0000a4b0
        /*07b0*/ 	.word	0x00000002
        /*07b4*/ 	.word	0x00000080
        /*07b8*/ 	.short	0x010a
        /*07ba*/ 	.byte	0xff
	.zero		1


	//   ....[105]....
        /*07bc*/ 	.word	0x0000ad60
        /*07c0*/ 	.word	0x000000ff
        /*07c4*/ 	.word	0x00000000
        /*07c8*/ 	.short	0x0101
        /*07ca*/ 	.byte	0x04
	.zero		1


	//   ....[106]....
        /*07cc*/ 	.word	0x0000b3b0
        /*07d0*/ 	.word	0x00000000
        /*07d4*/ 	.word	0x00000000
        /*07d8*/ 	.short	0x0101
        /*07da*/ 	.byte	0xff
	.zero		1


	//   ....[107]....
        /*07dc*/ 	.word	0x0000b680
        /*07e0*/ 	.word	0x000000ff
        /*07e4*/ 	.word	0x00000000
        /*07e8*/ 	.short	0x0101
        /*07ea*/ 	.byte	0x06
	.zero		1


	//   ....[108]....
        /*07ec*/ 	.word	0x0000b6a0
        /*07f0*/ 	.word	0x00000000
        /*07f4*/ 	.word	0x00000110
        /*07f8*/ 	.short	0x010a
        /*07fa*/ 	.byte	0xff
	.zero		1


	//   ....[109]....
        /*07fc*/ 	.word	0x0000b700
        /*0800*/ 	.word	0x00000000
        /*0804*/ 	.word	0x00000040
        /*0808*/ 	.short	0x010a
        /*080a*/ 	.byte	0xff
	.zero		1


	//   ....[110]....
        /*080c*/ 	.word	0x0000b760
        /*0810*/ 	.word	0x00000000
        /*0814*/ 	.word	0x00000040
        /*0818*/ 	.short	0x010a
        /*081a*/ 	.byte	0xff
	.zero		1


	//   ....[111]....
        /*081c*/ 	.word	0x0000b7b0
        /*0820*/ 	.word	0x00000003
        /*0824*/ 	.word	0x000000c0
        /*0828*/ 	.short	0x010a
        /*082a*/ 	.byte	0xff
	.zero		1


	//   ....[112]....
        /*082c*/ 	.word	0x0000b810
        /*0830*/ 	.word	0x00000000
        /*0834*/ 	.word	0x00000000
        /*0838*/ 	.short	0x010a
        /*083a*/ 	.byte	0xff
	.zero		1


	//   ....[113]....
        /*083c*/ 	.word	0x0000b870
        /*0840*/ 	.word	0x00000000
        /*0844*/ 	.word	0x00000000
        /*0848*/ 	.short	0x010a
        /*084a*/ 	.byte	0xff
	.zero		1


	//   ....[114]....
        /*084c*/ 	.word	0x0000b8d0
        /*0850*/ 	.word	0x00000000
        /*0854*/ 	.word	0x00000000
        /*0858*/ 	.short	0x010a
        /*085a*/ 	.byte	0xff
	.zero		1


	//   ....[115]....
        /*085c*/ 	.word	0x0000b930
        /*0860*/ 	.word	0x00000000
        /*0864*/ 	.word	0x00000000
        /*0868*/ 	.short	0x010a
        /*086a*/ 	.byte	0xff
	.zero		1


	//   ....[116]....
        /*086c*/ 	.word	0x0000b990
        /*0870*/ 	.word	0x00000000
        /*0874*/ 	.word	0x00000000
        /*0878*/ 	.short	0x010a
        /*087a*/ 	.byte	0xff
	.zero		1


	//   ....[117]....
        /*087c*/ 	.word	0x0000b9f0
        /*0880*/ 	.word	0x00000000
        /*0884*/ 	.word	0x00000000
        /*0888*/ 	.short	0x010a
        /*088a*/ 	.byte	0xff
	.zero		1


	//   ....[118]....
        /*088c*/ 	.word	0x0000ba50
        /*0890*/ 	.word	0x00000000
        /*0894*/ 	.word	0x00000000
        /*0898*/ 	.short	0x010a
        /*089a*/ 	.byte	0xff
	.zero		1


	//   ....[119]....
        /*089c*/ 	.word	0x0000baa0
        /*08a0*/ 	.word	0x00000002
        /*08a4*/ 	.word	0x00000100
        /*08a8*/ 	.short	0x010a
        /*08aa*/ 	.byte	0xff
	.zero		1


	//   ....[120]....
        /*08ac*/ 	.word	0x0000bb00
        /*08b0*/ 	.word	0x00000002
        /*08b4*/ 	.word	0x000000d0
        /*08b8*/ 	.short	0x010a
        /*08ba*/ 	.byte	0xff
	.zero		1


	//   ....[121]....
        /*08bc*/ 	.word	0x0000bb50
        /*08c0*/ 	.word	0x00000002
        /*08c4*/ 	.word	0x000000c0
        /*08c8*/ 	.short	0x010a
        /*08ca*/ 	.byte	0xff
	.zero		1


	//   ....[122]....
        /*08cc*/ 	.word	0x0000bbb0
        /*08d0*/ 	.word	0x00000000
        /*08d4*/ 	.word	0x000000d0
        /*08d8*/ 	.short	0x010a
        /*08da*/ 	.byte	0xff
	.zero		1


	//   ....[123]....
        /*08dc*/ 	.word	0x0000bc00
        /*08e0*/ 	.word	0x00000002
        /*08e4*/ 	.word	0x000000c0
        /*08e8*/ 	.short	0x010a
        /*08ea*/ 	.byte	0xff
	.zero		1


	//   ....[124]....
        /*08ec*/ 	.word	0x0000bc60
        /*08f0*/ 	.word	0x00000000
        /*08f4*/ 	.word	0x000000f0
        /*08f8*/ 	.short	0x010a
        /*08fa*/ 	.byte	0xff
	.zero		1


	//   ....[125]....
        /*08fc*/ 	.word	0x0000bcc0
        /*0900*/ 	.word	0x00000000
        /*0904*/ 	.word	0x00000000
        /*0908*/ 	.short	0x010a
        /*090a*/ 	.byte	0xff
	.zero		1


	//   ....[126]....
        /*090c*/ 	.word	0x0000bd20
        /*0910*/ 	.word	0x00000000
        /*0914*/ 	.word	0x00000000
        /*0918*/ 	.short	0x010a
        /*091a*/ 	.byte	0xff
	.zero		1


	//   ....[127]....
        /*091c*/ 	.word	0x0000bd80
        /*0920*/ 	.word	0x00000000
        /*0924*/ 	.word	0x00000000
        /*0928*/ 	.short	0x010a
        /*092a*/ 	.byte	0xff
	.zero		1


	//   ....[128]....
        /*092c*/ 	.word	0x0000bdd0
        /*0930*/ 	.word	0x0000000c
        /*0934*/ 	.word	0x000000c0
        /*0938*/ 	.short	0x010a
        /*093a*/ 	.byte	0xff
	.zero		1


	//   ....[129]....
        /*093c*/ 	.word	0x0000be30
        /*0940*/ 	.word	0x00000000
        /*0944*/ 	.word	0x000000b8
        /*0948*/ 	.short	0x010a
        /*094a*/ 	.byte	0xff
	.zero		1


	//   ....[130]....
        /*094c*/ 	.word	0x0000be90
        /*0950*/ 	.word	0x00000000
        /*0954*/ 	.word	0x00000098
        /*0958*/ 	.short	0x010a
        /*095a*/ 	.byte	0xff
	.zero		1


	//   ....[131]....
        /*095c*/ 	.word	0x0000bef0
        /*0960*/ 	.word	0x00000000
        /*0964*/ 	.word	0x00000098
        /*0968*/ 	.short	0x010a
        /*096a*/ 	.byte	0xff
	.zero		1


	//   ....[132]....
        /*096c*/ 	.word	0x0000bf50
        /*0970*/ 	.word	0x00000000
        /*0974*/ 	.word	0x00000098
        /*0978*/ 	.short	0x010a
        /*097a*/ 	.byte	0xff
	.zero		1


	//   ....[133]....
        /*097c*/ 	.word	0x0000bfb0
        /*0980*/ 	.word	0x00000000
        /*0984*/ 	.word	0x00000098
        /*0988*/ 	.short	0x010a
        /*098a*/ 	.byte	0xff
	.zero		1


	//   ....[134]....
        /*098c*/ 	.word	0x0000c010
        /*0990*/ 	.word	0x00000000
        /*0994*/ 	.word	0x00000000
        /*0998*/ 	.short	0x010a
        /*099a*/ 	.byte	0xff
	.zero		1


	//   ....[135]....
        /*099c*/ 	.word	0x0000c070
        /*09a0*/ 	.word	0x00000000
        /*09a4*/ 	.word	0x00000000
        /*09a8*/ 	.short	0x010a
        /*09aa*/ 	.byte	0xff
	.zero		1


	//   ....[136]....
        /*09ac*/ 	.word	0x0000c0c0
        /*09b0*/ 	.word	0x00000000
        /*09b4*/ 	.word	0x000000c0
        /*09b8*/ 	.short	0x010a
        /*09ba*/ 	.byte	0xff
	.zero		1


	//   ....[137]....
        /*09bc*/ 	.word	0x0000c110
        /*09c0*/ 	.word	0x00000000
        /*09c4*/ 	.word	0x00000080
        /*09c8*/ 	.short	0x010a
        /*09ca*/ 	.byte	0xff
	.zero		1


	//   ....[138]....
        /*09cc*/ 	.word	0x0000c160
        /*09d0*/ 	.word	0x00000068
        /*09d4*/ 	.word	0x000000e0
        /*09d8*/ 	.short	0x010a
        /*09da*/ 	.byte	0xff
	.zero		1


	//   ....[139]....
        /*09dc*/ 	.word	0x0000c1b0
        /*09e0*/ 	.word	0x00000014
        /*09e4*/ 	.word	0x00000080
        /*09e8*/ 	.short	0x010a
        /*09ea*/ 	.byte	0xff
	.zero		1


	//   ....[140]....
        /*09ec*/ 	.word	0x0000c200
        /*09f0*/ 	.word	0x00000015
        /*09f4*/ 	.word	0x00000080
        /*09f8*/ 	.short	0x010a
        /*09fa*/ 	.byte	0xff
	.zero		1


	//   ....[141]....
        /*09fc*/ 	.word	0x0000c250
        /*0a00*/ 	.word	0x00000002
        /*0a04*/ 	.word	0x00000080
        /*0a08*/ 	.short	0x010a
        /*0a0a*/ 	.byte	0xff
	.zero		1


	//----- nvinfo : EIATTR_NUM_MBARRIERS
	.align		4
.L_47:
        /*0a0c*/ 	.byte	0x03, 0x38
        /*0a0e*/ 	.short	0x0024


	//----- nvinfo : EIATTR_EXIT_INSTR_OFFSETS
	.align		4
        /*0a10*/ 	.byte	0x04, 0x1c
        /*0a12*/ 	.short	(.L_49 - .L_48)


	//   ....[0]....
.L_48:
        /*0a14*/ 	.word	0x000031a0


	//   ....[1]....
        /*0a18*/ 	.word	0x000036b0


	//   ....[2]....
        /*0a1c*/ 	.word	0x00003710


	//   ....[3]....
        /*0a20*/ 	.word	0x00004d90


	//   ....[4]....
        /*0a24*/ 	.word	0x00006370


	//   ....[5]....
        /*0a28*/ 	.word	0x000063b0


	//   ....[6]....
        /*0a2c*/ 	.word	0x0000b570


	//   ....[7]....
        /*0a30*/ 	.word	0x0000b5e0


	//   ....[8]....
        /*0a34*/ 	.word	0x0000b610


	//   ....[9]....
        /*0a38*/ 	.word	0x0000b690


	//----- nvinfo : EIATTR_MAX_THREADS
	.align		4
.L_49:
        /*0a3c*/ 	.byte	0x04, 0x05
        /*0a3e*/ 	.short	(.L_51 - .L_50)
.L_50:
        /*0a40*/ 	.word	0x00000100
        /*0a44*/ 	.word	0x00000001
        /*0a48*/ 	.word	0x00000001


	//----- nvinfo : EIATTR_CRS_STACK_SIZE
	.align		4
.L_51:
        /*0a4c*/ 	.byte	0x04, 0x1e
        /*0a4e*/ 	.short	(.L_53 - .L_52)
.L_52:
        /*0a50*/ 	.word	0x00000000


	//----- nvinfo : EIATTR_CBANK_PARAM_SIZE
	.align		4
.L_53:
        /*0a54*/ 	.byte	0x03, 0x19
        /*0a56*/ 	.short	0x0c00


	//----- nvinfo : EIATTR_PARAM_CBANK
	.align		4
        /*0a58*/ 	.byte	0x04, 0x0a
        /*0a5a*/ 	.short	(.L_55 - .L_54)
	.align		4
.L_54:
        /*0a5c*/ 	.word	index@(.nv.constant0._ZN7cutlass13device_kernelINS_4gemm6kernel13GemmUniversalIN4cute5tupleIJiiiiEEENS1_10collective13CollectiveMmaINS1_46MainloopSm100TmaUmmaWarpSpecializedBlockScaledILi8ELi2ELi2ENS5_IJNS4_1CILi2EEENSA_ILi4EEENSA_ILi1EEEEEEEENS5_IJNSA_ILi128EEENSA_ILi64EEESG_EEENS5_IJNS_12float_e5m2_tENS_13float_ue8m0_tEEEENS5_IJNS5_IJlSD_lEEENS4_6LayoutINS5_IJNS5_IJNS5_IJNSA_ILi32EEESC_EEEiEEESQ_NS5_IJSD_iEEEEEENS5_IJNS5_IJNS5_IJNSA_ILi16EEESC_EEEiEEENS5_IJNS5_IJNSA_ILi0EEESD_EEENSA_ILi512EEEEEENS5_IJSW_iEEEEEEEEEEESL_S13_NS4_8TiledMMAINS4_8MMA_AtomIJNS4_21SM100_MMA_MXF8F6F4_SSISJ_SJ_fSK_Li128ELi64ELNS4_4UMMA5MajorE0ELS18_0ELNS17_7ScaleInE0ELS19_0EEEEEENSN_INS5_IJSD_SD_SD_EEENS5_IJSW_SW_SW_EEEEENS5_IJNS4_10UnderscoreES1F_S1F_EEEEENS5_IJNS4_23SM90_TMA_LOAD_MULTICASTES1I_EEENS5_IJNS4_14ComposedLayoutINS4_7SwizzleILi3ELi4ELi3EEENS4_18smem_ptr_flag_bitsILi8EEENSN_INS5_IJNSA_ILi8EEESG_EEENS5_IJSG_SD_EEEEEEENSN_INS5_IJNS5_IJNS5_IJSP_SD_EEENS5_IJSO_SD_EEEEEESD_NS5_IJSC_SD_EEEEEENS5_IJNS5_IJNS5_IJSU_SY_EEESX_EEESW_NS5_IJSD_SY_EEEEEEEEEEEvNS4_8identityES1J_S24_vS25_EENS_8epilogue10collective18CollectiveEpilogueINS27_23Sm100TmaWarpSpecializedILi3ELi2ELi16ELb1ELb0EEEJNS5_IJSH_SH_SG_EEENS5_IJNSN_ISH_SD_EENSN_INS5_IJST_SB_EEENS5_IJSD_SO_EEEEEEEENS_10bfloat16_tESM_S2I_SM_NS27_6fusion15FusionCallbacksIS2B_NS2J_17LinearCombinationIS2I_fS2I_fLNS_15FloatRoundStyleE2EEES2C_S2H_JEEENS4_5SM1004TMEM4LOAD26SM100_TMEM_LOAD_32dp32b16xENS4_13SM90_TMA_LOADENS1K_INS1L_ILi1ELi4ELi3EEENS1N_ILi16EEENSN_INS5_IJS1P_ST_EEENS5_IJST_SD_EEEEEEENS4_39AutoVectorizingCopyWithAssumedAlignmentILi128EEENS4_14SM90_TMA_STOREES2Z_S31_S31_EEEvvEEEEvNT_6ParamsE)
        /*0a60*/ 	.short	0x0380
        /*0a62*/ 	.short	0x0c00


	//----- nvinfo : EIATTR_SW_WAR
	.align		4
.L_55:
        /*0a64*/ 	.byte	0x04, 0x36
        /*0a66*/ 	.short	(.L_57 - .L_56)
.L_56:
        /*0a68*/ 	.word	0x00000008
.L_57:


//--------------------- .nv.callgraph             --------------------------
	.section	.nv.callgraph,"",@"SHT_CUDA_CALLGRAPH"
	.align	4
	.sectionentsize	8
	.align		4
        /*0000*/ 	.word	0x00000000
	.align		4
        /*0004*/ 	.word	0xffffffff
	.align		4
        /*0008*/ 	.word	index@(_ZN7cutlass13device_kernelINS_4gemm6kernel13GemmUniversalIN4cute5tupleIJiiiiEEENS1_10collective13CollectiveMmaINS1_46MainloopSm100TmaUmmaWarpSpecializedBlockScaledILi8ELi2ELi2ENS5_IJNS4_1CILi2EEENSA_ILi4EEENSA_ILi1EEEEEEEENS5_IJNSA_ILi128EEENSA_ILi64EEESG_EEENS5_IJNS_12float_e5m2_tENS_13float_ue8m0_tEEEENS5_IJNS5_IJlSD_lEEENS4_6LayoutINS5_IJNS5_IJNS5_IJNSA_ILi32EEESC_EEEiEEESQ_NS5_IJSD_iEEEEEENS5_IJNS5_IJNS5_IJNSA_ILi16EEESC_EEEiEEENS5_IJNS5_IJNSA_ILi0EEESD_EEENSA_ILi512EEEEEENS5_IJSW_iEEEEEEEEEEESL_S13_NS4_8TiledMMAINS4_8MMA_AtomIJNS4_21SM100_MMA_MXF8F6F4_SSISJ_SJ_fSK_Li128ELi64ELNS4_4UMMA5MajorE0ELS18_0ELNS17_7ScaleInE0ELS19_0EEEEEENSN_INS5_IJSD_SD_SD_EEENS5_IJSW_SW_SW_EEEEENS5_IJNS4_10UnderscoreES1F_S1F_EEEEENS5_IJNS4_23SM90_TMA_LOAD_MULTICASTES1I_EEENS5_IJNS4_14ComposedLayoutINS4_7SwizzleILi3ELi4ELi3EEENS4_18smem_ptr_flag_bitsILi8EEENSN_INS5_IJNSA_ILi8EEESG_EEENS5_IJSG_SD_EEEEEEENSN_INS5_IJNS5_IJNS5_IJSP_SD_EEENS5_IJSO_SD_EEEEEESD_NS5_IJSC_SD_EEEEEENS5_IJNS5_IJNS5_IJSU_SY_EEESX_EEESW_NS5_IJSD_SY_EEEEEEEEEEEvNS4_8identityES1J_S24_vS25_EENS_8epilogue10collective18CollectiveEpilogueINS27_23Sm100TmaWarpSpecializedILi3ELi2ELi16ELb1ELb0EEEJNS5_IJSH_SH_SG_EEENS5_IJNSN_ISH_SD_EENSN_INS5_IJST_SB_EEENS5_IJSD_SO_EEEEEEEENS_10bfloat16_tESM_S2I_SM_NS27_6fusion15FusionCallbacksIS2B_NS2J_17LinearCombinationIS2I_fS2I_fLNS_15FloatRoundStyleE2EEES2C_S2H_JEEENS4_5SM1004TMEM4LOAD26SM100_TMEM_LOAD_32dp32b16xENS4_13SM90_TMA_LOADENS1K_INS1L_ILi1ELi4ELi3EEENS1N_ILi16EEENSN_INS5_IJS1P_ST_EEENS5_IJST_SD_EEEEEEENS4_39AutoVectorizingCopyWithAssumedAlignmentILi128EEENS4_14SM90_TMA_STOREES2Z_S31_S31_EEEvvEEEEvNT_6ParamsE)
	.align		4
        /*000c*/ 	.word	index@(__assertfail)
	.align		4
        /*0010*/ 	.word	0x00000000
	.align		4
        /*0014*/ 	.word	0xfffffffe
	.align		4
        /*0018*/ 	.word	0x00000000
	.align		4
        /*001c*/ 	.word	0xfffffffd
	.align		4
        /*0020*/ 	.word	0x00000000
	.align		4
        /*0024*/ 	.word	0xfffffffc


//--------------------- .nv.constant4             --------------------------
	.section	.nv.constant4,"a",@progbits
	.align	8
	.align		8
.nv.constant4:
        /*0000*/ 	.dword	__assertfail
	.align		8
        /*0008*/ 	.dword	__unnamed_1
	.align		8
        /*0010*/ 	.dword	__unnamed_2
	.align		8
        /*0018*/ 	.dword	_ZN40_INTERNAL_b71236eb_4_k_cu_9e4429ff_181324cuda3std3__45__cpo5beginE
	.align		8
        /*0020*/ 	.dword	_ZN40_INTERNAL_b71236eb_4_k_cu_9e4429ff_181324cuda3std3__45__cpo3endE
	.align		8
        /*0028*/ 	.dword	_ZN40_INTERNAL_b71236eb_4_k_cu_9e4429ff_181324cuda3std3__45__cpo6cbeginE
	.align		8
        /*0030*/ 	.dword	_ZN40_INTERNAL_b71236eb_4_k_cu_9e4429ff_181324cuda3std3__45__cpo4cendE
	.align		8
        /*0038*/ 	.dword	_ZN40_INTERNAL_b71236eb_4_k_cu_9e4429ff_181324cuda3std3__442_GLOBAL__N__b71236eb_4_k_cu_9e4429ff_181326ignoreE
	.align		8
        /*0040*/ 	.dword	_ZN40_INTERNAL_b71236eb_4_k_cu_9e4429ff_181324cuda3std3__419piecewise_constructE
	.align		8
        /*0048*/ 	.dword	_ZN40_INTERNAL_b71236eb_4_k_cu_9e4429ff_181324cuda3std3__48in_placeE
	.align		8
        /*0050*/ 	.dword	_ZN40_INTERNAL_b71236eb_4_k_cu_9e4429ff_181324cuda3std6ranges3__45__cpo4swapE
	.align		8
        /*0058*/ 	.dword	_ZN40_INTERNAL_b71236eb_4_k_cu_9e4429ff_181324cuda3std6ranges3__45__cpo9iter_moveE
	.align		8
        /*0060*/ 	.dword	_ZN40_INTERNAL_b71236eb_4_k_cu_9e4429ff_181324cute7productE
	.align		8
        /*0068*/ 	.dword	_ZN40_INTERNAL_b71236eb_4_k_cu_9e4429ff_181324cute1_E
	.align		8
        /*0070*/ 	.dword	$str$25
	.align		8
        /*0078*/ 	.dword	$str$26
	.align		8
        /*0080*/ 	.dword	$str$27
	.align		8
        /*0088*/ 	.dword	$str$28


//--------------------- .text._ZN7cutlass13device_kernelINS_4gemm6kernel13GemmUniversalIN4cute5tupleIJiiiiEEENS1_10collective13CollectiveMmaINS1_46MainloopSm100TmaUmmaWarpSpecializedBlockScaledILi8ELi2ELi2ENS5_IJNS4_1CILi2EEENSA_ILi4EEENSA_ILi1EEEEEEEENS5_IJNSA_ILi128EEENSA_ILi64EEESG_EEENS5_IJNS_12float_e5m2_tENS_13float_ue8m0_tEEEENS5_IJNS5_IJlSD_lEEENS4_6LayoutINS5_IJNS5_IJNS5_IJNSA_ILi32EEESC_EEEiEEESQ_NS5_IJSD_iEEEEEENS5_IJNS5_IJNS5_IJNSA_ILi16EEESC_EEEiEEENS5_IJNS5_IJNSA_ILi0EEESD_EEENSA_ILi512EEEEEENS5_IJSW_iEEEEEEEEEEESL_S13_NS4_8TiledMMAINS4_8MMA_AtomIJNS4_21SM100_MMA_MXF8F6F4_SSISJ_SJ_fSK_Li128ELi64ELNS4_4UMMA5MajorE0ELS18_0ELNS17_7ScaleInE0ELS19_0EEEEEENSN_INS5_IJSD_SD_SD_EEENS5_IJSW_SW_SW_EEEEENS5_IJNS4_10UnderscoreES1F_S1F_EEEEENS5_IJNS4_23SM90_TMA_LOAD_MULTICASTES1I_EEENS5_IJNS4_14ComposedLayoutINS4_7SwizzleILi3ELi4ELi3EEENS4_18smem_ptr_flag_bitsILi8EEENSN_INS5_IJNSA_ILi8EEESG_EEENS5_IJSG_SD_EEEEEEENSN_INS5_IJNS5_IJNS5_IJSP_SD_EEENS5_IJSO_SD_EEEEEESD_NS5_IJSC_SD_EEEEEENS5_IJNS5_IJNS5_IJSU_SY_EEESX_EEESW_NS5_IJSD_SY_EEEEEEEEEEEvNS4_8identityES1J_S24_vS25_EENS_8epilogue10collective18CollectiveEpilogueINS27_23Sm100TmaWarpSpecializedILi3ELi2ELi16ELb1ELb0EEEJNS5_IJSH_SH_SG_EEENS5_IJNSN_ISH_SD_EENSN_INS5_IJST_SB_EEENS5_IJSD_SO_EEEEEEEENS_10bfloat16_tESM_S2I_SM_NS27_6fusion15FusionCallbacksIS2B_NS2J_17LinearCombinationIS2I_fS2I_fLNS_15FloatRoundStyleE2EEES2C_S2H_JEEENS4_5SM1004TMEM4LOAD26SM100_TMEM_LOAD_32dp32b16xENS4_13SM90_TMA_LOADENS1K_INS1L_ILi1ELi4ELi3EEENS1N_ILi16EEENSN_INS5_IJS1P_ST_EEENS5_IJST_SD_EEEEEEENS4_39AutoVectorizingCopyWithAssumedAlignmentILi128EEENS4_14SM90_TMA_STOREES2Z_S31_S31_EEEvvEEEEvNT_6ParamsE --------------------------
	.section	.text._ZN7cutlass13device_kernelINS_4gemm6kernel13GemmUniversalIN4cute5tupleIJiiiiEEENS1_10collective13CollectiveMmaINS1_46MainloopSm100TmaUmmaWarpSpecializedBlockScaledILi8ELi2ELi2ENS5_IJNS4_1CILi2EEENSA_ILi4EEENSA_ILi1EEEEEEEENS5_IJNSA_ILi128EEENSA_ILi64EEESG_EEENS5_IJNS_12float_e5m2_tENS_13float_ue8m0_tEEEENS5_IJNS5_IJlSD_lEEENS4_6LayoutINS5_IJNS5_IJNS5_IJNSA_ILi32EEESC_EEEiEEESQ_NS5_IJSD_iEEEEEENS5_IJNS5_IJNS5_IJNSA_ILi16EEESC_EEEiEEENS5_IJNS5_IJNSA_ILi0EEESD_EEENSA_ILi512EEEEEENS5_IJSW_iEEEEEEEEEEESL_S13_NS4_8TiledMMAINS4_8MMA_AtomIJNS4_21SM100_MMA_MXF8F6F4_SSISJ_SJ_fSK_Li128ELi64ELNS4_4UMMA5MajorE0ELS18_0ELNS17_7ScaleInE0ELS19_0EEEEEENSN_INS5_IJSD_SD_SD_EEENS5_IJSW_SW_SW_EEEEENS5_IJNS4_10UnderscoreES1F_S1F_EEEEENS5_IJNS4_23SM90_TMA_LOAD_MULTICASTES1I_EEENS5_IJNS4_14ComposedLayoutINS4_7SwizzleILi3ELi4ELi3EEENS4_18smem_ptr_flag_bitsILi8EEENSN_INS5_IJNSA_ILi8EEESG_EEENS5_IJSG_SD_EEEEEEENSN_INS5_IJNS5_IJNS5_IJSP_SD_EEENS5_IJSO_SD_EEEEEESD_NS5_IJSC_SD_EEEEEENS5_IJNS5_IJNS5_IJSU_SY_EEESX_EEESW_NS5_IJSD_SY_EEEEEEEEEEEvNS4_8identityES1J_S24_vS25_EENS_8epilogue10collective18CollectiveEpilogueINS27_23Sm100TmaWarpSpecializedILi3ELi2ELi16ELb1ELb0EEEJNS5_IJSH_SH_SG_EEENS5_IJNSN_ISH_SD_EENSN_INS5_IJST_SB_EEENS5_IJSD_SO_EEEEEEEENS_10bfloat16_tESM_S2I_SM_NS27_6fusion15FusionCallbacksIS2B_NS2J_17LinearCombinationIS2I_fS2I_fLNS_15FloatRoundStyleE2EEES2C_S2H_JEEENS4_5SM1004TMEM4LOAD26SM100_TMEM_LOAD_32dp32b16xENS4_13SM90_TMA_LOADENS1K_INS1L_ILi1ELi4ELi3EEENS1N_ILi16EEENSN_INS5_IJS1P_ST_EEENS5_IJST_SD_EEEEEEENS4_39AutoVectorizingCopyWithAssumedAlignmentILi128EEENS4_14SM90_TMA_STOREES2Z_S31_S31_EEEvvEEEEvNT_6ParamsE,"ax",@progbits
	.align	128
.text._ZN7cutlass13device_kernelINS_4gemm6kernel13GemmUniversalIN4cute5tupleIJiiiiEEENS1_10collective13CollectiveMmaINS1_46MainloopSm100TmaUmmaWarpSpecializedBlockScaledILi8ELi2ELi2ENS5_IJNS4_1CILi2EEENSA_ILi4EEENSA_ILi1EEEEEEEENS5_IJNSA_ILi128EEENSA_ILi64EEESG_EEENS5_IJNS_12float_e5m2_tENS_13float_ue8m0_tEEEENS5_IJNS5_IJlSD_lEEENS4_6LayoutINS5_IJNS5_IJNS5_IJNSA_ILi32EEESC_EEEiEEESQ_NS5_IJSD_iEEEEEENS5_IJNS5_IJNS5_IJNSA_ILi16EEESC_EEEiEEENS5_IJNS5_IJNSA_ILi0EEESD_EEENSA_ILi512EEEEEENS5_IJSW_iEEEEEEEEEEESL_S13_NS4_8TiledMMAINS4_8MMA_AtomIJNS4_21SM100_MMA_MXF8F6F4_SSISJ_SJ_fSK_Li128ELi64ELNS4_4UMMA5MajorE0ELS18_0ELNS17_7ScaleInE0ELS19_0EEEEEENSN_INS5_IJSD_SD_SD_EEENS5_IJSW_SW_SW_EEEEENS5_IJNS4_10UnderscoreES1F_S1F_EEEEENS5_IJNS4_23SM90_TMA_LOAD_MULTICASTES1I_EEENS5_IJNS4_14ComposedLayoutINS4_7SwizzleILi3ELi4ELi3EEENS4_18smem_ptr_flag_bitsILi8EEENSN_INS5_IJNSA_ILi8EEESG_EEENS5_IJSG_SD_EEEEEEENSN_INS5_IJNS5_IJNS5_IJSP_SD_EEENS5_IJSO_SD_EEEEEESD_NS5_IJSC_SD_EEEEEENS5_IJNS5_IJNS5_IJSU_SY_EEESX_EEESW_NS5_IJSD_SY_EEEEEEEEEEEvNS4_8identityES1J_S24_vS25_EENS_8epilogue10collective18CollectiveEpilogueINS27_23Sm100TmaWarpSpecializedILi3ELi2ELi16ELb1ELb0EEEJNS5_IJSH_SH_SG_EEENS5_IJNSN_ISH_SD_EENSN_INS5_IJST_SB_EEENS5_IJSD_SO_EEEEEEEENS_10bfloat16_tESM_S2I_SM_NS27_6fusion15FusionCallbacksIS2B_NS2J_17LinearCombinationIS2I_fS2I_fLNS_15FloatRoundStyleE2EEES2C_S2H_JEEENS4_5SM1004TMEM4LOAD26SM100_TMEM_LOAD_32dp32b16xENS4_13SM90_TMA_LOADENS1K_INS1L_ILi1ELi4ELi3EEENS1N_ILi16EEENSN_INS5_IJS1P_ST_EEENS5_IJST_SD_EEEEEEENS4_39AutoVectorizingCopyWithAssumedAlignmentILi128EEENS4_14SM90_TMA_STOREES2Z_S31_S31_EEEvvEEEEvNT_6ParamsE:
        .type           _ZN7cutlass13device_kernelINS_4gemm6kernel13GemmUniversalIN4cute5tupleIJiiiiEEENS1_10collective13CollectiveMmaINS1_46MainloopSm100TmaUmmaWarpSpecializedBlockScaledILi8ELi2ELi2ENS5_IJNS4_1CILi2EEENSA_ILi4EEENSA_ILi1EEEEEEEENS5_IJNSA_ILi128EEENSA_ILi64EEESG_EEENS5_IJNS_12float_e5m2_tENS_13float_ue8m0_tEEEENS5_IJNS5_IJlSD_lEEENS4_6LayoutINS5_IJNS5_IJNS5_IJNSA_ILi32EEESC_EEEiEEESQ_NS5_IJSD_iEEEEEENS5_IJNS5_IJNS5_IJNSA_ILi16EEESC_EEEiEEENS5_IJNS5_IJNSA_ILi0EEESD_EEENSA_ILi512EEEEEENS5_IJSW_iEEEEEEEEEEESL_S13_NS4_8TiledMMAINS4_8MMA_AtomIJNS4_21SM100_MMA_MXF8F6F4_SSISJ_SJ_fSK_Li128ELi64ELNS4_4UMMA5MajorE0ELS18_0ELNS17_7ScaleInE0ELS19_0EEEEEENSN_INS5_IJSD_SD_SD_EEENS5_IJSW_SW_SW_EEEEENS5_IJNS4_10UnderscoreES1F_S1F_EEEEENS5_IJNS4_23SM90_TMA_LOAD_MULTICASTES1I_EEENS5_IJNS4_14ComposedLayoutINS4_7SwizzleILi3ELi4ELi3EEENS4_18smem_ptr_flag_bitsILi8EEENSN_INS5_IJNSA_ILi8EEESG_EEENS5_IJSG_SD_EEEEEEENSN_INS5_IJNS5_IJNS5_IJSP_SD_EEENS5_IJSO_SD_EEEEEESD_NS5_IJSC_SD_EEEEEENS5_IJNS5_IJNS5_IJSU_SY_EEESX_EEESW_NS5_IJSD_SY_EEEEEEEEEEEvNS4_8identityES1J_S24_vS25_EENS_8epilogue10collective18CollectiveEpilogueINS27_23Sm100TmaWarpSpecializedILi3ELi2ELi16ELb1ELb0EEEJNS5_IJSH_SH_SG_EEENS5_IJNSN_ISH_SD_EENSN_INS5_IJST_SB_EEENS5_IJSD_SO_EEEEEEEENS_10bfloat16_tESM_S2I_SM_NS27_6fusion15FusionCallbacksIS2B_NS2J_17LinearCombinationIS2I_fS2I_fLNS_15FloatRoundStyleE2EEES2C_S2H_JEEENS4_5SM1004TMEM4LOAD26SM100_TMEM_LOAD_32dp32b16xENS4_13SM90_TMA_LOADENS1K_INS1L_ILi1ELi4ELi3EEENS1N_ILi16EEENSN_INS5_IJS1P_ST_EEENS5_IJST_SD_EEEEEEENS4_39AutoVectorizingCopyWithAssumedAlignmentILi128EEENS4_14SM90_TMA_STOREES2Z_S31_S31_EEEvvEEEEvNT_6ParamsE,@function
        .size           _ZN7cutlass13device_kernelINS_4gemm6kernel13GemmUniversalIN4cute5tupleIJiiiiEEENS1_10collective13CollectiveMmaINS1_46MainloopSm100TmaUmmaWarpSpecializedBlockScaledILi8ELi2ELi2ENS5_IJNS4_1CILi2EEENSA_ILi4EEENSA_ILi1EEEEEEEENS5_IJNSA_ILi128EEENSA_ILi64EEESG_EEENS5_IJNS_12float_e5m2_tENS_13float_ue8m0_tEEEENS5_IJNS5_IJlSD_lEEENS4_6LayoutINS5_IJNS5_IJNS5_IJNSA_ILi32EEESC_EEEiEEESQ_NS5_IJSD_iEEEEEENS5_IJNS5_IJNS5_IJNSA_ILi16EEESC_EEEiEEENS5_IJNS5_IJNSA_ILi0EEESD_EEENSA_ILi512EEEEEENS5_IJSW_iEEEEEEEEEEESL_S13_NS4_8TiledMMAINS4_8MMA_AtomIJNS4_21SM100_MMA_MXF8F6F4_SSISJ_SJ_fSK_Li128ELi64ELNS4_4UMMA5MajorE0ELS18_0ELNS17_7ScaleInE0ELS19_0EEEEEENSN_INS5_IJSD_SD_SD_EEENS5_IJSW_SW_SW_EEEEENS5_IJNS4_10UnderscoreES1F_S1F_EEEEENS5_IJNS4_23SM90_TMA_LOAD_MULTICASTES1I_EEENS5_IJNS4_14ComposedLayoutINS4_7SwizzleILi3ELi4ELi3EEENS4_18smem_ptr_flag_bitsILi8EEENSN_INS5_IJNSA_ILi8EEESG_EEENS5_IJSG_SD_EEEEEEENSN_INS5_IJNS5_IJNS5_IJSP_SD_EEENS5_IJSO_SD_EEEEEESD_NS5_IJSC_SD_EEEEEENS5_IJNS5_IJNS5_IJSU_SY_EEESX_EEESW_NS5_IJSD_SY_EEEEEEEEEEEvNS4_8identityES1J_S24_vS25_EENS_8epilogue10collective18CollectiveEpilogueINS27_23Sm100TmaWarpSpecializedILi3ELi2ELi16ELb1ELb0EEEJNS5_IJSH_SH_SG_EEENS5_IJNSN_ISH_SD_EENSN_INS5_IJST_SB_EEENS5_IJSD_SO_EEEEEEEENS_10bfloat16_tESM_S2I_SM_NS27_6fusion15FusionCallbacksIS2B_NS2J_17LinearCombinationIS2I_fS2I_fLNS_15FloatRoundStyleE2EEES2C_S2H_JEEENS4_5SM1004TMEM4LOAD26SM100_TMEM_LOAD_32dp32b16xENS4_13SM90_TMA_LOADENS1K_INS1L_ILi1ELi4ELi3EEENS1N_ILi16EEENSN_INS5_IJS1P_ST_EEENS5_IJST_SD_EEEEEEENS4_39AutoVectorizingCopyWithAssumedAlignmentILi128EEENS4_14SM90_TMA_STOREES2Z_S31_S31_EEEvvEEEEvNT_6ParamsE,(.L_x_208 - _ZN7cutlass13device_kernelINS_4gemm6kernel13GemmUniversalIN4cute5tupleIJiiiiEEENS1_10collective13CollectiveMmaINS1_46MainloopSm100TmaUmmaWarpSpecializedBlockScaledILi8ELi2ELi2ENS5_IJNS4_1CILi2EEENSA_ILi4EEENSA_ILi1EEEEEEEENS5_IJNSA_ILi128EEENSA_ILi64EEESG_EEENS5_IJNS_12float_e5m2_tENS_13float_ue8m0_tEEEENS5_IJNS5_IJlSD_lEEENS4_6LayoutINS5_IJNS5_IJNS5_IJNSA_ILi32EEESC_EEEiEEESQ_NS5_IJSD_iEEEEEENS5_IJNS5_IJNS5_IJNSA_ILi16EEESC_EEEiEEENS5_IJNS5_IJNSA_ILi0EEESD_EEENSA_ILi512EEEEEENS5_IJSW_iEEEEEEEEEEESL_S13_NS4_8TiledMMAINS4_8MMA_AtomIJNS4_21SM100_MMA_MXF8F6F4_SSISJ_SJ_fSK_Li128ELi64ELNS4_4UMMA5MajorE0ELS18_0ELNS17_7ScaleInE0ELS19_0EEEEEENSN_INS5_IJSD_SD_SD_EEENS5_IJSW_SW_SW_EEEEENS5_IJNS4_10UnderscoreES1F_S1F_EEEEENS5_IJNS4_23SM90_TMA_LOAD_MULTICASTES1I_EEENS5_IJNS4_14ComposedLayoutINS4_7SwizzleILi3ELi4ELi3EEENS4_18smem_ptr_flag_bitsILi8EEENSN_INS5_IJNSA_ILi8EEESG_EEENS5_IJSG_SD_EEEEEEENSN_INS5_IJNS5_IJNS5_IJSP_SD_EEENS5_IJSO_SD_EEEEEESD_NS5_IJSC_SD_EEEEEENS5_IJNS5_IJNS5_IJSU_SY_EEESX_EEESW_NS5_IJSD_SY_EEEEEEEEEEEvNS4_8identityES1J_S24_vS25_EENS_8epilogue10collective18CollectiveEpilogueINS27_23Sm100TmaWarpSpecializedILi3ELi2ELi16ELb1ELb0EEEJNS5_IJSH_SH_SG_EEENS5_IJNSN_ISH_SD_EENSN_INS5_IJST_SB_EEENS5_IJSD_SO_EEEEEEEENS_10bfloat16_tESM_S2I_SM_NS27_6fusion15FusionCallbacksIS2B_NS2J_17LinearCombinationIS2I_fS2I_fLNS_15FloatRoundStyleE2EEES2C_S2H_JEEENS4_5SM1004TMEM4LOAD26SM100_TMEM_LOAD_32dp32b16xENS4_13SM90_TMA_LOADENS1K_INS1L_ILi1ELi4ELi3EEENS1N_ILi16EEENSN_INS5_IJS1P_ST_EEENS5_IJST_SD_EEEEEEENS4_39AutoVectorizingCopyWithAssumedAlignmentILi128EEENS4_14SM90_TMA_STOREES2Z_S31_S31_EEEvvEEEEvNT_6ParamsE)
        .other          _ZN7cutlass13device_kernelINS_4gemm6kernel13GemmUniversalIN4cute5tupleIJiiiiEEENS1_10collective13CollectiveMmaINS1_46MainloopSm100TmaUmmaWarpSpecializedBlockScaledILi8ELi2ELi2ENS5_IJNS4_1CILi2EEENSA_ILi4EEENSA_ILi1EEEEEEEENS5_IJNSA_ILi128EEENSA_ILi64EEESG_EEENS5_IJNS_12float_e5m2_tENS_13float_ue8m0_tEEEENS5_IJNS5_IJlSD_lEEENS4_6LayoutINS5_IJNS5_IJNS5_IJNSA_ILi32EEESC_EEEiEEESQ_NS5_IJSD_iEEEEEENS5_IJNS5_IJNS5_IJNSA_ILi16EEESC_EEEiEEENS5_IJNS5_IJNSA_ILi0EEESD_EEENSA_ILi512EEEEEENS5_IJSW_iEEEEEEEEEEESL_S13_NS4_8TiledMMAINS4_8MMA_AtomIJNS4_21SM100_MMA_MXF8F6F4_SSISJ_SJ_fSK_Li128ELi64ELNS4_4UMMA5MajorE0ELS18_0ELNS17_7ScaleInE0ELS19_0EEEEEENSN_INS5_IJSD_SD_SD_EEENS5_IJSW_SW_SW_EEEEENS5_IJNS4_10UnderscoreES1F_S1F_EEEEENS5_IJNS4_23SM90_TMA_LOAD_MULTICASTES1I_EEENS5_IJNS4_14ComposedLayoutINS4_7SwizzleILi3ELi4ELi3EEENS4_18smem_ptr_flag_bitsILi8EEENSN_INS5_IJNSA_ILi8EEESG_EEENS5_IJSG_SD_EEEEEEENSN_INS5_IJNS5_IJNS5_IJSP_SD_EEENS5_IJSO_SD_EEEEEESD_NS5_IJSC_SD_EEEEEENS5_IJNS5_IJNS5_IJSU_SY_EEESX_EEESW_NS5_IJSD_SY_EEEEEEEEEEEvNS4_8identityES1J_S24_vS25_EENS_8epilogue10collective18CollectiveEpilogueINS27_23Sm100TmaWarpSpecializedILi3ELi2ELi16ELb1ELb0EEEJNS5_IJSH_SH_SG_EEENS5_IJNSN_ISH_SD_EENSN_INS5_IJST_SB_EEENS5_IJSD_SO_EEEEEEEENS_10bfloat16_tESM_S2I_SM_NS27_6fusion15FusionCallbacksIS2B_NS2J_17LinearCombinationIS2I_fS2I_fLNS_15FloatRoundStyleE2EEES2C_S2H_JEEENS4_5SM1004TMEM4LOAD26SM100_TMEM_LOAD_32dp32b16xENS4_13SM90_TMA_LOADENS1K_INS1L_ILi1ELi4ELi3EEENS1N_ILi16EEENSN_INS5_IJS1P_ST_EEENS5_IJST_SD_EEEEEEENS4_39AutoVectorizingCopyWithAssumedAlignmentILi128EEENS4_14SM90_TMA_STOREES2Z_S31_S31_EEEvvEEEEvNT_6ParamsE,@"STO_CUDA_ENTRY STV_DEFAULT"
_ZN7cutlass13device_kernelINS_4gemm6kernel13GemmUniversalIN4cute5tupleIJiiiiEEENS1_10collective13CollectiveMmaINS1_46MainloopSm100TmaUmmaWarpSpecializedBlockScaledILi8ELi2ELi2ENS5_IJNS4_1CILi2EEENSA_ILi4EEENSA_ILi1EEEEEEEENS5_IJNSA_ILi128EEENSA_ILi64EEESG_EEENS5_IJNS_12float_e5m2_tENS_13float_ue8m0_tEEEENS5_IJNS5_IJlSD_lEEENS4_6LayoutINS5_IJNS5_IJNS5_IJNSA_ILi32EEESC_EEEiEEESQ_NS5_IJSD_iEEEEEENS5_IJNS5_IJNS5_IJNSA_ILi16EEESC_EEEiEEENS5_IJNS5_IJNSA_ILi0EEESD_EEENSA_ILi512EEEEEENS5_IJSW_iEEEEEEEEEEESL_S13_NS4_8TiledMMAINS4_8MMA_AtomIJNS4_21SM100_MMA_MXF8F6F4_SSISJ_SJ_fSK_Li128ELi64ELNS4_4UMMA5MajorE0ELS18_0ELNS17_7ScaleInE0ELS19_0EEEEEENSN_INS5_IJSD_SD_SD_EEENS5_IJSW_SW_SW_EEEEENS5_IJNS4_10UnderscoreES1F_S1F_EEEEENS5_IJNS4_23SM90_TMA_LOAD_MULTICASTES1I_EEENS5_IJNS4_14ComposedLayoutINS4_7SwizzleILi3ELi4ELi3EEENS4_18smem_ptr_flag_bitsILi8EEENSN_INS5_IJNSA_ILi8EEESG_EEENS5_IJSG_SD_EEEEEEENSN_INS5_IJNS5_IJNS5_IJSP_SD_EEENS5_IJSO_SD_EEEEEESD_NS5_IJSC_SD_EEEEEENS5_IJNS5_IJNS5_IJSU_SY_EEESX_EEESW_NS5_IJSD_SY_EEEEEEEEEEEvNS4_8identityES1J_S24_vS25_EENS_8epilogue10collective18CollectiveEpilogueINS27_23Sm100TmaWarpSpecializedILi3ELi2ELi16ELb1ELb0EEEJNS5_IJSH_SH_SG_EEENS5_IJNSN_ISH_SD_EENSN_INS5_IJST_SB_EEENS5_IJSD_SO_EEEEEEEENS_10bfloat16_tESM_S2I_SM_NS27_6fusion15FusionCallbacksIS2B_NS2J_17LinearCombinationIS2I_fS2I_fLNS_15FloatRoundStyleE2EEES2C_S2H_JEEENS4_5SM1004TMEM4LOAD26SM100_TMEM_LOAD_32dp32b16xENS4_13SM90_TMA_LOADENS1K_INS1L_ILi1ELi4ELi3EEENS1N_ILi16EEENSN_INS5_IJS1P_ST_EEENS5_IJST_SD_EEEEEEENS4_39AutoVectorizingCopyWithAssumedAlignmentILi128EEENS4_14SM90_TMA_STOREES2Z_S31_S31_EEEvvEEEEvNT_6ParamsE:
[----:B------:R-:W1:Y:S01]  /*0000*/  LDC R1, c[0x0][0x37c] ;  /* 0x0000df00ff017b82 */ /* 0x000e620000000800 */
[----:B------:R-:W2:Y:S01]  /*0010*/  S2R R85, SR_TID.X ;  /* 0x0000000000557919 */ /* 0x000ea20000002100 */
[----:B------:R-:W3:Y:S01]  /*0020*/  LDCU.64 UR12, c[0x0][0xc90] ;  /* 0x00019200ff0c77ac */ /* 0x000ee20008000a00 */
[----:B------:R-:W-:Y:S02]  /*0030*/  PRMT R89, RZ, 0x7610, R89 ;  /* 0x00007610ff597816 */ /* 0x000fe40000000059 */
[----:B------:R-:W-:Y:S02]  /*0040*/  ELECT P4, URZ, PT ;  /* 0x0000000000ff782f */ /* 0x000fe40003880000 */
[----:B---3--:R-:W-:-:S04]  /*0050*/  ISETP.NE.U32.AND P0, PT, RZ, UR12, PT ;  /* 0x0000000cff007c0c */ /* 0x008fc8000bf05070 */
[----:B------:R-:W-:Y:S02]  /*0060*/  ISETP.NE.AND.EX P1, PT, RZ, UR13, PT, P0 ;  /* 0x0000000dff007c0c */ /* 0x000fe4000bf25300 */
[----:B--2---:R-:W-:-:S05]  /*0070*/  SHF.R.U32.HI R90, RZ, 0x5, R85 ;  /* 0x00000005ff5a7819 */ /* 0x004fca0000011655 */
[----:B------:R-:W2:Y:S02]  /*0080*/  SHFL.IDX PT, R0, R90, RZ, 0x1f ;  /* 0x00001fff5a007589 */ /* 0x000ea400000e0000 */
[----:B--2---:R-:W-:-:S04]  /*0090*/  R2UR UR21, R0 ;  /* 0x00000000001572ca */ /* 0x004fc800000e0000 */
[----:B-1----:R-:W-:Y:S05]  /*00a0*/  @P1 BRA `(.L_x_0) ;  /* 0x0000000000301947 */ /* 0x002fea0003800000 */
[----:B------:R-:W1:Y:S02]  /*00b0*/  LDCU.64 UR4, c[0x0][0xc88] ;  /* 0x00019100ff0477ac */ /* 0x000e640008000a00 */
[----:B-1----:R-:W-:-:S04]  /*00c0*/  UISETP.NE.U32.AND UP0, UPT, UR4, URZ, UPT ;  /* 0x000000ff0400728c */ /* 0x002fc8000bf05070 */
[----:B------:R-:W-:-:S09]  /*00d0*/  UISETP.NE.AND.EX UP0, UPT, UR5, URZ, UPT, UP0 ;  /* 0x000000ff0500728c */ /* 0x000fd2000bf05300 */
[----:B------:R-:W-:Y:S05]  /*00e0*/  BRA.U !UP0, `(.L_x_1) ;  /* 0x0000000108147547 */ /* 0x000fea000b800000 */
[----:B------:R-:W1:Y:S01]  /*00f0*/  LDC.64 R2, c[0x0][0xc88] ;  /* 0x00032200ff027b82 */ /* 0x000e620000000a00 */
[----:B------:R-:W1:Y:S02]  /*0100*/  LDCU.64 UR4, c[0x0][0x358] ;  /* 0x00006b00ff0477ac */ /* 0x000e640008000a00 */
[----:B-1----:R1:W5:Y:S01]  /*0110*/  LDG.E R45, desc[UR4][R2.64] ;  /* 0x00000004022d7981 */ /* 0x002362000c1e1900 */
[----:B------:R-:W-:Y:S01]  /*0120*/  HFMA2 R89, -RZ, RZ, 0, 5.9604644775390625e-08 ;  /* 0x00000001ff597431 */ /* 0x000fe200000001ff */
[----:B------:R-:W-:Y:S05]  /*0130*/  BRA `(.L_x_0) ;  /* 0x00000000000c7947 */ /* 0x000fea0003800000 */
.L_x_1:
[----:B------:R-:W1:Y:S01]  /*0140*/  LDCU UR4, c[0x0][0xc80] ;  /* 0x00019000ff0477ac */ /* 0x000e620008000800 */
[----:B------:R-:W-:Y:S01]  /*0150*/  HFMA2 R89, -RZ, RZ, 0, 5.9604644775390625e-08 ;  /* 0x00000001ff597431 */ /* 0x000fe200000001ff */
[----:B-1----:R-:W-:-:S07]  /*0160*/  MOV R45, UR4 ;  /* 0x00000004002d7c02 */ /* 0x002fce0008000f00 */
.L_x_0:
[----:B------:R-:W2:Y:S02]  /*0170*/  LDCU.64 UR4, c[0x0][0xcb0] ;  /* 0x00019600ff0477ac */ /* 0x000ea40008000a00 */
[----:B--2---:R-:W-:-:S04]  /*0180*/  UISETP.NE.U32.AND UP0, UPT, UR4, URZ, UPT ;  /* 0x000000ff0400728c */ /* 0x004fc8000bf05070 */
[----:B------:R-:W-:-:S09]  /*0190*/  UISETP.NE.AND.EX UP0, UPT, UR5, URZ, UPT, UP0 ;  /* 0x000000ff0500728c */ /* 0x000fd2000bf05300 */
[----:B------:R-:W-:Y:S05]  /*01a0*/  BRA.U UP0, `(.L_x_2) ;  /* 0x0000000100287547 */ /* 0x000fea000b800000 */
[----:B------:R-:W2:Y:S02]  /*01b0*/  LDCU.64 UR4, c[0x0][0xca8] ;  /* 0x00019500ff0477ac */ /* 0x000ea40008000a00 */
[----:B--2---:R-:W-:-:S04]  /*01c0*/  UISETP.NE.U32.AND UP0, UPT, UR4, URZ, UPT ;  /* 0x000000ff0400728c */ /* 0x004fc8000bf05070 */
[----:B------:R-:W-:-:S09]  /*01d0*/  UISETP.NE.AND.EX UP0, UPT, UR5, URZ, UPT, UP0 ;  /* 0x000000ff0500728c */ /* 0x000fd2000bf05300 */
[----:B------:R-:W-:Y:S05]  /*01e0*/  BRA.U !UP0, `(.L_x_3) ;  /* 0x0000000108107547 */ /* 0x000fea000b800000 */
[----:B-1----:R-:W1:Y:S01]  /*01f0*/  LDC.64 R2, c[0x0][0xca8] ;  /* 0x00032a00ff027b82 */ /* 0x002e620000000a00 */
[----:B------:R-:W1:Y:S02]  /*0200*/  LDCU.64 UR4, c[0x0][0x358] ;  /* 0x00006b00ff0477ac */ /* 0x000e640008000a00 */
[----:B-1----:R2:W5:Y:S01]  /*0210*/  LDG.E R43, desc[UR4][R2.64] ;  /* 0x00000004022b7981 */ /* 0x002562000c1e1900 */
[----:B------:R-:W-:Y:S05]  /*0220*/  BRA `(.L_x_2) ;  /* 0x0000000000087947 */ /* 0x000fea0003800000 */
.L_x_3:
[----:B------:R-:W2:Y:S02]  /*0230*/  LDCU UR4, c[0x0][0xca0] ;  /* 0x00019400ff0477ac */ /* 0x000ea40008000800 */
[----:B--2---:R-:W-:Y:S02]  /*0240*/  MOV R43, UR4 ;  /* 0x00000004002b7c02 */ /* 0x004fe40008000f00 */
.L_x_2:
[----:B------:R-:W-:Y:S01]  /*0250*/  IMAD.U32 R0, RZ, RZ, UR21 ;  /* 0x00000015ff007e24 */ /* 0x000fe2000f8e00ff */
[----:B------:R-:W-:Y:S04]  /*0260*/  BSSY.RECONVERGENT B0, `(.L_x_4) ;  /* 0x0000012000007945 */ /* 0x000fe80003800200 */
[C---:B------:R-:W-:Y:S02]  /*0270*/  ISETP.NE.OR P2, PT, R0.reuse, 0x1, !P4 ;  /* 0x000000010000780c */ /* 0x040fe40006745670 */
[----:B------:R-:W-:-:S11]  /*0280*/  ISETP.NE.OR P1, PT, R0, 0x3, !P4 ;  /* 0x000000030000780c */ /* 0x000fd60006725670 */
[----:B------:R-:W-:Y:S05]  /*0290*/  @P2 BRA `(.L_x_5) ;  /* 0x0000000000382947 */ /* 0x000fea0003800000 */
[----:B------:R-:W3:Y:S02]  /*02a0*/  LDCU.64 UR4, c[0x0][0x348] ;  /* 0x00006900ff0477ac */ /* 0x000ee40008000a00 */
[----:B---3--:R-:W-:Y:S02]  /*02b0*/  UIADD3 UR10, UP3, UPT, UR4, 0x80, URZ ;  /* 0x00000080040a7890 */ /* 0x008fe4000ff7e0ff */
[----:B------:R-:W-:Y:S02]  /*02c0*/  UIADD3 UR8, UP2, UPT, UR4, 0x180, URZ ;  /* 0x0000018004087890 */ /* 0x000fe4000ff5e0ff */
[----:B------:R-:W-:Y:S02]  /*02d0*/  UIADD3 UR6, UP1, UPT, UR4, 0x280, URZ ;  /* 0x0000028004067890 */ /* 0x000fe4000ff3e0ff */
[----:B------:R-:W-:Y:S02]  /*02e0*/  UIADD3 UR4, UP0, UPT, UR4, 0x380, URZ ;  /* 0x0000038004047890 */ /* 0x000fe4000ff1e0ff */
[----:B------:R-:W-:-:S02]  /*02f0*/  UIADD3.X UR11, UPT, UPT, URZ, UR5, URZ, UP3, !UPT ;  /* 0x00000005ff0b7290 */ /* 0x000fc40009ffe4ff */
[----:B------:R-:W-:Y:S02]  /*0300*/  UIADD3.X UR9, UPT, UPT, URZ, UR5, URZ, UP2, !UPT ;  /* 0x00000005ff097290 */ /* 0x000fe400097fe4ff */
[----:B------:R-:W-:Y:S02]  /*0310*/  UIADD3.X UR7, UPT, UPT, URZ, UR5, URZ, UP1, !UPT ;  /* 0x00000005ff077290 */ /* 0x000fe40008ffe4ff */
[----:B------:R-:W-:-:S03]  /*0320*/  UIADD3.X UR5, UPT, UPT, URZ, UR5, URZ, UP0, !UPT ;  /* 0x00000005ff057290 */ /* 0x000fc600087fe4ff */
[----:B------:R3:W-:Y:S02]  /*0330*/  UTMACCTL.PF [UR10] ;  /* 0x000000000a0079b9 */ /* 0x0007e40008040000 */
[----:B------:R3:W-:Y:S02]  /*0340*/  UTMACCTL.PF [UR8] ;  /* 0x00000000080079b9 */ /* 0x0007e40008040000 */
[----:B------:R3:W-:Y:S02]  /*0350*/  UTMACCTL.PF [UR6] ;  /* 0x00000000060079b9 */ /* 0x0007e40008040000 */
[----:B------:R3:W-:Y:S02]  /*0360*/  UTMACCTL.PF [UR4] ;  /* 0x00000000040079b9 */ /* 0x0007e40008040000 */
[----:B---3--:R-:W-:Y:S01]  /*0370*/  NOP ;  /* 0x0000000000007918 */ /* 0x008fe20000000000 */
.L_x_5:
[----:B------:R-:W-:Y:S05]  /*0380*/  BSYNC.RECONVERGENT B0 ;  /* 0x0000000000007941 */ /* 0x000fea0003800200 */
.L_x_4:
[----:B------:R-:W-:Y:S04]  /*0390*/  BSSY.RECONVERGENT B0, `(.L_x_6) ;  /* 0x000000a000007945 */ /* 0x000fe80003800200 */
[----:B------:R-:W-:Y:S05]  /*03a0*/  @P1 BRA `(.L_x_7) ;  /* 0x0000000000201947 */ /* 0x000fea0003800000 */
[----:B------:R-:W3:Y:S02]  /*03b0*/  LDCU.64 UR4, c[0x0][0x348] ;  /* 0x00006900ff0477ac */ /* 0x000ee40008000a00 */
[----:B---3--:R-:W-:Y:S02]  /*03c0*/  UIADD3 UR6, UP1, UPT, UR4, 0x980, URZ ;  /* 0x0000098004067890 */ /* 0x008fe4000ff3e0ff */
[----:B------:R-:W-:Y:S02]  /*03d0*/  UIADD3 UR4, UP0, UPT, UR4, 0xa80, URZ ;  /* 0x00000a8004047890 */ /* 0x000fe4000ff1e0ff */
[----:B------:R-:W-:Y:S02]  /*03e0*/  UIADD3.X UR7, UPT, UPT, URZ, UR5, URZ, UP1, !UPT ;  /* 0x00000005ff077290 */ /* 0x000fe40008ffe4ff */
[----:B------:R-:W-:-:S07]  /*03f0*/  UIADD3.X UR5, UPT, UPT, URZ, UR5, URZ, UP0, !UPT ;  /* 0x00000005ff057290 */ /* 0x000fce00087fe4ff */
[----:B------:R3:W-:Y:S02]  /*0400*/  UTMACCTL.PF [UR6] ;  /* 0x00000000060079b9 */ /* 0x0007e40008040000 */
[----:B------:R3:W-:Y:S02]  /*0410*/  UTMACCTL.PF [UR4] ;  /* 0x00000000040079b9 */ /* 0x0007e40008040000 */
[----:B---3--:R-:W-:Y:S01]  /*0420*/  NOP ;  /* 0x0000000000007918 */ /* 0x008fe20000000000 */
.L_x_7:
[----:B------:R-:W-:Y:S05]  /*0430*/  BSYNC.RECONVERGENT B0 ;  /* 0x0000000000007941 */ /* 0x000fea0003800200 */
.L_x_6:
[----:B------:R-:W3:Y:S01]  /*0440*/  LDCU.64 UR4, c[0x0][0xc88] ;  /* 0x00019100ff0477ac */ /* 0x000ee20008000a00 */
[----:B------:R-:W-:Y:S01]  /*0450*/  ISETP.NE.AND.EX P0, PT, RZ, UR13, PT, P0 ;  /* 0x0000000dff007c0c */ /* 0x000fe2000bf05300 */
[----:B------:R-:W-:Y:S01]  /*0460*/  UPLOP3.LUT UP5, UPT, UPT, UPT, UPT, 0x80, 0x8 ;  /* 0x000000000008789c */ /* 0x000fe20003faf070 */
[----:B---3--:R-:W-:-:S04]  /*0470*/  ISETP.NE.U32.AND P1, PT, RZ, UR4, PT ;  /* 0x00000004ff007c0c */ /* 0x008fc8000bf25070 */
[----:B------:R-:W-:-:S13]  /*0480*/  ISETP.NE.AND.EX P1, PT, RZ, UR5, PT, P1 ;  /* 0x00000005ff007c0c */ /* 0x000fda000bf25310 */
[----:B------:R-:W-:Y:S05]  /*0490*/  @P1 BRA P0, `(.L_x_8) ;  /* 0x0000000000281947 */ /* 0x000fea0000000000 */
[----:B------:R-:W-:Y:S01]  /*04a0*/  UISETP.NE.U32.AND UP0, UPT, UR12, URZ, UPT ;  /* 0x000000ff0c00728c */ /* 0x000fe2000bf05070 */
[----:B-----5:R-:W-:Y:S01]  /*04b0*/  FSETP.NEU.AND P0, PT, R45, RZ, PT ;  /* 0x000000ff2d00720b */ /* 0x020fe20003f0d000 */
[----:B------:R-:W-:Y:S02]  /*04c0*/  UISETP.NE.U32.AND UP2, UPT, UR4, URZ, UPT ;  /* 0x000000ff0400728c */ /* 0x000fe4000bf45070 */
[----:B------:R-:W-:Y:S02]  /*04d0*/  UISETP.NE.AND.EX UP1, UPT, UR13, URZ, UPT, UP0 ;  /* 0x000000ff0d00728c */ /* 0x000fe4000bf25300 */
[----:B------:R-:W-:-:S04]  /*04e0*/  UISETP.NE.AND.EX UP0, UPT, UR5, URZ, UPT, UP2 ;  /* 0x000000ff0500728c */ /* 0x000fc8000bf05320 */
[----:B------:R-:W-:-:S04]  /*04f0*/  USEL UR4, URZ, 0xffffffff, UP0 ;  /* 0xffffffffff047887 */ /* 0x000fc80008000000 */
[----:B------:R-:W-:Y:S01]  /*0500*/  VOTEU.ANY UP0, P0 ;  /* 0x0000000000ff7886 */ /* 0x000fe20000000100 */
[----:B------:R-:W-:-:S04]  /*0510*/  @!UP1 USEL UR4, URZ, 0xffffffff, UP0 ;  /* 0xffffffffff049887 */ /* 0x000fc80008000000 */
[----:B------:R-:W-:-:S04]  /*0520*/  ULOP3.LUT UR4, UR4, 0x1, URZ, 0xc0, !UPT ;  /* 0x0000000104047892 */ /* 0x000fc8000f8ec0ff */
[----:B------:R-:W-:-:S11]  /*0530*/  UISETP.NE.U32.AND UP5, UPT, UR4, 0x1, UPT ;  /* 0x000000010400788c */ /* 0x000fd6000bfa5070 */
.L_x_8:
[----:B-12---:R-:W1:Y:S01]  /*0540*/  SHFL.IDX PT, R2, R90, RZ, 0x1f ;  /* 0x00001fff5a027589 */ /* 0x006e6200000e0000 */
[----:B------:R-:W-:-:S04]  /*0550*/  UISETP.NE.AND UP0, UPT, UR21, 0x2, UPT ;  /* 0x000000021500788c */ /* 0x000fc8000bf05270 */
[----:B------:R-:W-:Y:S01]  /*0560*/  USEL UR45, URZ, 0x1, UP0 ;  /* 0x00000001ff2d7887 */ /* 0x000fe20008000000 */
[----:B-1----:R-:W-:-:S13]  /*0570*/  ISETP.NE.AND P0, PT, R2, RZ, PT ;  /* 0x000000ff0200720c */ /* 0x002fda0003f05270 */
[----:B------:R-:W-:Y:S05]  /*0580*/  @P0 BRA `(.L_x_9) ;  /* 0x0000000000840947 */ /* 0x000fea0003800000 */
[----:B------:R-:W-:Y:S01]  /*0590*/  ELECT P0, URZ, PT ;  /* 0x0000000000ff782f */ /* 0x000fe20003800000 */
[----:B------:R-:W-:-:S12]  /*05a0*/  BSSY.RECONVERGENT B0, `(.L_x_9) ;  /* 0x000001f000007945 */ /* 0x000fd80003800200 */
[----:B------:R-:W-:Y:S05]  /*05b0*/  @!P0 BRA `(.L_x_10) ;  /* 0x0000000000748947 */ /* 0x000fea0003800000 */
[----:B------:R-:W1:Y:S01]  /*05c0*/  S2UR UR4, SR_CgaCtaId ;  /* 0x00000000000479c3 */ /* 0x000e620000008800 */
[----:B------:R-:W-:Y:S01]  /*05d0*/  UMOV UR5, 0x400 ;  /* 0x0000040000057882 */ /* 0x000fe20000000000 */
[----:B------:R-:W-:Y:S01]  /*05e0*/  UMOV UR8, 0x1 ;  /* 0x0000000100087882 */ /* 0x000fe20000000000 */
[----:B------:R-:W-:Y:S01]  /*05f0*/  UMOV UR6, 0x5 ;  /* 0x0000000500067882 */ /* 0x000fe20000000000 */
[----:B------:R-:W-:-:S04]  /*0600*/  UIADD3 UR8, UPT, UPT, -UR8, 0x100000, URZ ;  /* 0x0010000008087890 */ /* 0x000fc8000fffe1ff */
[----:B------:R-:W-:Y:S02]  /*0610*/  USHF.L.U32 UR9, UR8, 0xb, URZ ;  /* 0x0000000b08097899 */ /* 0x000fe400080006ff */
[----:B------:R-:W-:Y:S02]  /*0620*/  USHF.L.U32 UR8, UR8, 0x1, URZ ;  /* 0x0000000108087899 */ /* 0x000fe400080006ff */
[----:B------:R-:W-:-:S04]  /*0630*/  UIADD3 UR6, UPT, UPT, -UR6, 0x100000, URZ ;  /* 0x0010000006067890 */ /* 0x000fc8000fffe1ff */
[----:B------:R-:W-:Y:S02]  /*0640*/  USHF.L.U32 UR7, UR6, 0xb, URZ ;  /* 0x0000000b06077899 */ /* 0x000fe400080006ff */
[----:B------:R-:W-:Y:S02]  /*0650*/  USHF.L.U32 UR6, UR6, 0x1, URZ ;  /* 0x0000000106067899 */ /* 0x000fe400080006ff */
[----:B-1----:R-:W-:Y:S01]  /*0660*/  ULEA UR4, UR4, UR5, 0x18 ;  /* 0x0000000504047291 */ /* 0x002fe2000f8ec0ff */
[----:B------:R-:W1:Y:S11]  /*0670*/  FENCE.VIEW.ASYNC.S ;  /* 0x00000000000073c6 */ /* 0x000e760000000000 */
[----:B-1----:R1:W2:Y:S01]  /*0680*/  SYNCS.EXCH.64 URZ, [UR4], UR8 ;  /* 0x0000000804ff75b2 */ /* 0x0022a20008000100 */
[----:B------:R1:W3:Y:S01]  /*0690*/  SYNCS.EXCH.64 URZ, [UR4+0x40], UR6 ;  /* 0x0000400604ff75b2 */ /* 0x0002e20008000100 */
[----:B------:R1:W4:Y:S01]  /*06a0*/  SYNCS.EXCH.64 URZ, [UR4+0x8], UR8 ;  /* 0x0000080804ff75b2 */ /* 0x0003220008000100 */
[----:B------:R1:W1:Y:S01]  /*06b0*/  SYNCS.EXCH.64 URZ, [UR4+0x48], UR6 ;  /* 0x0000480604ff75b2 */ /* 0x0002620008000100 */
        /* <DEDUP_REMOVED lines=12> */
[----:B------:R-:W-:Y:S01]  /*0780*/  NOP ;  /* 0x0000000000007918 */ /* 0x000fe20000000000 */
.L_x_10:
[----:B-1----:R-:W-:Y:S05]  /*0790*/  BSYNC.RECONVERGENT B0 ;  /* 0x0000000000007941 */ /* 0x002fea0003800200 */
.L_x_9:
[----:B------:R-:W1:Y:S01]  /*07a0*/  SHFL.IDX PT, R2, R90, RZ, 0x1f ;  /* 0x00001fff5a027589 */ /* 0x000e6200000e0000 */
[----:B------:R-:W-:Y:S01]  /*07b0*/  NOP ;  /* 0x0000000000007918 */ /* 0x000fe20000000000 */
[----:B-1----:R-:W-:-:S13]  /*07c0*/  ISETP.NE.AND P0, PT, R2, 0x1, PT ;  /* 0x000000010200780c */ /* 0x002fda0003f05270 */
[----:B------:R-:W-:Y:S05]  /*07d0*/  @P0 BRA `(.L_x_11) ;  /* 0x0000000000500947 */ /* 0x000fea0003800000 */
        /* <DEDUP_REMOVED lines=9> */
[----:B------:R-:W-:Y:S01]  /*0870*/  USHF.L.U32 UR6, UR6, 0x1, URZ ;  /* 0x0000000106067899 */ /* 0x000fe200080006ff */
[----:B------:R-:W-:Y:S01]  /*0880*/  ELECT P0, URZ, PT ;  /* 0x0000000000ff782f */ /* 0x000fe20003800000 */
[----:B-1----:R-:W-:Y:S01]  /*0890*/  ULEA UR4, UR4, UR5, 0x18 ;  /* 0x0000000504047291 */ /* 0x002fe2000f8ec0ff */
[----:B------:R-:W1:Y:S11]  /*08a0*/  FENCE.VIEW.ASYNC.S ;  /* 0x00000000000073c6 */ /* 0x000e760000000000 */
[----:B-1----:R1:W1:Y:S01]  /*08b0*/  SYNCS.EXCH.64 URZ, [UR4+0x80], UR8 ;  /* 0x0000800804ff75b2 */ /* 0x0022620008000100 */
[----:B------:R1:W1:Y:S01]  /*08c0*/  SYNCS.EXCH.64 URZ, [UR4+0x98], UR6 ;  /* 0x0000980604ff75b2 */ /* 0x0002620008000100 */
[----:B------:R1:W1:Y:S01]  /*08d0*/  SYNCS.EXCH.64 URZ, [UR4+0x88], UR8 ;  /* 0x0000880804ff75b2 */ /* 0x0002620008000100 */
[----:B------:R1:W1:Y:S01]  /*08e0*/  SYNCS.EXCH.64 URZ, [UR4+0xa0], UR6 ;  /* 0x0000a00604ff75b2 */ /* 0x0002620008000100 */
[----:B------:R1:W1:Y:S01]  /*08f0*/  SYNCS.EXCH.64 URZ, [UR4+0x90], UR8 ;  /* 0x0000900804ff75b2 */ /* 0x0002620008000100 */
[----:B------:R1:W1:Y:S01]  /*0900*/  SYNCS.EXCH.64 URZ, [UR4+0xa8], UR6 ;  /* 0x0000a80604ff75b2 */ /* 0x0002620008000100 */
[----:B------:R-:W-:Y:S01]  /*0910*/  NOP ;  /* 0x0000000000007918 */ /* 0x000fe20000000000 */
.L_x_11:
[----:B------:R-:W2:Y:S01]  /*0920*/  SHFL.IDX PT, R2, R90, RZ, 0x1f ;  /* 0x00001fff5a027589 */ /* 0x000ea200000e0000 */
[----:B------:R-:W-:Y:S01]  /*0930*/  NOP ;  /* 0x0000000000007918 */ /* 0x000fe20000000000 */
[----:B--2---:R-:W-:-:S13]  /*0940*/  ISETP.NE.AND P0, PT, R2, 0x3, PT ;  /* 0x000000030200780c */ /* 0x004fda0003f05270 */
[----:B------:R-:W-:Y:S05]  /*0950*/  @P0 BRA `(.L_x_12) ;  /* 0x0000000000300947 */ /* 0x000fea0003800000 */
[----:B-1----:R-:W1:Y:S01]  /*0960*/  S2UR UR4, SR_CgaCtaId ;  /* 0x00000000000479c3 */ /* 0x002e620000008800 */
[----:B------:R-:W-:Y:S01]  /*0970*/  UMOV UR6, 0x400 ;  /* 0x0000040000067882 */ /* 0x000fe20000000000 */
[----:B------:R-:W-:Y:S01]  /*0980*/  UMOV UR5, 0x20 ;  /* 0x0000002000057882 */ /* 0x000fe20000000000 */
[----:B------:R-:W-:Y:S01]  /*0990*/  ELECT P0, URZ, PT ;  /* 0x0000000000ff782f */ /* 0x000fe20003800000 */
[----:B-1----:R-:W-:Y:S02]  /*09a0*/  ULEA UR6, UR4, UR6, 0x18 ;  /* 0x0000000604067291 */ /* 0x002fe4000f8ec0ff */
[----:B------:R-:W-:-:S04]  /*09b0*/  UIADD3 UR4, UPT, UPT, -UR5, 0x100000, URZ ;  /* 0x0010000005047890 */ /* 0x000fc8000fffe1ff */
[----:B------:R-:W-:Y:S02]  /*09c0*/  USHF.L.U32 UR5, UR4, 0xb, URZ ;  /* 0x0000000b04057899 */ /* 0x000fe400080006ff */
[----:B------:R-:W-:Y:S01]  /*09d0*/  USHF.L.U32 UR4, UR4, 0x1, URZ ;  /* 0x0000000104047899 */ /* 0x000fe200080006ff */
[----:B------:R-:W1:Y:S11]  /*09e0*/  FENCE.VIEW.ASYNC.S ;  /* 0x00000000000073c6 */ /* 0x000e760000000000 */
[----:B-1----:R2:W1:Y:S01]  /*09f0*/  SYNCS.EXCH.64 URZ, [UR6+0xb0], UR4 ;  /* 0x0000b00406ff75b2 */ /* 0x0024620008000100 */
[----:B------:R2:W1:Y:S02]  /*0a00*/  SYNCS.EXCH.64 URZ, [UR6+0xb8], UR4 ;  /* 0x0000b80406ff75b2 */ /* 0x0004640008000100 */
[----:B--2---:R-:W-:Y:S01]  /*0a10*/  NOP ;  /* 0x0000000000007918 */ /* 0x004fe20000000000 */
.L_x_12:
[----:B------:R-:W2:Y:S01]  /*0a20*/  SHFL.IDX PT, R2, R90, RZ, 0x1f ;  /* 0x00001fff5a027589 */ /* 0x000ea200000e0000 */
[----:B------:R-:W-:Y:S01]  /*0a30*/  NOP ;  /* 0x0000000000007918 */ /* 0x000fe20000000000 */
[----:B--2---:R-:W-:-:S13]  /*0a40*/  ISETP.NE.AND P0, PT, R2, 0x4, PT ;  /* 0x000000040200780c */ /* 0x004fda0003f05270 */
[----:B------:R-:W-:Y:S05]  /*0a50*/  @P0 BRA `(.L_x_13) ;  /* 0x00000000004c0947 */ /* 0x000fea0003800000 */
[----:B-1----:R-:W1:Y:S01]  /*0a60*/  S2UR UR6, SR_CgaCtaId ;  /* 0x00000000000679c3 */ /* 0x002e620000008800 */
[----:B------:R-:W-:Y:S01]  /*0a70*/  UMOV UR4, 0x720 ;  /* 0x0000072000047882 */ /* 0x000fe20000000000 */
[----:B------:R-:W-:Y:S01]  /*0a80*/  UMOV UR5, 0x400 ;  /* 0x0000040000057882 */ /* 0x000fe20000000000 */
[----:B------:R-:W-:Y:S01]  /*0a90*/  USEL UR4, UR4, 0x620, UP5 ;  /* 0x0000062004047887 */ /* 0x000fe2000a800000 */
[----:B------:R-:W-:Y:S01]  /*0aa0*/  UMOV UR8, 0x1 ;  /* 0x0000000100087882 */ /* 0x000fe20000000000 */
[----:B------:R-:W-:Y:S01]  /*0ab0*/  ELECT P0, URZ, PT ;  /* 0x0000000000ff782f */ /* 0x000fe20003800000 */
[----:B------:R-:W-:-:S04]  /*0ac0*/  UIADD3 UR8, UPT, UPT, -UR8, 0x100000, URZ ;  /* 0x0010000008087890 */ /* 0x000fc8000fffe1ff */
[----:B------:R-:W-:Y:S02]  /*0ad0*/  USHF.L.U32 UR9, UR8, 0xb, URZ ;  /* 0x0000000b08097899 */ /* 0x000fe400080006ff */
[----:B------:R-:W-:Y:S02]  /*0ae0*/  USHF.L.U32 UR8, UR8, 0x1, URZ ;  /* 0x0000000108087899 */ /* 0x000fe400080006ff */
[----:B-1----:R-:W-:Y:S02]  /*0af0*/  ULEA UR6, UR6, UR5, 0x18 ;  /* 0x0000000506067291 */ /* 0x002fe4000f8ec0ff */
[----:B------:R-:W-:-:S04]  /*0b00*/  UIADD3 UR4, UPT, UPT, -UR4, 0x100000, URZ ;  /* 0x0010000004047890 */ /* 0x000fc8000fffe1ff */
[----:B------:R-:W-:Y:S02]  /*0b10*/  USHF.L.U32 UR5, UR4, 0xb, URZ ;  /* 0x0000000b04057899 */ /* 0x000fe400080006ff */
[----:B------:R-:W-:Y:S01]  /*0b20*/  USHF.L.U32 UR4, UR4, 0x1, URZ ;  /* 0x0000000104047899 */ /* 0x000fe200080006ff */
[----:B------:R-:W1:Y:S03]  /*0b30*/  FENCE.VIEW.ASYNC.S ;  /* 0x00000000000073c6 */ /* 0x000e660000000000 */
[----:B-1----:R2:W1:Y:S08]  /*0b40*/  SYNCS.EXCH.64 URZ, [UR6+0xc0], UR8 ;  /* 0x0000c00806ff75b2 */ /* 0x0024700008000100 */
[----:B------:R2:W1:Y:S01]  /*0b50*/  SYNCS.EXCH.64 URZ, [UR6+0xd0], UR4 ;  /* 0x0000d00406ff75b2 */ /* 0x0004620008000100 */
[----:B------:R2:W1:Y:S01]  /*0b60*/  SYNCS.EXCH.64 URZ, [UR6+0xc8], UR8 ;  /* 0x0000c80806ff75b2 */ /* 0x0004620008000100 */
[----:B------:R2:W1:Y:S02]  /*0b70*/  SYNCS.EXCH.64 URZ, [UR6+0xd8], UR4 ;  /* 0x0000d80406ff75b2 */ /* 0x0004640008000100 */
[----:B--2---:R-:W-:Y:S01]  /*0b80*/  NOP ;  /* 0x0000000000007918 */ /* 0x004fe20000000000 */
.L_x_13:
[----:B------:R-:W2:Y:S01]  /*0b90*/  SHFL.IDX PT, R2, R90, RZ, 0x1f ;  /* 0x00001fff5a027589 */ /* 0x000ea200000e0000 */
[----:B------:R-:W-:Y:S01]  /*0ba0*/  NOP ;  /* 0x0000000000007918 */ /* 0x000fe20000000000 */
[----:B--2---:R-:W-:-:S13]  /*0bb0*/  ISETP.NE.AND P0, PT, R2, 0x5, PT ;  /* 0x000000050200780c */ /* 0x004fda0003f05270 */
[----:B------:R-:W-:Y:S05]  /*0bc0*/  @P0 BRA `(.L_x_14) ;  /* 0x0000000000480947 */ /* 0x000fea0003800000 */
[----:B-1----:R-:W1:Y:S01]  /*0bd0*/  S2UR UR4, SR_CgaCtaId ;  /* 0x00000000000479c3 */ /* 0x002e620000008800 */
        /* <DEDUP_REMOVED lines=15> */
[----:B------:R2:W1:Y:S02]  /*0cd0*/  SYNCS.EXCH.64 URZ, [UR4+0xf8], UR6 ;  /* 0x0000f80604ff75b2 */ /* 0x0004640008000100 */
[----:B--2---:R-:W-:Y:S01]  /*0ce0*/  NOP ;  /* 0x0000000000007918 */ /* 0x004fe20000000000 */
.L_x_14:
[----:B------:R-:W2:Y:S01]  /*0cf0*/  SHFL.IDX PT, R2, R90, RZ, 0x1f ;  /* 0x00001fff5a027589 */ /* 0x000ea200000e0000 */
[----:B------:R-:W-:Y:S01]  /*0d00*/  NOP ;  /* 0x0000000000007918 */ /* 0x000fe20000000000 */
[----:B--2---:R-:W-:-:S13]  /*0d10*/  ISETP.NE.AND P0, PT, R2, 0x3, PT ;  /* 0x000000030200780c */ /* 0x004fda0003f05270 */
[----:B------:R-:W-:Y:S05]  /*0d20*/  @P0 BRA `(.L_x_15) ;  /* 0x0000000000380947 */ /* 0x000fea0003800000 */
[----:B------:R-:W2:Y:S01]  /*0d30*/  S2UR UR5, SR_CgaCtaId ;  /* 0x00000000000579c3 */ /* 0x000ea20000008800 */
[----:B-1----:R-:W-:Y:S01]  /*0d40*/  UMOV UR4, 0x400 ;  /* 0x0000040000047882 */ /* 0x002fe20000000000 */
[----:B------:R-:W-:Y:S01]  /*0d50*/  UMOV UR6, 0x20 ;  /* 0x0000002000067882 */ /* 0x000fe20000000000 */
[----:B------:R-:W-:Y:S01]  /*0d60*/  ELECT P0, URZ, PT ;  /* 0x0000000000ff782f */ /* 0x000fe20003800000 */
[----:B------:R-:W-:-:S04]  /*0d70*/  UIADD3 UR6, UPT, UPT, -UR6, 0x100000, URZ ;  /* 0x0010000006067890 */ /* 0x000fc8000fffe1ff */
[----:B------:R-:W-:Y:S02]  /*0d80*/  USHF.L.U32 UR7, UR6, 0xb, URZ ;  /* 0x0000000b06077899 */ /* 0x000fe400080006ff */
[----:B------:R-:W-:Y:S02]  /*0d90*/  USHF.L.U32 UR6, UR6, 0x1, URZ ;  /* 0x0000000106067899 */ /* 0x000fe400080006ff */
[----:B--2---:R-:W-:Y:S01]  /*0da0*/  ULEA UR4, UR5, UR4, 0x18 ;  /* 0x0000000405047291 */ /* 0x004fe2000f8ec0ff */
[----:B------:R-:W1:Y:S11]  /*0db0*/  FENCE.VIEW.ASYNC.S ;  /* 0x00000000000073c6 */ /* 0x000e760000000000 */
[----:B-1----:R2:W1:Y:S01]  /*0dc0*/  SYNCS.EXCH.64 URZ, [UR4+0x100], UR6 ;  /* 0x0001000604ff75b2 */ /* 0x0024620008000100 */
[----:B------:R2:W1:Y:S01]  /*0dd0*/  SYNCS.EXCH.64 URZ, [UR4+0x110], UR6 ;  /* 0x0001100604ff75b2 */ /* 0x0004620008000100 */
[----:B------:R2:W1:Y:S01]  /*0de0*/  SYNCS.EXCH.64 URZ, [UR4+0x108], UR6 ;  /* 0x0001080604ff75b2 */ /* 0x0004620008000100 */
[----:B------:R2:W1:Y:S02]  /*0df0*/  SYNCS.EXCH.64 URZ, [UR4+0x118], UR6 ;  /* 0x0001180604ff75b2 */ /* 0x0004640008000100 */
[----:B--2---:R-:W-:Y:S01]  /*0e00*/  NOP ;  /* 0x0000000000007918 */ /* 0x004fe20000000000 */
.L_x_15:
[----:B------:R-:W2:Y:S01]  /*0e10*/  LDCU UR31, c[0x0][0x36c] ;  /* 0x00006d80ff1f77ac */ /* 0x000ea20008000800 */
[----:B------:R-:W-:Y:S01]  /*0e20*/  ISETP.NE.OR P4, PT, R0, 0x2, !P4 ;  /* 0x000000020000780c */ /* 0x000fe20006785670 */
[----:B------:R-:W-:Y:S01]  /*0e30*/  NOP ;  /* 0x0000000000007918 */ /* 0x000fe20000000000 */
[----:B------:R-:W-:Y:S01]  /*0e40*/  LOP3.LUT R0, R85, 0x1f, RZ, 0xc0, !PT ;  /* 0x0000001f55007812 */ /* 0x000fe200078ec0ff */
[----:B------:R-:W-:Y:S02]  /*0e50*/  UISETP.NE.AND UP6, UPT, UR21, URZ, UPT ;  /* 0x000000ff1500728c */ /* 0x000fe4000bfc5270 */
[----:B--2---:R-:W-:-:S09]  /*0e60*/  UISETP.EQ.U32.AND UP0, UPT, UR31, 0x1, UPT ;  /* 0x000000011f00788c */ /* 0x004fd2000bf02070 */
[----:B------:R-:W-:Y:S05]  /*0e70*/  BRA.U !UP0, `(.L_x_16) ;  /* 0x0000000108087547 */ /* 0x000fea000b800000 */
[----:B-1-34-:R-:W-:Y:S01]  /*0e80*/  UCGABAR_ARV ;  /* 0x00000000000079c7 */ /* 0x01afe20008000000 */
[----:B------:R-:W-:Y:S05]  /*0e90*/  BRA `(.L_x_17) ;  /* 0x0000000000047947 */ /* 0x000fea0003800000 */
.L_x_16:
[----:B-1-34-:R-:W-:Y:S01]  /*0ea0*/  NOP ;  /* 0x0000000000007918 */ /* 0x01afe20000000000 */
.L_x_17:
[----:B------:R-:W1:Y:S01]  /*0eb0*/  S2UR UR27, SR_CTAID.X ;  /* 0x00000000001b79c3 */ /* 0x000e620000002500 */
[----:B------:R-:W-:-:S05]  /*0ec0*/  CS2R.32 R94, SR_CgaSize ;  /* 0x00000000005e7805 */ /* 0x000fca0000008a00 */
[----:B------:R-:W-:-:S05]  /*0ed0*/  IMAD R94, R94, -0xa0, RZ ;  /* 0xffffff605e5e7824 */ /* 0x000fca00078e02ff */
[----:B------:R-:W-:-:S14]  /*0ee0*/  R2UR UR5, R94 ;  /* 0x000000005e0572ca */ /* 0x000fdc00000e0000 */
[----:B------:R-:W2:Y:S01]  /*0ef0*/  LDCU UR5, c[0x0][UR5+0x2b0] ;  /* 0x00005600050577ac */ /* 0x000ea20008000800 */
[----:B------:R-:W-:-:S05]  /*0f00*/  CS2R.32 R94, SR_CgaSize ;  /* 0x00000000005e7805 */ /* 0x000fca0000008a00 */
[----:B------:R-:W-:-:S05]  /*0f10*/  IMAD R94, R94, -0xa0, RZ ;  /* 0xffffff605e5e7824 */ /* 0x000fca00078e02ff */
[----:B------:R-:W-:-:S14]  /*0f20*/  R2UR UR4, R94 ;  /* 0x000000005e0472ca */ /* 0x000fdc00000e0000 */
[----:B------:R-:W3:Y:S01]  /*0f30*/  LDCU UR4, c[0x0][UR4+0x2b4] ;  /* 0x00005680040477ac */ /* 0x000ee20008000800 */
[----:B------:R-:W4:Y:S01]  /*0f40*/  S2UR UR20, SR_CTAID.Y ;  /* 0x00000000001479c3 */ /* 0x000f220000002600 */
[----:B------:R-:W-:-:S05]  /*0f50*/  CS2R.32 R94, SR_CgaSize ;  /* 0x00000000005e7805 */ /* 0x000fca0000008a00 */
[----:B------:R-:W-:-:S05]  /*0f60*/  IMAD R94, R94, -0xa0, RZ ;  /* 0xffffff605e5e7824 */ /* 0x000fca00078e02ff */
[----:B------:R-:W-:-:S14]  /*0f70*/  R2UR UR7, R94 ;  /* 0x000000005e0772ca */ /* 0x000fdc00000e0000 */
[----:B------:R-:W3:Y:S01]  /*0f80*/  LDCU UR7, c[0x0][UR7+0x2a0] ;  /* 0x00005400070777ac */ /* 0x000ee20008000800 */
[----:B------:R-:W-:-:S05]  /*0f90*/  CS2R.32 R94, SR_CgaSize ;  /* 0x00000000005e7805 */ /* 0x000fca0000008a00 */
[----:B------:R-:W-:-:S05]  /*0fa0*/  IMAD R94, R94, -0xa0, RZ ;  /* 0xffffff605e5e7824 */ /* 0x000fca00078e02ff */
[----:B------:R-:W-:-:S14]  /*0fb0*/  R2UR UR8, R94 ;  /* 0x000000005e0872ca */ /* 0x000fdc00000e0000 */
[----:B------:R-:W3:Y:S01]  /*0fc0*/  LDCU UR8, c[0x0][UR8+0x2a4] ;  /* 0x00005480080877ac */ /* 0x000ee20008000800 */
[----:B------:R-:W3:Y:S01]  /*0fd0*/  S2UR UR6, SR_CgaCtaId ;  /* 0x00000000000679c3 */ /* 0x000ee20000008800 */
[----:B------:R-:W3:Y:S01]  /*0fe0*/  LDCU UR28, c[0x0][0xf24] ;  /* 0x0001e480ff1c77ac */ /* 0x000ee20008000800 */
[----:B------:R-:W3:Y:S01]  /*0ff0*/  LDCU UR39, c[0x0][0xf24] ;  /* 0x0001e480ff2777ac */ /* 0x000ee20008000800 */
[----:B-1----:R-:W-:Y:S01]  /*1000*/  I2FP.F32.U32 R3, UR27 ;  /* 0x0000001b00037c45 */ /* 0x002fe20008201000 */
[----:B------:R-:W1:Y:S04]  /*1010*/  LDCU UR30, c[0x0][0xf30] ;  /* 0x0001e600ff1e77ac */ /* 0x000e680008000800 */
[----:B--2---:R-:W-:Y:S01]  /*1020*/  FMUL R3, R3, UR5 ;  /* 0x0000000503037c20 */ /* 0x004fe20008400000 */
[----:B------:R-:W-:Y:S01]  /*1030*/  UMOV UR14, 0x55 ;  /* 0x00000055000e7882 */ /* 0x000fe20000000000 */
[----:B------:R-:W-:Y:S01]  /*1040*/  UMOV UR15, 0x3 ;  /* 0x00000003000f7882 */ /* 0x000fe20000000000 */
[----:B----4-:R-:W-:-:S03]  /*1050*/  I2FP.F32.U32 R2, UR20 ;  /* 0x0000001400027c45 */ /* 0x010fc60008201000 */
[----:B------:R-:W2:Y:S02]  /*1060*/  F2I.U32.TRUNC.NTZ R3, R3 ;  /* 0x0000000300037305 */ /* 0x000ea4000020f000 */
[----:B---3--:R-:W-:Y:S01]  /*1070*/  FMUL R2, R2, UR4 ;  /* 0x0000000402027c20 */ /* 0x008fe20008400000 */
[----:B------:R-:W-:Y:S02]  /*1080*/  ULOP3.LUT UR65, UR6, 0x1, URZ, 0xc0, !UPT ;  /* 0x0000000106417892 */ /* 0x000fe4000f8ec0ff */
[----:B------:R-:W-:-:S03]  /*1090*/  USHF.R.U32.HI UR32, URZ, 0x1, UR6 ;  /* 0x00000001ff207899 */ /* 0x000fc60008011606 */
[----:B------:R-:W3:Y:S01]  /*10a0*/  F2I.U32.TRUNC.NTZ R2, R2 ;  /* 0x0000000200027305 */ /* 0x000ee2000020f000 */
[----:B------:R-:W-:Y:S02]  /*10b0*/  ULOP3.LUT UR5, UR6, 0x6, URZ, 0xc0, !UPT ;  /* 0x0000000606057892 */ /* 0x000fe4000f8ec0ff */
[----:B------:R-:W-:Y:S02]  /*10c0*/  USHF.L.U32 UR53, UR6, 0xb, URZ ;  /* 0x0000000b06357899 */ /* 0x000fe400080006ff */
[----:B------:R-:W-:Y:S02]  /*10d0*/  USHF.L.U32 UR52, UR6, 0xc, URZ ;  /* 0x0000000c06347899 */ /* 0x000fe400080006ff */
[----:B------:R-:W-:Y:S01]  /*10e0*/  USHF.L.U32 UR48, UR6, 0x6, URZ ;  /* 0x0000000606307899 */ /* 0x000fe200080006ff */
[----:B--2---:R-:W-:Y:S01]  /*10f0*/  R2UR UR4, R3 ;  /* 0x00000000030472ca */ /* 0x004fe200000e0000 */
[----:B------:R-:W-:Y:S02]  /*1100*/  USHF.L.U32 UR26, UR6, 0x5, URZ ;  /* 0x00000005061a7899 */ /* 0x000fe400080006ff */
[----:B------:R-:W-:-:S02]  /*1110*/  USHF.L.U32 UR38, UR6, 0x8, URZ ;  /* 0x0000000806267899 */ /* 0x000fc400080006ff */
[----:B------:R-:W-:Y:S01]  /*1120*/  UISETP.GT.U32.AND UP0, UPT, UR5, 0xffff, UPT ;  /* 0x0000ffff0500788c */ /* 0x000fe2000bf04070 */
[----:B---3--:R-:W-:Y:S01]  /*1130*/  R2UR UR6, R2 ;  /* 0x00000000020672ca */ /* 0x008fe200000e0000 */
[----:B------:R-:W-:Y:S01]  /*1140*/  UISETP.GT.U32.AND UP1, UPT, UR65, 0xffff, UPT ;  /* 0x0000ffff4100788c */ /* 0x000fe2000bf24070 */
[----:B------:R-:W-:Y:S01]  /*1150*/  PRMT R2, RZ, 0x7610, R2 ;  /* 0x00007610ff027816 */ /* 0x000fe20000000002 */
[----:B------:R-:W-:Y:S02]  /*1160*/  USEL UR46, UR5, 0xffff, !UP0 ;  /* 0x0000ffff052e7887 */ /* 0x000fe4000c000000 */
[----:B------:R-:W-:Y:S02]  /*1170*/  USEL UR47, UR65, 0xffff, !UP1 ;  /* 0x0000ffff412f7887 */ /* 0x000fe4000c800000 */
[----:B------:R-:W-:-:S04]  /*1180*/  UIADD3 UR5, UPT, UPT, -UR4, URZ, URZ ;  /* 0x000000ff04057290 */ /* 0x000fc8000fffe1ff */
[----:B------:R-:W-:Y:S02]  /*1190*/  UIMAD UR5, UR7, UR5, UR27 ;  /* 0x00000005070572a4 */ /* 0x000fe4000f8e021b */
[----:B------:R-:W-:-:S04]  /*11a0*/  UIADD3 UR4, UPT, UPT, -UR6, URZ, URZ ;  /* 0x000000ff06047290 */ /* 0x000fc8000fffe1ff */
[----:B------:R-:W-:Y:S01]  /*11b0*/  UIMAD UR4, UR8, UR4, UR20 ;  /* 0x00000004080472a4 */ /* 0x000fe2000f8e0214 */
[----:B------:R-:W-:-:S05]  /*11c0*/  IMAD.U32 R94, RZ, RZ, UR5 ;  /* 0x00000005ff5e7e24 */ /* 0x000fca000f8e00ff */
[----:B------:R-:W-:Y:S01]  /*11d0*/  IMAD.U32 R93, RZ, RZ, UR4 ;  /* 0x00000004ff5d7e24 */ /* 0x000fe2000f8e00ff */
[----:B-1----:R-:W-:Y:S06]  /*11e0*/  BRA.U UP6, `(.L_x_18) ;  /* 0x0000000106747547 */ /* 0x002fec000b800000 */
[----:B------:R-:W-:Y:S02]  /*11f0*/  R2UR UR4, R93 ;  /* 0x000000005d0472ca */ /* 0x000fe400000e0000 */
[----:B------:R-:W-:-:S11]  /*1200*/  R2UR UR7, R94 ;  /* 0x000000005e0772ca */ /* 0x000fd600000e0000 */
[----:B------:R-:W-:Y:S02]  /*1210*/  UISETP.NE.AND UP2, UPT, UR4, 0x2, UPT ;  /* 0x000000020400788c */ /* 0x000fe4000bf45270 */
[----:B------:R-:W-:Y:S02]  /*1220*/  UISETP.NE.AND UP4, UPT, UR4, URZ, UPT ;  /* 0x000000ff0400728c */ /* 0x000fe4000bf85270 */
[----:B------:R-:W-:Y:S02]  /*1230*/  UISETP.NE.AND UP0, UPT, UR4, 0x1, UPT ;  /* 0x000000010400788c */ /* 0x000fe4000bf05270 */
[----:B------:R-:W-:Y:S02]  /*1240*/  UISETP.NE.AND UP1, UPT, UR4, 0x3, UPT ;  /* 0x000000030400788c */ /* 0x000fe4000bf25270 */
[----:B------:R-:W-:Y:S02]  /*1250*/  USEL UR4, URZ, 0x10, UP2 ;  /* 0x00000010ff047887 */ /* 0x000fe40009000000 */
[----:B------:R-:W-:-:S02]  /*1260*/  USEL UR12, URZ, 0x20, UP2 ;  /* 0x00000020ff0c7887 */ /* 0x000fc40009000000 */
[----:B------:R-:W-:Y:S02]  /*1270*/  UISETP.NE.AND UP3, UPT, UR7, URZ, UPT ;  /* 0x000000ff0700728c */ /* 0x000fe4000bf65270 */
[----:B------:R-:W-:Y:S02]  /*1280*/  USEL UR5, URZ, 0x4, UP0 ;  /* 0x00000004ff057887 */ /* 0x000fe40008000000 */
[----:B------:R-:W-:Y:S02]  /*1290*/  UISETP.NE.AND UP2, UPT, UR7, URZ, UP4 ;  /* 0x000000ff0700728c */ /* 0x000fe4000a745270 */
[----:B------:R-:W-:Y:S02]  /*12a0*/  USEL UR11, URZ, 0x8, UP0 ;  /* 0x00000008ff0b7887 */ /* 0x000fe40008000000 */
[----:B------:R-:W-:Y:S02]  /*12b0*/  UISETP.NE.AND UP0, UPT, UR7, 0x1, UPT ;  /* 0x000000010700788c */ /* 0x000fe4000bf05270 */
[----:B------:R-:W-:-:S02]  /*12c0*/  USEL UR6, URZ, 0x2, UP4 ;  /* 0x00000002ff067887 */ /* 0x000fc4000a000000 */
[----:B------:R-:W-:Y:S02]  /*12d0*/  USEL UR7, URZ, 0x40, UP1 ;  /* 0x00000040ff077887 */ /* 0x000fe40008800000 */
[----:B------:R-:W-:Y:S02]  /*12e0*/  USEL UR10, URZ, 0x1, UP2 ;  /* 0x00000001ff0a7887 */ /* 0x000fe40009000000 */
[----:B------:R-:W-:Y:S02]  /*12f0*/  USEL UR8, UR5, 0x4, UP3 ;  /* 0x0000000405087887 */ /* 0x000fe40009800000 */
[----:B------:R-:W-:Y:S02]  /*1300*/  USEL UR4, UR4, 0x10, UP3 ;  /* 0x0000001004047887 */ /* 0x000fe40009800000 */
[----:B------:R-:W-:Y:S02]  /*1310*/  USEL UR9, UR7, 0x40, UP3 ;  /* 0x0000004007097887 */ /* 0x000fe40009800000 */
[----:B------:R-:W-:-:S02]  /*1320*/  USEL UR5, UR6, 0x2, UP0 ;  /* 0x0000000206057887 */ /* 0x000fc40008000000 */
[----:B------:R-:W-:Y:S02]  /*1330*/  UIADD3 UR4, UPT, UPT, UR4, UR8, UR10 ;  /* 0x0000000804047290 */ /* 0x000fe4000fffe00a */
[----:B------:R-:W-:Y:S02]  /*1340*/  USEL UR13, URZ, 0x80, UP1 ;  /* 0x00000080ff0d7887 */ /* 0x000fe40008800000 */
[----:B------:R-:W-:Y:S02]  /*1350*/  USEL UR7, UR11, 0x8, UP0 ;  /* 0x000000080b077887 */ /* 0x000fe40008000000 */
[----:B------:R-:W-:Y:S02]  /*1360*/  USEL UR6, UR12, 0x20, UP0 ;  /* 0x000000200c067887 */ /* 0x000fe40008000000 */
[----:B------:R-:W-:Y:S02]  /*1370*/  UIADD3 UR4, UPT, UPT, UR5, UR9, UR4 ;  /* 0x0000000905047290 */ /* 0x000fe4000fffe004 */
[----:B------:R-:W-:-:S02]  /*1380*/  USEL UR5, UR13, 0x80, UP0 ;  /* 0x000000800d057887 */ /* 0x000fc40008000000 */
[----:B------:R-:W-:-:S04]  /*1390*/  UIADD3 UR4, UPT, UPT, UR6, UR7, UR4 ;  /* 0x0000000706047290 */ /* 0x000fc8000fffe004 */
[----:B------:R-:W-:-:S06]  /*13a0*/  UIADD3 UR4, UPT, UPT, UR4, UR5, URZ ;  /* 0x0000000504047290 */ /* 0x000fcc000fffe0ff */
[----:B------:R-:W-:-:S07]  /*13b0*/  IMAD.U32 R2, RZ, RZ, UR4 ;  /* 0x00000004ff027e24 */ /* 0x000fce000f8e00ff */
.L_x_18:
[----:B------:R-:W1:Y:S01]  /*13c0*/  S2UR UR44, SR_CTAID.Z ;  /* 0x00000000002c79c3 */ /* 0x000e620000002700 */
[----:B------:R-:W-:Y:S02]  /*13d0*/  UISETP.GE.AND UP0, UPT, UR28, 0x1, UPT ;  /* 0x000000011c00788c */ /* 0x000fe4000bf06270 */
[----:B------:R-:W-:Y:S02]  /*13e0*/  ULOP3.LUT UR38, UR38, 0x100, URZ, 0xc0, !UPT ;  /* 0x0000010026267892 */ /* 0x000fe4000f8ec0ff */
[----:B------:R-:W-:Y:S02]  /*13f0*/  ULOP3.LUT UR47, UR47, 0xffff, URZ, 0xc0, !UPT ;  /* 0x0000ffff2f2f7892 */ /* 0x000fe4000f8ec0ff */
[----:B------:R-:W-:Y:S02]  /*1400*/  ULOP3.LUT UR46, UR46, 0xffff, URZ, 0xc0, !UPT ;  /* 0x0000ffff2e2e7892 */ /* 0x000fe4000f8ec0ff */
[----:B------:R-:W-:Y:S02]  /*1410*/  UISETP.NE.AND UP3, UPT, UR21, 0x2, UPT ;  /* 0x000000021500788c */ /* 0x000fe4000bf65270 */
[----:B------:R-:W-:-:S02]  /*1420*/  ULOP3.LUT UR53, UR53, 0x3000, URZ, 0xc0, !UPT ;  /* 0x0000300035357892 */ /* 0x000fc4000f8ec0ff */
[----:B------:R-:W-:Y:S02]  /*1430*/  ULOP3.LUT UR52, UR52, 0x1000, URZ, 0xc0, !UPT ;  /* 0x0000100034347892 */ /* 0x000fe4000f8ec0ff */
[----:B------:R-:W-:Y:S02]  /*1440*/  ULOP3.LUT UR48, UR48, 0x180, URZ, 0xc0, !UPT ;  /* 0x0000018030307892 */ /* 0x000fe4000f8ec0ff */
[----:B------:R-:W-:Y:S02]  /*1450*/  ULOP3.LUT UR26, UR26, 0xc0, URZ, 0xc0, !UPT ;  /* 0x000000c01a1a7892 */ /* 0x000fe4000f8ec0ff */
[----:B------:R-:W-:Y:S02]  /*1460*/  USHF.R.U32.HI UR10, URZ, 0x1, UR38 ;  /* 0x00000001ff0a7899 */ /* 0x000fe40008011626 */
[----:B------:R-:W-:Y:S02]  /*1470*/  USHF.L.U32 UR47, UR14, UR47, URZ ;  /* 0x0000002f0e2f7299 */ /* 0x000fe400080006ff */
[----:B------:R-:W-:Y:S01]  /*1480*/  USHF.L.U32 UR46, UR15, UR46, URZ ;  /* 0x0000002e0f2e7299 */ /* 0x000fe200080006ff */
[----:B-1----:R-:W-:Y:S11]  /*1490*/  BRA.U !UP0, `(.L_x_19) ;  /* 0x0000000108d47547 */ /* 0x002ff6000b800000 */
[----:B------:R-:W1:Y:S01]  /*14a0*/  LDCU.128 UR12, c[0x0][0xf10] ;  /* 0x0001e200ff0c77ac */ /* 0x000e620008000c00 */
[----:B------:R-:W2:Y:S01]  /*14b0*/  LDCU UR6, c[0x0][0x370] ;  /* 0x00006e00ff0677ac */ /* 0x000ea20008000800 */
[----:B------:R-:W3:Y:S01]  /*14c0*/  LDCU UR5, c[0x0][0x374] ;  /* 0x00006e80ff0577ac */ /* 0x000ee20008000800 */
[----:B------:R-:W4:Y:S01]  /*14d0*/  LDCU UR29, c[0x0][0xf0c] ;  /* 0x0001e180ff1d77ac */ /* 0x000f220008000800 */
[----:B------:R-:W4:Y:S01]  /*14e0*/  LDCU UR7, c[0x0][0xf20] ;  /* 0x0001e400ff0777ac */ /* 0x000f220008000800 */
[----:B------:R-:W4:Y:S01]  /*14f0*/  LDCU.64 UR8, c[0x0][0xf28] ;  /* 0x0001e500ff0877ac */ /* 0x000f220008000a00 */
[----:B-1----:R-:W-:Y:S02]  /*1500*/  UISETP.NE.AND UP0, UPT, UR14, 0x1, UPT ;  /* 0x000000010e00788c */ /* 0x002fe4000bf05270 */
[----:B---3--:R-:W-:Y:S02]  /*1510*/  UIMAD.WIDE.U32 UR16, UR5, UR15, URZ ;  /* 0x0000000f051072a5 */ /* 0x008fe4000f8e00ff */
[----:B--2---:R-:W-:-:S02]  /*1520*/  UIMAD.WIDE.U32 UR22, UR6, UR12, URZ ;  /* 0x0000000c061672a5 */ /* 0x004fc4000f8e00ff */
[----:B----4-:R-:W-:Y:S02]  /*1530*/  UISETP.NE.AND UP1, UPT, UR29, 0x1, UPT ;  /* 0x000000011d00788c */ /* 0x010fe4000bf25270 */
[----:B------:R-:W-:Y:S01]  /*1540*/  UISETP.NE.AND UP2, UPT, UR28, 0x1, UPT ;  /* 0x000000011c00788c */ /* 0x000fe2000bf45270 */
[----:B------:R-:W-:Y:S02]  /*1550*/  UMOV UR16, UR17 ;  /* 0x0000001100107c82 */ /* 0x000fe40008000000 */
[----:B------:R-:W-:Y:S01]  /*1560*/  UMOV UR22, UR23 ;  /* 0x0000001700167c82 */ /* 0x000fe20008000000 */
[----:B------:R-:W-:Y:S02]  /*1570*/  @UP0 USHF.R.U32.HI UR5, URZ, UR7, UR16 ;  /* 0x00000007ff050299 */ /* 0x000fe40008011610 */
[----:B------:R-:W-:Y:S02]  /*1580*/  UIMAD.WIDE.U32 UR24, UR20, UR15, URZ ;  /* 0x0000000f141872a5 */ /* 0x000fe4000f8e00ff */
[----:B------:R-:W-:-:S02]  /*1590*/  UIMAD.WIDE.U32 UR16, UR5, UR8, URZ ;  /* 0x00000008051072a5 */ /* 0x000fc4000f8e00ff */
[----:B------:R-:W-:Y:S02]  /*15a0*/  @UP1 USHF.R.U32.HI UR6, URZ, UR13, UR22 ;  /* 0x0000000dff061299 */ /* 0x000fe40008011616 */
[----:B------:R-:W-:Y:S02]  /*15b0*/  UIMAD.WIDE.U32 UR18, UR27, UR12, URZ ;  /* 0x0000000c1b1272a5 */ /* 0x000fe4000f8e00ff */
[----:B------:R-:W-:Y:S01]  /*15c0*/  UIMAD.WIDE.U32 UR22, UR6, UR8, URZ ;  /* 0x00000008061672a5 */ /* 0x000fe2000f8e00ff */
[----:B------:R-:W-:Y:S01]  /*15d0*/  UMOV UR4, UR25 ;  /* 0x0000001900047c82 */ /* 0x000fe20008000000 */
[----:B------:R-:W-:Y:S01]  /*15e0*/  UMOV UR16, UR17 ;  /* 0x0000001100107c82 */ /* 0x000fe20008000000 */
[----:B------:R-:W-:Y:S02]  /*15f0*/  USHF.R.U32.HI UR4, URZ, UR7, UR4 ;  /* 0x00000007ff047299 */ /* 0x000fe40008011604 */
[----:B------:R-:W-:Y:S01]  /*1600*/  @UP2 USHF.R.U32.HI UR5, URZ, UR9, UR16 ;  /* 0x00000009ff052299 */ /* 0x000fe20008011610 */
[----:B------:R-:W-:Y:S01]  /*1610*/  UMOV UR18, UR19 ;  /* 0x0000001300127c82 */ /* 0x000fe20008000000 */
[----:B------:R-:W-:Y:S01]  /*1620*/  UMOV UR22, UR23 ;  /* 0x0000001700167c82 */ /* 0x000fe20008000000 */
[----:B------:R-:W-:-:S02]  /*1630*/  USHF.R.U32.HI UR13, URZ, UR13, UR18 ;  /* 0x0000000dff0d7299 */ /* 0x000fc40008011612 */
[----:B------:R-:W-:Y:S02]  /*1640*/  USEL UR4, UR20, UR4, !UP0 ;  /* 0x0000000414047287 */ /* 0x000fe4000c000000 */
[----:B------:R-:W-:Y:S02]  /*1650*/  @UP2 USHF.R.U32.HI UR6, URZ, UR9, UR22 ;  /* 0x00000009ff062299 */ /* 0x000fe40008011616 */
[----:B------:R-:W-:Y:S02]  /*1660*/  UIMAD UR7, UR5, UR28, URZ ;  /* 0x0000001c050772a4 */ /* 0x000fe4000f8e02ff */
[----:B------:R-:W-:Y:S02]  /*1670*/  USEL UR5, UR27, UR13, !UP1 ;  /* 0x0000000d1b057287 */ /* 0x000fe4000c800000 */
[----:B------:R-:W-:Y:S02]  /*1680*/  UIMAD UR11, UR6, UR28, URZ ;  /* 0x0000001c060b72a4 */ /* 0x000fe4000f8e02ff */
[----:B------:R-:W-:-:S02]  /*1690*/  UISETP.GE.AND UP0, UPT, UR4, UR7, UPT ;  /* 0x000000070400728c */ /* 0x000fc4000bf06270 */
[----:B------:R-:W-:Y:S02]  /*16a0*/  UIMAD.WIDE.U32 UR12, UR4, UR8, URZ ;  /* 0x00000008040c72a5 */ /* 0x000fe4000f8e00ff */
[----:B------:R-:W-:Y:S02]  /*16b0*/  UISETP.GE.OR UP0, UPT, UR5, UR11, UP0 ;  /* 0x0000000b0500728c */ /* 0x000fe40008706670 */
[----:B------:R-:W-:Y:S02]  /*16c0*/  UIMAD.WIDE.U32 UR16, UR5, UR8, URZ ;  /* 0x00000008051072a5 */ /* 0x000fe4000f8e00ff */
[----:B------:R-:W-:Y:S01]  /*16d0*/  UIADD3 UR11, UPT, UPT, -UR4, URZ, URZ ;  /* 0x000000ff040b7290 */ /* 0x000fe2000fffe1ff */
[----:B------:R-:W-:Y:S01]  /*16e0*/  UMOV UR8, UR13 ;  /* 0x0000000d00087c82 */ /* 0x000fe20008000000 */
[----:B------:R-:W-:Y:S02]  /*16f0*/  UIADD3 UR12, UPT, UPT, -UR5, URZ, URZ ;  /* 0x000000ff050c7290 */ /* 0x000fe4000fffe1ff */
[----:B------:R-:W-:-:S03]  /*1700*/  USHF.R.U32.HI UR8, URZ, UR9, UR8 ;  /* 0x00000009ff087299 */ /* 0x000fc60008011608 */
[----:B------:R-:W-:Y:S01]  /*1710*/  @!UP0 UMOV UR7, UR17 ;  /* 0x0000001100078c82 */ /* 0x000fe20008000000 */
[----:B------:R-:W-:Y:S02]  /*1720*/  UIMAD UR20, UR14, UR11, UR20 ;  /* 0x0000000b0e1472a4 */ /* 0x000fe4000f8e0214 */
[----:B------:R-:W-:Y:S02]  /*1730*/  USEL UR8, UR4, UR8, !UP2 ;  /* 0x0000000804087287 */ /* 0x000fe4000d000000 */
[----:B------:R-:W-:Y:S02]  /*1740*/  @!UP0 USHF.R.U32.HI UR7, URZ, UR9, UR7 ;  /* 0x00000009ff078299 */ /* 0x000fe40008011607 */
[----:B------:R-:W-:Y:S02]  /*1750*/  UIADD3 UR9, UPT, UPT, -UR8, URZ, URZ ;  /* 0x000000ff08097290 */ /* 0x000fe4000fffe1ff */
[----:B------:R-:W-:Y:S02]  /*1760*/  @!UP0 USEL UR7, UR5, UR7, !UP2 ;  /* 0x0000000705078287 */ /* 0x000fe4000d000000 */
[----:B------:R-:W-:-:S02]  /*1770*/  UIMAD UR9, UR28, UR9, UR4 ;  /* 0x000000091c0972a4 */ /* 0x000fc4000f8e0204 */
[----:B------:R-:W-:Y:S02]  /*1780*/  @!UP0 UIADD3 UR8, UPT, UPT, UR8, -UR7, URZ ;  /* 0x8000000708088290 */ /* 0x000fe4000fffe0ff */
[----:B------:R-:W-:Y:S02]  /*1790*/  @!UP0 UIMAD UR6, UR9, UR6, UR7 ;  /* 0x00000006090682a4 */ /* 0x000fe4000f8e0207 */
[----:B------:R-:W-:Y:S02]  /*17a0*/  @!UP0 UIMAD UR4, UR8, UR28, UR5 ;  /* 0x0000001c080482a4 */ /* 0x000fe4000f8e0205 */
[----:B------:R-:W-:Y:S02]  /*17b0*/  UIMAD UR27, UR29, UR12, UR27 ;  /* 0x0000000c1d1b72a4 */ /* 0x000fe4000f8e021b */
[----:B------:R-:W-:Y:S01]  /*17c0*/  UIMAD UR20, UR4, UR14, UR20 ;  /* 0x0000000e041472a4 */ /* 0x000fe2000f8e0214 */
[----:B------:R-:W-:Y:S02]  /*17d0*/  @!UP0 UMOV UR5, UR6 ;  /* 0x0000000600058c82 */ /* 0x000fe40008000000 */
[----:B------:R-:W-:-:S12]  /*17e0*/  UIMAD UR27, UR5, UR29, UR27 ;  /* 0x0000001d051b72a4 */ /* 0x000fd8000f8e021b */
.L_x_19:
[----:B------:R-:W-:-:S09]  /*17f0*/  UISETP.NE.AND UP0, UPT, UR30, 0x1, UPT ;  /* 0x000000011e00788c */ /* 0x000fd2000bf05270 */
[----:B------:R-:W-:Y:S05]  /*1800*/  BRA.U UP0, `(.L_x_20) ;  /* 0x0000000100447547 */ /* 0x000fea000b800000 */
[----:B------:R-:W1:Y:S01]  /*1810*/  LDCU.128 UR12, c[0x0][0xf10] ;  /* 0x0001e200ff0c77ac */ /* 0x000e620008000c00 */
[----:B------:R-:W2:Y:S01]  /*1820*/  LDCU UR8, c[0x0][0xf0c] ;  /* 0x0001e180ff0877ac */ /* 0x000ea20008000800 */
[----:B------:R-:W3:Y:S01]  /*1830*/  LDCU UR9, c[0x0][0xf20] ;  /* 0x0001e400ff0977ac */ /* 0x000ee20008000800 */
[----:B-1----:R-:W-:Y:S02]  /*1840*/  UIMAD.WIDE.U32 UR6, UR27, UR12, URZ ;  /* 0x0000000c1b0672a5 */ /* 0x002fe4000f8e00ff */
[----:B------:R-:W-:Y:S02]  /*1850*/  UIMAD.WIDE.U32 UR4, UR20, UR15, URZ ;  /* 0x0000000f140472a5 */ /* 0x000fe4000f8e00ff */
[----:B--2---:R-:W-:Y:S02]  /*1860*/  UISETP.NE.AND UP1, UPT, UR8, 0x1, UPT ;  /* 0x000000010800788c */ /* 0x004fe4000bf25270 */
[----:B------:R-:W-:Y:S01]  /*1870*/  UISETP.NE.AND UP0, UPT, UR14, 0x1, UPT ;  /* 0x000000010e00788c */ /* 0x000fe2000bf05270 */
[----:B------:R-:W-:-:S02]  /*1880*/  UMOV UR6, UR7 ;  /* 0x0000000700067c82 */ /* 0x000fc40008000000 */
[----:B------:R-:W-:Y:S01]  /*1890*/  UMOV UR4, UR5 ;  /* 0x0000000500047c82 */ /* 0x000fe20008000000 */
[----:B------:R-:W-:Y:S02]  /*18a0*/  USHF.R.U32.HI UR13, URZ, UR13, UR6 ;  /* 0x0000000dff0d7299 */ /* 0x000fe40008011606 */
[----:B---3--:R-:W-:Y:S02]  /*18b0*/  USHF.R.U32.HI UR4, URZ, UR9, UR4 ;  /* 0x00000009ff047299 */ /* 0x008fe40008011604 */
[----:B------:R-:W-:Y:S02]  /*18c0*/  USEL UR5, UR27, UR13, !UP1 ;  /* 0x0000000d1b057287 */ /* 0x000fe4000c800000 */
[----:B------:R-:W-:-:S04]  /*18d0*/  USEL UR4, UR20, UR4, !UP0 ;  /* 0x0000000414047287 */ /* 0x000fc8000c000000 */
[----:B------:R-:W-:Y:S02]  /*18e0*/  UIADD3 UR6, UPT, UPT, UR5, -UR4, URZ ;  /* 0x8000000405067290 */ /* 0x000fe4000fffe0ff */
[----:B------:R-:W-:Y:S02]  /*18f0*/  UIADD3 UR4, UPT, UPT, -UR5, UR4, URZ ;  /* 0x0000000405047290 */ /* 0x000fe4000fffe1ff */
[----:B------:R-:W-:Y:S02]  /*1900*/  UIMAD UR20, UR6, UR14, UR20 ;  /* 0x0000000e061472a4 */ /* 0x000fe4000f8e0214 */
[----:B------:R-:W-:-:S12]  /*1910*/  UIMAD UR27, UR4, UR8, UR27 ;  /* 0x00000008041b72a4 */ /* 0x000fd8000f8e021b */
.L_x_20:
[----:B------:R-:W-:-:S09]  /*1920*/  UISETP.EQ.U32.AND UP0, UPT, UR31, 0x1, UPT ;  /* 0x000000011f00788c */ /* 0x000fd2000bf02070 */
[----:B------:R-:W-:Y:S05]  /*1930*/  BRA.U !UP0, `(.L_x_21) ;  /* 0x00000001080c7547 */ /* 0x000fea000b800000 */
[----:B------:R-:W-:Y:S01]  /*1940*/  UCGABAR_WAIT ;  /* 0x0000000000007dc7 */ /* 0x000fe20008000000 */
[----:B------:R-:W-:Y:S01]  /*1950*/  CCTL.IVALL ;  /* 0x00000000ff00798f */ /* 0x000fe20002000000 */
[----:B------:R-:W-:Y:S05]  /*1960*/  BRA `(.L_x_22) ;  /* 0x0000000000047947 */ /* 0x000fea0003800000 */
.L_x_21:
[----:B------:R-:W-:Y:S06]  /*1970*/  BAR.SYNC.DEFER_BLOCKING 0x0 ;  /* 0x0000000000007b1d */ /* 0x000fec0000010000 */
.L_x_22:
[----:B------:R-:W-:Y:S05]  /*1980*/  BRA.U UP3, `(.L_x_23) ;  /* 0x00000019030c7547 */ /* 0x000fea000b800000 */
[----:B------:R-:W1:Y:S01]  /*1990*/  LDCU UR7, c[0x0][0x38c] ;  /* 0x00007180ff0777ac */ /* 0x000e620008000800 */
[----:B------:R-:W2:Y:S01]  /*19a0*/  S2UR UR9, SR_CgaCtaId ;  /* 0x00000000000979c3 */ /* 0x000ea20000008800 */
[----:B------:R-:W-:Y:S01]  /*19b0*/  PLOP3.LUT P2, PT, PT, PT, UP5, 0x80, 0x8 ;  /* 0x000000000008781c */ /* 0x000fe20003f4f058 */
[----:B------:R-:W-:Y:S01]  /*19c0*/  IMAD.MOV.U32 R12, RZ, RZ, 0x1 ;  /* 0x00000001ff0c7424 */ /* 0x000fe200078e00ff */
[----:B------:R-:W-:Y:S01]  /*19d0*/  UMOV UR8, 0x400 ;  /* 0x0000040000087882 */ /* 0x000fe20000000000 */
[----:B------:R-:W-:Y:S01]  /*19e0*/  USHF.L.U32 UR5, UR32, 0x5, URZ ;  /* 0x0000000520057899 */ /* 0x000fe200080006ff */
[----:B------:R-:W-:Y:S01]  /*19f0*/  ISETP.EQ.OR P3, PT, R0, RZ, P4 ;  /* 0x000000ff0000720c */ /* 0x000fe20002762670 */
[----:B------:R-:W-:Y:S01]  /*1a00*/  UISETP.NE.AND UP1, UPT, UR21, URZ, UPT ;  /* 0x000000ff1500728c */ /* 0x000fe2000bf25270 */
[----:B------:R-:W-:Y:S02]  /*1a10*/  PLOP3.LUT P2, PT, P2, PT, PT, 0x8, 0x80 ;  /* 0x000000000080781c */ /* 0x000fe4000174e170 */
[----:B------:R-:W-:Y:S01]  /*1a20*/  CS2R R10, SRZ ;  /* 0x00000000000a7805 */ /* 0x000fe2000001ff00 */
[----:B------:R-:W-:Y:S01]  /*1a30*/  IMAD.MOV.U32 R9, RZ, RZ, RZ ;  /* 0x000000ffff097224 */ /* 0x000fe200078e00ff */
[----:B------:R-:W3:Y:S01]  /*1a40*/  LDCU UR59, c[0x0][0x370] ;  /* 0x00006e00ff3b77ac */ /* 0x000ee20008000800 */
[----:B------:R-:W-:Y:S01]  /*1a50*/  IMAD.MOV.U32 R8, RZ, RZ, 0x1 ;  /* 0x00000001ff087424 */ /* 0x000fe200078e00ff */
[----:B------:R-:W4:Y:S01]  /*1a60*/  LDCU.64 UR30, c[0x0][0x348] ;  /* 0x00006900ff1e77ac */ /* 0x000f220008000a00 */
[----:B-1----:R-:W-:-:S02]  /*1a70*/  UIADD3 UR6, UPT, UPT, UR7, 0x7f, URZ ;  /* 0x0000007f07067890 */ /* 0x002fc4000fffe0ff */
[----:B------:R-:W-:Y:S02]  /*1a80*/  UIADD3 UR64, UPT, UPT, UR7, 0xfe, URZ ;  /* 0x000000fe07407890 */ /* 0x000fe4000fffe0ff */
[----:B------:R-:W-:Y:S02]  /*1a90*/  USHF.R.S32.HI UR4, URZ, 0x1f, UR6 ;  /* 0x0000001fff047899 */ /* 0x000fe40008011406 */
[----:B------:R-:W-:Y:S02]  /*1aa0*/  UIADD3 UR7, UPT, UPT, UR7, -0x1, URZ ;  /* 0xffffffff07077890 */ /* 0x000fe4000fffe0ff */
[----:B------:R-:W-:Y:S02]  /*1ab0*/  ULEA.HI UR4, UR4, UR6, URZ, 0x7 ;  /* 0x0000000604047291 */ /* 0x000fe4000f8f38ff */
[----:B------:R-:W-:Y:S02]  /*1ac0*/  UISETP.GE.U32.AND UP2, UPT, UR7, -0xff, UPT ;  /* 0xffffff010700788c */ /* 0x000fe4000bf46070 */
[----:B------:R-:W-:-:S02]  /*1ad0*/  USHF.R.S32.HI UR61, URZ, 0x7, UR4 ;  /* 0x00000007ff3d7899 */ /* 0x000fc40008011404 */
[----:B--2---:R-:W-:Y:S02]  /*1ae0*/  ULEA UR6, UR9, UR8, 0x18 ;  /* 0x0000000809067291 */ /* 0x004fe4000f8ec0ff */
[----:B------:R-:W-:Y:S01]  /*1af0*/  UISETP.LT.U32.AND UP0, UPT, UR61, 0x8, UPT ;  /* 0x000000083d00788c */ /* 0x000fe2000bf01070 */
[----:B------:R-:W1:Y:S03]  /*1b00*/  LDCU UR58, c[0x0][0x374] ;  /* 0x00006e80ff3a77ac */ /* 0x000e660008000800 */
[----:B------:R-:W-:Y:S02]  /*1b10*/  USEL UR60, UR61, 0x8, UP0 ;  /* 0x000000083d3c7887 */ /* 0x000fe40008000000 */
[----:B------:R-:W-:Y:S02]  /*1b20*/  ULOP3.LUT UR62, UR5, 0x60, URZ, 0xe2, !UPT ;  /* 0x00000060053e7892 */ /* 0x000fe4000f8ee2ff */
[----:B------:R-:W-:-:S02]  /*1b30*/  UIADD3 UR37, UPT, UPT, UR60, -0x1, URZ ;  /* 0xffffffff3c257890 */ /* 0x000fc4000fffe0ff */
[----:B------:R-:W-:Y:S02]  /*1b40*/  @UP2 UIADD3 UR37, UPT, UPT, UR60, URZ, URZ ;  /* 0x000000ff3c252290 */ /* 0x000fe4000fffe0ff */
[----:B------:R-:W-:Y:S02]  /*1b50*/  USEL UR45, UR45, 0x2, UP1 ;  /* 0x000000022d2d7887 */ /* 0x000fe40008800000 */
[----:B------:R-:W-:Y:S02]  /*1b60*/  UIADD3 UR55, UPT, UPT, UR6, 0x3300, UR53 ;  /* 0x0000330006377890 */ /* 0x000fe4000fffe035 */
[----:B------:R-:W-:Y:S02]  /*1b70*/  UIADD3 UR54, UPT, UPT, UR6, 0x23300, UR52 ;  /* 0x0002330006367890 */ /* 0x000fe4000fffe034 */
[----:B------:R-:W-:Y:S02]  /*1b80*/  UIADD3 UR63, UPT, UPT, UR61, -UR60, URZ ;  /* 0x8000003c3d3f7290 */ /* 0x000fe4000fffe0ff */
[----:B------:R-:W-:Y:S01]  /*1b90*/  UIADD3 UR37, UPT, UPT, UR37, 0x1, URZ ;  /* 0x0000000125257890 */ /* 0x000fe2000fffe0ff */
[----:B-1-34-:R-:W-:-:S11]  /*1ba0*/  UMOV UR14, URZ ;  /* 0x000000ff000e7c82 */ /* 0x01afd60008000000 */
.L_x_47:
[----:B------:R-:W1:Y:S02]  /*1bb0*/  S2UR UR4, SR_CgaCtaId ;  /* 0x00000000000479c3 */ /* 0x000e640000008800 */
[----:B-1----:R-:W-:-:S09]  /*1bc0*/  UISETP.NE.AND UP0, UPT, UR4, URZ, UPT ;  /* 0x000000ff0400728c */ /* 0x002fd2000bf05270 */
[----:B---3--:R-:W-:Y:S05]  /*1bd0*/  BRA.U UP0, `(.L_x_24) ;  /* 0x0000000100287547 */ /* 0x008fea000b800000 */
[----:B------:R-:W-:Y:S02]  /*1be0*/  LEA R0, R9, UR6, 0x3 ;  /* 0x0000000609007c11 */ /* 0x000fe4000f8e18ff */
[----:B------:R-:W-:-:S04]  /*1bf0*/  SHF.L.U32 R2, R8, 0x1f, RZ ;  /* 0x0000001f08027819 */ /* 0x000fc800000006ff */
[----:B------:R-:W1:Y:S02]  /*1c00*/  SYNCS.PHASECHK.TRANS64.TRYWAIT P0, [R0+URZ+0x110], R2 ;  /* 0x00011002000075a7 */ /* 0x000e6400080011ff */
[----:B-1----:R-:W-:Y:S05]  /*1c10*/  @!P0 BRA `(.L_x_25) ;  /* 0x0000009800a08947 */ /* 0x002fea0003800000 */
.L_x_161:
[----:B------:R-:W-:Y:S01]  /*1c20*/  VIADD R9, R9, 0x1 ;  /* 0x0000000109097836 */ /* 0x000fe20000000000 */
[----:B------:R1:W-:Y:S04]  /*1c30*/  SYNCS.ARRIVE.TRANS64.A1T0 RZ, [R0+URZ+0x100], RZ ;  /* 0x000100ff00ff79a7 */ /* 0x0003e800081000ff */
[----:B------:R-:W-:-:S04]  /*1c40*/  ISETP.NE.AND P0, PT, R9, 0x2, PT ;  /* 0x000000020900780c */ /* 0x000fc80003f05270 */
[----:B------:R-:W-:Y:S02]  /*1c50*/  SEL R9, R9, RZ, P0 ;  /* 0x000000ff09097207 */ /* 0x000fe40000000000 */
[----:B-1----:R-:W-:-:S04]  /*1c60*/  SEL R0, RZ, 0x1, P0 ;  /* 0x00000001ff007807 */ /* 0x002fc80000000000 */
[----:B------:R-:W-:-:S07]  /*1c70*/  LOP3.LUT R8, R8, R0, RZ, 0x3c, !PT ;  /* 0x0000000008087212 */ /* 0x000fce00078e3cff */
.L_x_24:
[----:B------:R-:W-:Y:S01]  /*1c80*/  ULEA UR4, UR14, UR6, 0x3 ;  /* 0x000000060e047291 */ /* 0x000fe2000f8e18ff */
[----:B------:R-:W-:Y:S01]  /*1c90*/  SHF.L.U32 R0, R12, 0x1f, RZ ;  /* 0x0000001f0c007819 */ /* 0x000fe200000006ff */
[----:B------:R-:W-:Y:S02]  /*1ca0*/  UISETP.GE.U32.AND UP0, UPT, UR64, 0xff, UPT ;  /* 0x000000ff4000788c */ /* 0x000fe4000bf06070 */
[----:B------:R-:W-:Y:S02]  /*1cb0*/  ULEA UR35, UR20, UR65, 0x1 ;  /* 0x0000004114237291 */ /* 0x000fe4000f8e08ff */
[----:B------:R-:W-:Y:S02]  /*1cc0*/  ULEA.HI UR11, UR20, UR20, URZ, 0x1 ;  /* 0x00000014140b7291 */ /* 0x000fe4000f8f08ff */
[----:B------:R-:W-:Y:S01]  /*1cd0*/  ULEA UR43, UR27, UR62, 0x7 ;  /* 0x0000003e1b2b7291 */ /* 0x000fe2000f8e38ff */
[----:B------:R1:W2:Y:S01]  /*1ce0*/  SYNCS.PHASECHK.TRANS64.TRYWAIT P1, [UR4+0x40], R0 ;  /* 0x00004000ff0075a7 */ /* 0x0002a20008021104 */
[----:B------:R-:W-:-:S02]  /*1cf0*/  USHF.L.U32 UR35, UR35, 0x5, URZ ;  /* 0x0000000523237899 */ /* 0x000fc400080006ff */
[----:B------:R-:W-:Y:S01]  /*1d00*/  USHF.R.S32.HI UR11, URZ, 0x1, UR11 ;  /* 0x00000001ff0b7899 */ /* 0x000fe2000801140b */
[----:B------:R-:W-:Y:S01]  /*1d10*/  UMOV UR20, URZ ;  /* 0x000000ff00147c82 */ /* 0x000fe20008000000 */
[----:B------:R-:W-:Y:S10]  /*1d20*/  BRA.U !UP0, `(.L_x_26) ;  /* 0x0000000508147547 */ /* 0x000ff4000b800000 */
[----:B------:R-:W-:Y:S01]  /*1d30*/  UMOV UR4, UR14 ;  /* 0x0000000e00047c82 */ /* 0x000fe20008000000 */
[----:B------:R-:W-:-:S05]  /*1d40*/  UMOV UR28, URZ ;  /* 0x000000ff001c7c82 */ /* 0x000fca0008000000 */
.L_x_34:
[----:B------:R-:W-:Y:S01]  /*1d50*/  ULEA UR41, UR4, UR6, 0x3 ;  /* 0x0000000604297291 */ /* 0x000fe2000f8e18ff */
[----:B--2---:R-:W-:Y:S01]  /*1d60*/  @!P4 MOV R2, 0x6400 ;  /* 0x000064000002c802 */ /* 0x004fe20000000f00 */
[----:B--23--:R-:W-:Y:S10]  /*1d70*/  @P1 BRA `(.L_x_27) ;  /* 0x00000000000c1947 */ /* 0x00cff40003800000 */
[----:B------:R-:W-:-:S04]  /*1d80*/  SHF.L.U32 R3, R12, 0x1f, RZ ;  /* 0x0000001f0c037819 */ /* 0x000fc800000006ff */
[----:B------:R-:W2:Y:S02]  /*1d90*/  SYNCS.PHASECHK.TRANS64.TRYWAIT P0, [UR41+0x40], R3 ;  /* 0x00004003ff0075a7 */ /* 0x000ea40008001129 */
[----:B--2---:R-:W-:Y:S05]  /*1da0*/  @!P0 BRA `(.L_x_28) ;  /* 0x0000009800508947 */ /* 0x004fea0003800000 */
.L_x_27:
[----:B------:R2:W-:Y:S01]  /*1db0*/  @!P4 SYNCS.ARRIVE.TRANS64 RZ, [UR41], R2 ;  /* 0x00000002ffffc9a7 */ /* 0x0005e20008000029 */
[----:B------:R-:W-:-:S04]  /*1dc0*/  ULOP3.LUT UR5, UR45, 0x2, URZ, 0xfc, !UPT ;  /* 0x000000022d057892 */ /* 0x000fc8000f8efcff */
[----:B------:R-:W-:-:S09]  /*1dd0*/  UISETP.NE.AND UP0, UPT, UR5, 0x2, UPT ;  /* 0x000000020500788c */ /* 0x000fd2000bf05270 */
[----:B------:R-:W-:Y:S05]  /*1de0*/  BRA.U UP0, `(.L_x_29) ;  /* 0x0000000100047547 */ /* 0x000fea000b800000 */
[----:B------:R-:W-:Y:S05]  /*1df0*/  BPT.TRAP 0x1 ;  /* 0x000000040000795c */ /* 0x000fea0000300000 */
.L_x_29:
[----:B------:R-:W-:Y:S04]  /*1e00*/  BSSY.RECONVERGENT B0, `(.L_x_30) ;  /* 0x0000003000007945 */ /* 0x000fe80003800200 */
[----:B------:R-:W-:Y:S05]  /*1e10*/  @P3 BRA `(.L_x_31) ;  /* 0x0000000000043947 */ /* 0x000fea0003800000 */
[----:B------:R-:W-:Y:S05]  /*1e20*/  BPT.TRAP 0x1 ;  /* 0x000000040000795c */ /* 0x000fea0000300000 */
.L_x_31:
[----:B------:R-:W-:Y:S05]  /*1e30*/  BSYNC.RECONVERGENT B0 ;  /* 0x0000000000007941 */ /* 0x000fea0003800200 */
.L_x_30:
[----:B------:R-:W-:Y:S01]  /*1e40*/  UIADD3 UR5, UPT, UPT, UR4, 0x1, URZ ;  /* 0x0000000104057890 */ /* 0x000fe2000fffe0ff */
[----:B------:R-:W-:Y:S01]  /*1e50*/  BSSY.RECONVERGENT B0, `(.L_x_32) ;  /* 0x000002d000007945 */ /* 0x000fe20003800200 */
[----:B------:R-:W-:Y:S02]  /*1e60*/  ELECT P0, URZ, PT ;  /* 0x0000000000ff782f */ /* 0x000fe40003800000 */
[----:B------:R-:W-:-:S04]  /*1e70*/  UISETP.NE.AND UP0, UPT, UR5, 0x8, UPT ;  /* 0x000000080500788c */ /* 0x000fc8000bf05270 */
[----:B------:R-:W-:Y:S02]  /*1e80*/  USEL UR7, URZ, 0x1, UP0 ;  /* 0x00000001ff077887 */ /* 0x000fe40008000000 */
[----:B------:R-:W-:-:S04]  /*1e90*/  USEL UR14, UR5, URZ, UP0 ;  /* 0x000000ff050e7287 */ /* 0x000fc80008000000 */
[----:B------:R-:W-:Y:S01]  /*1ea0*/  ULEA UR5, UR14, UR6, 0x3 ;  /* 0x000000060e057291 */ /* 0x000fe2000f8e18ff */
[----:B------:R-:W-:-:S04]  /*1eb0*/  LOP3.LUT R12, R12, UR7, RZ, 0x3c, !PT ;  /* 0x000000070c0c7c12 */ /* 0x000fc8000f8e3cff */
[----:B-1----:R-:W-:-:S04]  /*1ec0*/  SHF.L.U32 R0, R12, 0x1f, RZ ;  /* 0x0000001f0c007819 */ /* 0x002fc800000006ff */
[----:B------:R1:W3:Y:S01]  /*1ed0*/  SYNCS.PHASECHK.TRANS64.TRYWAIT P1, [UR5+0x40], R0 ;  /* 0x00004000ff0075a7 */ /* 0x0002e20008021105 */
[----:B------:R-:W-:Y:S05]  /*1ee0*/  @!P0 BRA `(.L_x_33) ;  /* 0x00000000008c8947 */ /* 0x000fea0003800000 */
[----:B------:R-:W-:Y:S02]  /*1ef0*/  USHF.L.U32 UR5, UR4, 0x9, URZ ;  /* 0x0000000904057899 */ /* 0x000fe400080006ff */
[----:B------:R-:W-:Y:S02]  /*1f00*/  ULEA UR40, UR4, UR53, 0xe ;  /* 0x0000003504287291 */ /* 0x000fe4000f8e70ff */
[----:B------:R-:W-:Y:S02]  /*1f10*/  UIADD3 UR22, UP3, UPT, UR30, 0x80, URZ ;  /* 0x000000801e167890 */ /* 0x000fe4000ff7e0ff */
[----:B------:R-:W-:Y:S02]  /*1f20*/  ULEA UR32, UR4, UR52, 0xd ;  /* 0x0000003404207291 */ /* 0x000fe4000f8e68ff */
[----:B------:R-:W-:Y:S02]  /*1f30*/  UIADD3 UR20, UP2, UPT, UR30, 0x180, URZ ;  /* 0x000001801e147890 */ /* 0x000fe4000ff5e0ff */
[----:B------:R-:W-:-:S02]  /*1f40*/  UIADD3 UR18, UP1, UPT, UR30, 0x280, URZ ;  /* 0x000002801e127890 */ /* 0x000fc4000ff3e0ff */
[----:B------:R-:W-:Y:S02]  /*1f50*/  ULOP3.LUT UR24, UR48, UR5, URZ, 0xfc, !UPT ;  /* 0x0000000530187292 */ /* 0x000fe4000f8efcff */
[----:B------:R-:W-:Y:S02]  /*1f60*/  UIADD3 UR16, UP0, UPT, UR30, 0x380, URZ ;  /* 0x000003801e107890 */ /* 0x000fe4000ff1e0ff */
[----:B------:R-:W-:Y:S02]  /*1f70*/  ULOP3.LUT UR8, UR5, UR38, URZ, 0xfc, !UPT ;  /* 0x0000002605087292 */ /* 0x000fe4000f8efcff */
[----:B------:R-:W-:Y:S02]  /*1f80*/  USHF.L.U32 UR42, UR28, 0x7, URZ ;  /* 0x000000071c2a7899 */ /* 0x000fe400080006ff */
[----:B------:R-:W-:Y:S02]  /*1f90*/  UIADD3.X UR23, UPT, UPT, URZ, UR31, URZ, UP3, !UPT ;  /* 0x0000001fff177290 */ /* 0x000fe40009ffe4ff */
[----:B------:R-:W-:-:S02]  /*1fa0*/  UIADD3 UR40, UPT, UPT, UR6, 0x3300, UR40 ;  /* 0x0000330006287890 */ /* 0x000fc4000fffe028 */
[----:B------:R-:W-:Y:S02]  /*1fb0*/  UPRMT UR7, URZ, 0x5410, UR47 ;  /* 0x00005410ff077896 */ /* 0x000fe4000800002f */
[----:B------:R-:W-:Y:S02]  /*1fc0*/  UIADD3.X UR21, UPT, UPT, URZ, UR31, URZ, UP2, !UPT ;  /* 0x0000001fff157290 */ /* 0x000fe400097fe4ff */
[----:B------:R-:W-:Y:S02]  /*1fd0*/  UIADD3 UR32, UPT, UPT, UR6, 0x23300, UR32 ;  /* 0x0002330006207890 */ /* 0x000fe4000fffe020 */
[----:B------:R-:W-:Y:S02]  /*1fe0*/  UPRMT UR5, URZ, 0x5410, UR46 ;  /* 0x00005410ff057896 */ /* 0x000fe4000800002e */
[----:B------:R-:W-:Y:S02]  /*1ff0*/  UIADD3.X UR19, UPT, UPT, URZ, UR31, URZ, UP1, !UPT ;  /* 0x0000001fff137290 */ /* 0x000fe40008ffe4ff */
[----:B------:R-:W-:-:S02]  /*2000*/  UIADD3 UR24, UPT, UPT, UR6, 0x33300, UR24 ;  /* 0x0003330006187890 */ /* 0x000fc4000fffe018 */
[----:B------:R-:W-:Y:S02]  /*2010*/  UIADD3.X UR17, UPT, UPT, URZ, UR31, URZ, UP0, !UPT ;  /* 0x0000001fff117290 */ /* 0x000fe400087fe4ff */
[----:B------:R-:W-:Y:S01]  /*2020*/  UIADD3 UR8, UPT, UPT, UR6, 0x34300, UR8 ;  /* 0x0003430006087890 */ /* 0x000fe2000fffe008 */
[----:B------:R-:W-:Y:S01]  /*2030*/  UMOV UR50, 0x0 ;  /* 0x0000000000327882 */ /* 0x000fe20000000000 */
[----:B------:R-:W-:Y:S01]  /*2040*/  UMOV UR51, 0x10000000 ;  /* 0x1000000000337882 */ /* 0x000fe20000000000 */
[----:B------:R-:W-:Y:S01]  /*2050*/  UMOV UR33, UR41 ;  /* 0x0000002900217c82 */ /* 0x000fe20008000000 */
[----:B------:R-:W-:Y:S01]  /*2060*/  UMOV UR36, UR44 ;  /* 0x0000002c00247c82 */ /* 0x000fe20008000000 */
[----:B------:R-:W-:Y:S01]  /*2070*/  UMOV UR34, UR42 ;  /* 0x0000002a00227c82 */ /* 0x000fe20008000000 */
[----:B------:R-:W-:Y:S01]  /*2080*/  UMOV UR25, UR41 ;  /* 0x0000002900197c82 */ /* 0x000fe20008000000 */
[----:B------:R-:W-:Y:S01]  /*2090*/  UMOV UR29, UR44 ;  /* 0x0000002c001d7c82 */ /* 0x000fe20008000000 */
[----:B------:R4:W-:Y:S01]  /*20a0*/  UTMALDG.3D.MULTICAST [UR40], [UR22], UR7, desc[UR50] ;  /* 0x00003228160073b4 */ /* 0x0009e20008011807 */
[----:B------:R-:W-:Y:S01]  /*20b0*/  UMOV UR9, UR41 ;  /* 0x0000002900097c82 */ /* 0x000fe20008000000 */
[----:B------:R-:W-:Y:S01]  /*20c0*/  UMOV UR12, UR28 ;  /* 0x0000001c000c7c82 */ /* 0x000fe20008000000 */
[----:B------:R-:W-:Y:S01]  /*20d0*/  UMOV UR13, UR44 ;  /* 0x0000002c000d7c82 */ /* 0x000fe20008000000 */
[----:B------:R4:W-:Y:S01]  /*20e0*/  UTMALDG.3D.MULTICAST [UR32], [UR20], UR5, desc[UR50] ;  /* 0x00003220140073b4 */ /* 0x0009e20008011805 */
[----:B------:R4:W-:Y:S01]  /*20f0*/  UTMALDG.4D.MULTICAST [UR24], [UR18], UR7, desc[UR50] ;  /* 0x00003218120073b4 */ /* 0x0009e20008019807 */
[----:B------:R4:W-:Y:S02]  /*2100*/  UTMALDG.4D.MULTICAST [UR8], [UR16], UR5, desc[UR50] ;  /* 0x00003208100073b4 */ /* 0x0009e40008019805 */
[----:B----4-:R-:W-:Y:S01]  /*2110*/  NOP ;  /* 0x0000000000007918 */ /* 0x010fe20000000000 */
.L_x_33:
[----:B------:R-:W-:Y:S05]  /*2120*/  BSYNC.RECONVERGENT B0 ;  /* 0x0000000000007941 */ /* 0x000fea0003800200 */
.L_x_32:
[----:B------:R-:W-:Y:S01]  /*2130*/  UIADD3 UR28, UPT, UPT, UR28, 0x1, URZ ;  /* 0x000000011c1c7890 */ /* 0x000fe2000fffe0ff */
[----:B------:R-:W-:Y:S01]  /*2140*/  UMOV UR4, UR14 ;  /* 0x0000000e00047c82 */ /* 0x000fe20008000000 */
[----:B------:R-:W-:Y:S02]  /*2150*/  UMOV UR20, UR37 ;  /* 0x0000002500147c82 */ /* 0x000fe40008000000 */
[----:B------:R-:W-:-:S09]  /*2160*/  UISETP.NE.AND UP0, UPT, UR28, UR37, UPT ;  /* 0x000000251c00728c */ /* 0x000fd2000bf05270 */
[----:B------:R-:W-:Y:S05]  /*2170*/  BRA.U UP0, `(.L_x_34) ;  /* 0xfffffff900f47547 */ /* 0x000fea000b83ffff */
.L_x_26:
[----:B------:R-:W-:Y:S01]  /*2180*/  ULEA UR4, UR14, UR6, 0x3 ;  /* 0x000000060e047291 */ /* 0x000fe2000f8e18ff */
[----:B-1----:R-:W-:Y:S01]  /*2190*/  SHF.L.U32 R0, R12, 0x1f, RZ ;  /* 0x0000001f0c007819 */ /* 0x002fe200000006ff */
[----:B------:R-:W-:Y:S01]  /*21a0*/  @!P2 SYNCS.ARRIVE.TRANS64.A1T0 RZ, [UR6+0xb8], RZ ;  /* 0x0000b8ffffffa9a7 */ /* 0x000fe20008100006 */
[----:B------:R-:W-:-:S06]  /*21b0*/  UISETP.GT.AND UP0, UPT, UR61, UR60, UPT ;  /* 0x0000003c3d00728c */ /* 0x000fcc000bf04270 */
[----:B--23--:R1:W2:Y:S03]  /*21c0*/  SYNCS.PHASECHK.TRANS64.TRYWAIT P1, [UR4+0x40], R0 ;  /* 0x00004000ff0075a7 */ /* 0x00c2a60008021104 */
[----:B------:R-:W-:Y:S05]  /*21d0*/  BRA.U !UP0, `(.L_x_35) ;  /* 0x0000000508107547 */ /* 0x000fea000b800000 */
[----:B------:R-:W-:Y:S01]  /*21e0*/  UIADD3 UR49, UPT, UPT, UR63, UR20, URZ ;  /* 0x000000143f317290 */ /* 0x000fe2000fffe0ff */
[----:B------:R-:W-:-:S11]  /*21f0*/  UMOV UR4, UR14 ;  /* 0x0000000e00047c82 */ /* 0x000fd60008000000 */
.L_x_43:
[----:B------:R-:W-:Y:S01]  /*2200*/  ULEA UR41, UR4, UR6, 0x3 ;  /* 0x0000000604297291 */ /* 0x000fe2000f8e18ff */
[----:B--2---:R-:W-:Y:S01]  /*2210*/  @!P4 MOV R2, 0x6400 ;  /* 0x000064000002c802 */ /* 0x004fe20000000f00 */
[----:B--23--:R-:W-:Y:S10]  /*2220*/  @P1 BRA `(.L_x_36) ;  /* 0x00000000000c1947 */ /* 0x00cff40003800000 */
[----:B------:R-:W-:-:S04]  /*2230*/  SHF.L.U32 R3, R12, 0x1f, RZ ;  /* 0x0000001f0c037819 */ /* 0x000fc800000006ff */
[----:B------:R-:W2:Y:S02]  /*2240*/  SYNCS.PHASECHK.TRANS64.TRYWAIT P0, [UR41+0x40], R3 ;  /* 0x00004003ff0075a7 */ /* 0x000ea40008001129 */
[----:B--2---:R-:W-:Y:S05]  /*2250*/  @!P0 BRA `(.L_x_37) ;  /* 0x00000094003c8947 */ /* 0x004fea0003800000 */
.L_x_36:
[----:B------:R2:W-:Y:S01]  /*2260*/  @!P4 SYNCS.ARRIVE.TRANS64 RZ, [UR41], R2 ;  /* 0x00000002ffffc9a7 */ /* 0x0005e20008000029 */
[----:B------:R-:W-:-:S04]  /*2270*/  ULOP3.LUT UR5, UR45, 0x2, URZ, 0xfc, !UPT ;  /* 0x000000022d057892 */ /* 0x000fc8000f8efcff */
[----:B------:R-:W-:-:S09]  /*2280*/  UISETP.NE.AND UP0, UPT, UR5, 0x2, UPT ;  /* 0x000000020500788c */ /* 0x000fd2000bf05270 */
[----:B------:R-:W-:Y:S05]  /*2290*/  BRA.U UP0, `(.L_x_38) ;  /* 0x0000000100047547 */ /* 0x000fea000b800000 */
[----:B------:R-:W-:Y:S05]  /*22a0*/  BPT.TRAP 0x1 ;  /* 0x000000040000795c */ /* 0x000fea0000300000 */
.L_x_38:
[----:B------:R-:W-:Y:S04]  /*22b0*/  BSSY.RECONVERGENT B0, `(.L_x_39) ;  /* 0x0000003000007945 */ /* 0x000fe80003800200 */
[----:B------:R-:W-:Y:S05]  /*22c0*/  @P3 BRA `(.L_x_40) ;  /* 0x0000000000043947 */ /* 0x000fea0003800000 */
[----:B------:R-:W-:Y:S05]  /*22d0*/  BPT.TRAP 0x1 ;  /* 0x000000040000795c */ /* 0x000fea0000300000 */
.L_x_40:
[----:B------:R-:W-:Y:S05]  /*22e0*/  BSYNC.RECONVERGENT B0 ;  /* 0x0000000000007941 */ /* 0x000fea0003800200 */
.L_x_39:
        /* <DEDUP_REMOVED lines=12> */
[----:B------:R-:W-:Y:S02]  /*23b0*/  UIADD3 UR22, UP3, UPT, UR30, 0x80, URZ ;  /* 0x000000801e167890 */ /* 0x000fe4000ff7e0ff */
[----:B------:R-:W-:Y:S02]  /*23c0*/  UIADD3 UR12, UP2, UPT, UR30, 0x180, URZ ;  /* 0x000001801e0c7890 */ /* 0x000fe4000ff5e0ff */
[----:B------:R-:W-:Y:S02]  /*23d0*/  UIADD3 UR28, UP1, UPT, UR30, 0x280, URZ ;  /* 0x000002801e1c7890 */ /* 0x000fe4000ff3e0ff */
[----:B------:R-:W-:Y:S02]  /*23e0*/  ULOP3.LUT UR16, UR48, UR5, URZ, 0xfc, !UPT ;  /* 0x0000000530107292 */ /* 0x000fe4000f8efcff */
[----:B------:R-:W-:-:S02]  /*23f0*/  UIADD3 UR24, UP0, UPT, UR30, 0x380, URZ ;  /* 0x000003801e187890 */ /* 0x000fc4000ff1e0ff */
[----:B------:R-:W-:Y:S02]  /*2400*/  USHF.L.U32 UR42, UR20, 0x7, URZ ;  /* 0x00000007142a7899 */ /* 0x000fe400080006ff */
[----:B------:R-:W-:Y:S02]  /*2410*/  ULEA UR40, UR4, UR55, 0xe ;  /* 0x0000003704287291 */ /* 0x000fe4000f8e70ff */
[----:B------:R-:W-:Y:S02]  /*2420*/  UIADD3.X UR23, UPT, UPT, URZ, UR31, URZ, UP3, !UPT ;  /* 0x0000001fff177290 */ /* 0x000fe40009ffe4ff */
[----:B------:R-:W-:Y:S02]  /*2430*/  UPRMT UR15, URZ, 0x5410, UR47 ;  /* 0x00005410ff0f7896 */ /* 0x000fe4000800002f */
[----:B------:R-:W-:Y:S02]  /*2440*/  ULOP3.LUT UR8, UR5, UR38, URZ, 0xfc, !UPT ;  /* 0x0000002605087292 */ /* 0x000fe4000f8efcff */
[----:B------:R-:W-:-:S02]  /*2450*/  ULEA UR32, UR4, UR54, 0xd ;  /* 0x0000003604207291 */ /* 0x000fc4000f8e68ff */
[----:B------:R-:W-:Y:S02]  /*2460*/  UIADD3.X UR13, UPT, UPT, URZ, UR31, URZ, UP2, !UPT ;  /* 0x0000001fff0d7290 */ /* 0x000fe400097fe4ff */
[----:B------:R-:W-:Y:S02]  /*2470*/  UPRMT UR7, URZ, 0x5410, UR46 ;  /* 0x00005410ff077896 */ /* 0x000fe4000800002e */
[----:B------:R-:W-:Y:S02]  /*2480*/  UIADD3.X UR29, UPT, UPT, URZ, UR31, URZ, UP1, !UPT ;  /* 0x0000001fff1d7290 */ /* 0x000fe40008ffe4ff */
[----:B------:R-:W-:Y:S02]  /*2490*/  UIADD3 UR16, UPT, UPT, UR6, 0x33300, UR16 ;  /* 0x0003330006107890 */ /* 0x000fe4000fffe010 */
[----:B------:R-:W-:Y:S02]  /*24a0*/  UIADD3 UR8, UPT, UPT, UR6, 0x34300, UR8 ;  /* 0x0003430006087890 */ /* 0x000fe4000fffe008 */
[----:B------:R-:W-:Y:S01]  /*24b0*/  UIADD3.X UR25, UPT, UPT, URZ, UR31, URZ, UP0, !UPT ;  /* 0x0000001fff197290 */ /* 0x000fe200087fe4ff */
[----:B------:R-:W-:Y:S01]  /*24c0*/  UMOV UR50, 0x0 ;  /* 0x0000000000327882 */ /* 0x000fe20000000000 */
[----:B------:R-:W-:Y:S01]  /*24d0*/  UMOV UR51, 0x10000000 ;  /* 0x1000000000337882 */ /* 0x000fe20000000000 */
[----:B------:R-:W-:Y:S01]  /*24e0*/  UMOV UR33, UR41 ;  /* 0x0000002900217c82 */ /* 0x000fe20008000000 */
[----:B------:R-:W-:Y:S01]  /*24f0*/  UMOV UR36, UR44 ;  /* 0x0000002c00247c82 */ /* 0x000fe20008000000 */
[----:B------:R-:W-:Y:S01]  /*2500*/  UMOV UR34, UR42 ;  /* 0x0000002a00227c82 */ /* 0x000fe20008000000 */
[----:B------:R-:W-:Y:S01]  /*2510*/  UTMALDG.3D.MULTICAST [UR40], [UR22], UR15, desc[UR50] ;  /* 0x00003228160073b4 */ /* 0x000fe2000801180f */
[----:B------:R-:W-:Y:S01]  /*2520*/  UMOV UR17, UR41 ;  /* 0x0000002900117c82 */ /* 0x000fe20008000000 */
[----:B------:R-:W-:Y:S01]  /*2530*/  UMOV UR18, UR26 ;  /* 0x0000001a00127c82 */ /* 0x000fe20008000000 */
[----:B------:R-:W-:Y:S01]  /*2540*/  UMOV UR19, UR27 ;  /* 0x0000001b00137c82 */ /* 0x000fe20008000000 */
[----:B------:R-:W-:Y:S01]  /*2550*/  UMOV UR21, UR44 ;  /* 0x0000002c00157c82 */ /* 0x000fe20008000000 */
[----:B------:R-:W-:Y:S01]  /*2560*/  UMOV UR9, UR41 ;  /* 0x0000002900097c82 */ /* 0x000fe20008000000 */
[----:B------:R4:W-:Y:S01]  /*2570*/  UTMALDG.3D.MULTICAST [UR32], [UR12], UR7, desc[UR50] ;  /* 0x000032200c0073b4 */ /* 0x0009e20008011807 */
[----:B------:R1:W-:Y:S01]  /*2580*/  UTMALDG.4D.MULTICAST [UR16], [UR28], UR15, desc[UR50] ;  /* 0x000032101c0073b4 */ /* 0x0003e2000801980f */
[----:B----4-:R-:W-:Y:S01]  /*2590*/  UMOV UR12, UR20 ;  /* 0x00000014000c7c82 */ /* 0x010fe20008000000 */
[----:B------:R-:W-:-:S02]  /*25a0*/  UMOV UR13, UR44 ;  /* 0x0000002c000d7c82 */ /* 0x000fc40008000000 */
[----:B------:R1:W-:Y:S02]  /*25b0*/  UTMALDG.4D.MULTICAST [UR8], [UR24], UR7, desc[UR50] ;  /* 0x00003208180073b4 */ /* 0x0003e40008019807 */
[----:B-1----:R-:W-:Y:S01]  /*25c0*/  NOP ;  /* 0x0000000000007918 */ /* 0x002fe20000000000 */
.L_x_42:
[----:B------:R-:W-:Y:S05]  /*25d0*/  BSYNC.RECONVERGENT B0 ;  /* 0x0000000000007941 */ /* 0x000fea0003800200 */
.L_x_41:
[----:B------:R-:W-:Y:S01]  /*25e0*/  UIADD3 UR20, UPT, UPT, UR20, 0x1, URZ ;  /* 0x0000000114147890 */ /* 0x000fe2000fffe0ff */
[----:B------:R-:W-:-:S03]  /*25f0*/  UMOV UR4, UR14 ;  /* 0x0000000e00047c82 */ /* 0x000fc60008000000 */
[----:B------:R-:W-:-:S09]  /*2600*/  UISETP.NE.AND UP0, UPT, UR20, UR49, UPT ;  /* 0x000000311400728c */ /* 0x000fd2000bf05270 */
[----:B------:R-:W-:Y:S05]  /*2610*/  BRA.U UP0, `(.L_x_43) ;  /* 0xfffffff900f87547 */ /* 0x000fea000b83ffff */
.L_x_35:
[C---:B------:R-:W-:Y:S01]  /*2620*/  LEA R3, R11.reuse, UR6, 0x3 ;  /* 0x000000060b037c11 */ /* 0x040fe2000f8e18ff */
[----:B------:R-:W-:Y:S01]  /*2630*/  NOP ;  /* 0x0000000000007918 */ /* 0x000fe20000000000 */
[----:B-1----:R-:W-:Y:S02]  /*2640*/  SHF.L.U32 R0, R10, 0x1f, RZ ;  /* 0x0000001f0a007819 */ /* 0x002fe400000006ff */
[----:B------:R-:W-:Y:S02]  /*2650*/  LEA R4, R11, UR6, 0x4 ;  /* 0x000000060b047c11 */ /* 0x000fe4000f8e20ff */
[----:B------:R-:W1:Y:S02]  /*2660*/  SYNCS.PHASECHK.TRANS64.TRYWAIT P0, [R3+URZ+0xc0], R0 ;  /* 0x0000c000030075a7 */ /* 0x000e6400080011ff */
[----:B-1----:R-:W-:Y:S05]  /*2670*/  @!P0 BRA `(.L_x_44) ;  /* 0x00000090004c8947 */ /* 0x002fea0003800000 */
.L_x_164:
[----:B------:R-:W4:Y:S01]  /*2680*/  LDS.128 R4, [R4+0x130] ;  /* 0x0001300004047984 */ /* 0x000f220000000c00 */
[----:B------:R-:W-:Y:S01]  /*2690*/  UISETP.GE.AND UP0, UPT, UR39, 0x1, UPT ;  /* 0x000000012700788c */ /* 0x000fe2000bf06270 */
[----:B------:R-:W-:Y:S01]  /*26a0*/  @!PT LDS RZ, [RZ] ;  /* 0x00000000fffff984 */ /* 0x000fe20000000800 */
[----:B------:R-:W-:Y:S01]  /*26b0*/  @!PT LDS RZ, [RZ] ;  /* 0x00000000fffff984 */ /* 0x000fe20000000800 */
[----:B------:R-:W-:Y:S01]  /*26c0*/  @!PT LDS RZ, [RZ] ;  /* 0x00000000fffff984 */ /* 0x000fe20000000800 */
[----:B------:R-:W-:Y:S01]  /*26d0*/  @!PT LDS RZ, [RZ] ;  /* 0x00000000fffff984 */ /* 0x000fe20000000800 */
[----:B------:R1:W-:Y:S06]  /*26e0*/  MEMBAR.ALL.CTA ;  /* 0x0000000000007992 */ /* 0x0003ec0000008000 */
[----:B-1----:R-:W1:Y:S01]  /*26f0*/  FENCE.VIEW.ASYNC.S ;  /* 0x00000000000073c6 */ /* 0x002e620000000000 */
[----:B----4-:R-:W-:-:S13]  /*2700*/  LOP3.LUT P0, RZ, R6, 0x1, RZ, 0xc0, !PT ;  /* 0x0000000106ff7812 */ /* 0x010fda000780c0ff */
[----:B-1----:R-:W-:Y:S01]  /*2710*/  VOTEU.ANY UP1, P0 ;  /* 0x0000000000ff7886 */ /* 0x002fe20000020100 */
[----:B------:R-:W-:-:S13]  /*2720*/  PLOP3.LUT P0, PT, PT, PT, UP1, 0x80, 0x8 ;  /* 0x000000000008781c */ /* 0x000fda0003f0f018 */
[----:B------:R-:W-:Y:S02]  /*2730*/  @P0 LOP3.LUT R0, R5, 0xffff, RZ, 0xc0, !PT ;  /* 0x0000ffff05000812 */ /* 0x000fe400078ec0ff */
[----:B--2---:R-:W-:Y:S02]  /*2740*/  @P0 MOV R2, R4 ;  /* 0x0000000400020202 */ /* 0x004fe40000000f00 */
[----:B------:R-:W-:Y:S01]  /*2750*/  @P0 R2UR UR5, R0 ;  /* 0x00000000000502ca */ /* 0x000fe200000e0000 */
[----:B------:R-:W-:Y:S01]  /*2760*/  VIADD R0, R3, 0xd0 ;  /* 0x000000d003007836 */ /* 0x000fe20000000000 */
[----:B------:R-:W-:Y:S02]  /*2770*/  @P0 SHF.R.U32.HI R4, RZ, 0x10, R5 ;  /* 0x00000010ff040819 */ /* 0x000fe40000011605 */
[----:B------:R-:W-:Y:S02]  /*2780*/  @P0 R2UR UR7, R2 ;  /* 0x00000000020702ca */ /* 0x000fe400000e0000 */
[----:B------:R-:W-:-:S02]  /*2790*/  PRMT R0, RZ, 0x654, R0 ;  /* 0x00000654ff007816 */ /* 0x000fc40000000000 */
[----:B------:R-:W-:Y:S02]  /*27a0*/  @P0 R2UR UR4, R4 ;  /* 0x00000000040402ca */ /* 0x000fe400000e0000 */
[----:B------:R1:W-:Y:S03]  /*27b0*/  SYNCS.ARRIVE.TRANS64.RED.A1T0 RZ, [R0+URZ], RZ ;  /* 0x000000ff00ff79a7 */ /* 0x0003e600081004ff */
[----:B------:R-:W-:-:S04]  /*27c0*/  @UP1 UMOV UR56, UR5 ;  /* 0x0000000500381c82 */ /* 0x000fc80008000000 */
[----:B------:R-:W-:-:S04]  /*27d0*/  @UP1 UMOV UR57, UR7 ;  /* 0x0000000700391c82 */ /* 0x000fc80008000000 */
[----:B------:R-:W-:Y:S01]  /*27e0*/  @UP1 UMOV UR44, UR4 ;  /* 0x00000004002c1c82 */ /* 0x000fe20008000000 */
[----:B------:R-:W-:Y:S05]  /*27f0*/  BRA.U !UP0, `(.L_x_45) ;  /* 0x0000000108d47547 */ /* 0x000fea000b800000 */
[----:B------:R-:W2:Y:S01]  /*2800*/  LDCU.128 UR16, c[0x0][0xf10] ;  /* 0x0001e200ff1077ac */ /* 0x000ea20008000c00 */
[----:B------:R-:W4:Y:S01]  /*2810*/  LDCU UR11, c[0x0][0xf20] ;  /* 0x0001e400ff0b77ac */ /* 0x000f220008000800 */
[----:B------:R-:W3:Y:S01]  /*2820*/  LDCU UR24, c[0x0][0xf0c] ;  /* 0x0001e180ff1877ac */ /* 0x000ee20008000800 */
[----:B------:R-:W1:Y:S01]  /*2830*/  LDCU.64 UR8, c[0x0][0xf28] ;  /* 0x0001e500ff0877ac */ /* 0x000e620008000a00 */
[----:B------:R-:W-:Y:S02]  /*2840*/  UISETP.NE.AND UP3, UPT, UR39, 0x1, UPT ;  /* 0x000000012700788c */ /* 0x000fe4000bf65270 */
[----:B--2---:R-:W-:Y:S02]  /*2850*/  UIMAD.WIDE.U32 UR12, UR58, UR19, URZ ;  /* 0x000000133a0c72a5 */ /* 0x004fe4000f8e00ff */
[----:B------:R-:W-:Y:S02]  /*2860*/  UIMAD.WIDE.U32 UR4, UR59, UR16, URZ ;  /* 0x000000103b0472a5 */ /* 0x000fe4000f8e00ff */
[----:B------:R-:W-:-:S02]  /*2870*/  UISETP.NE.AND UP0, UPT, UR18, 0x1, UPT ;  /* 0x000000011200788c */ /* 0x000fc4000bf05270 */
[----:B------:R-:W-:Y:S01]  /*2880*/  UIMAD.WIDE.U32 UR22, UR56, UR19, URZ ;  /* 0x00000013381672a5 */ /* 0x000fe2000f8e00ff */
[----:B------:R-:W-:Y:S02]  /*2890*/  UMOV UR12, UR13 ;  /* 0x0000000d000c7c82 */ /* 0x000fe40008000000 */
[----:B------:R-:W-:Y:S01]  /*28a0*/  UMOV UR4, UR5 ;  /* 0x0000000500047c82 */ /* 0x000fe20008000000 */
[----:B----4-:R-:W-:Y:S02]  /*28b0*/  USHF.R.U32.HI UR12, URZ, UR11, UR12 ;  /* 0x0000000bff0c7299 */ /* 0x010fe4000801160c */
[----:B---3--:R-:W-:Y:S02]  /*28c0*/  UISETP.NE.AND UP2, UPT, UR24, 0x1, UPT ;  /* 0x000000011800788c */ /* 0x008fe4000bf45270 */
[----:B------:R-:W-:Y:S02]  /*28d0*/  USHF.R.U32.HI UR4, URZ, UR17, UR4 ;  /* 0x00000011ff047299 */ /* 0x000fe40008011604 */
[----:B------:R-:W-:-:S02]  /*28e0*/  USEL UR5, UR58, UR12, !UP0 ;  /* 0x0000000c3a057287 */ /* 0x000fc4000c000000 */
[----:B------:R-:W-:Y:S02]  /*28f0*/  USEL UR7, UR59, UR4, !UP2 ;  /* 0x000000043b077287 */ /* 0x000fe4000d000000 */
[----:B-1----:R-:W-:Y:S01]  /*2900*/  UIMAD.WIDE.U32 UR12, UR5, UR8, URZ ;  /* 0x00000008050c72a5 */ /* 0x002fe2000f8e00ff */
[----:B------:R-:W-:Y:S01]  /*2910*/  UMOV UR4, UR23 ;  /* 0x0000001700047c82 */ /* 0x000fe20008000000 */
[----:B------:R-:W-:Y:S02]  /*2920*/  UIMAD.WIDE.U32 UR20, UR57, UR16, URZ ;  /* 0x00000010391472a5 */ /* 0x000fe4000f8e00ff */
[----:B------:R-:W-:-:S03]  /*2930*/  UIMAD.WIDE.U32 UR22, UR7, UR8, URZ ;  /* 0x00000008071672a5 */ /* 0x000fc6000f8e00ff */
[----:B------:R-:W-:Y:S01]  /*2940*/  UMOV UR12, UR13 ;  /* 0x0000000d000c7c82 */ /* 0x000fe20008000000 */
[----:B------:R-:W-:Y:S02]  /*2950*/  USHF.R.U32.HI UR4, URZ, UR11, UR4 ;  /* 0x0000000bff047299 */ /* 0x000fe40008011604 */
[----:B------:R-:W-:Y:S01]  /*2960*/  @UP3 USHF.R.U32.HI UR5, URZ, UR9, UR12 ;  /* 0x00000009ff053299 */ /* 0x000fe2000801160c */
[----:B------:R-:W-:Y:S01]  /*2970*/  UMOV UR20, UR21 ;  /* 0x0000001500147c82 */ /* 0x000fe20008000000 */
[----:B------:R-:W-:Y:S01]  /*2980*/  UMOV UR22, UR23 ;  /* 0x0000001700167c82 */ /* 0x000fe20008000000 */
[----:B------:R-:W-:Y:S02]  /*2990*/  USHF.R.U32.HI UR17, URZ, UR17, UR20 ;  /* 0x00000011ff117299 */ /* 0x000fe40008011614 */
[----:B------:R-:W-:Y:S02]  /*29a0*/  USEL UR4, UR56, UR4, !UP0 ;  /* 0x0000000438047287 */ /* 0x000fe4000c000000 */
[----:B------:R-:W-:-:S02]  /*29b0*/  @UP3 USHF.R.U32.HI UR7, URZ, UR9, UR22 ;  /* 0x00000009ff073299 */ /* 0x000fc40008011616 */
[----:B------:R-:W-:Y:S02]  /*29c0*/  UIMAD UR11, UR39, UR5, URZ ;  /* 0x00000005270b72a4 */ /* 0x000fe4000f8e02ff */
[----:B------:R-:W-:Y:S02]  /*29d0*/  USEL UR5, UR57, UR17, !UP2 ;  /* 0x0000001139057287 */ /* 0x000fe4000d000000 */
[----:B------:R-:W-:Y:S02]  /*29e0*/  UIMAD UR12, UR39, UR7, URZ ;  /* 0x00000007270c72a4 */ /* 0x000fe4000f8e02ff */
[----:B------:R-:W-:Y:S02]  /*29f0*/  UISETP.GE.AND UP0, UPT, UR4, UR11, UPT ;  /* 0x0000000b0400728c */ /* 0x000fe4000bf06270 */
[----:B------:R-:W-:Y:S02]  /*2a00*/  UIMAD.WIDE.U32 UR16, UR4, UR8, URZ ;  /* 0x00000008041072a5 */ /* 0x000fe4000f8e00ff */
[----:B------:R-:W-:-:S02]  /*2a10*/  UISETP.GE.OR UP0, UPT, UR5, UR12, UP0 ;  /* 0x0000000c0500728c */ /* 0x000fc40008706670 */
        /* <DEDUP_REMOVED lines=19> */
.L_x_45:
[----:B------:R-:W2:Y:S02]  /*2b50*/  LDCU UR4, c[0x0][0xf30] ;  /* 0x0001e600ff0477ac */ /* 0x000ea40008000800 */
[----:B--2---:R-:W-:-:S09]  /*2b60*/  UISETP.NE.AND UP0, UPT, UR4, 0x1, UPT ;  /* 0x000000010400788c */ /* 0x004fd2000bf05270 */
[----:B------:R-:W-:Y:S05]  /*2b70*/  BRA.U UP0, `(.L_x_46) ;  /* 0x0000000100447547 */ /* 0x000fea000b800000 */
[----:B------:R-:W2:Y:S01]  /*2b80*/  LDCU.128 UR16, c[0x0][0xf10] ;  /* 0x0001e200ff1077ac */ /* 0x000ea20008000c00 */
[----:B------:R-:W4:Y:S01]  /*2b90*/  LDCU UR11, c[0x0][0xf0c] ;  /* 0x0001e180ff0b77ac */ /* 0x000f220008000800 */
[----:B------:R-:W1:Y:S01]  /*2ba0*/  LDCU UR7, c[0x0][0xf20] ;  /* 0x0001e400ff0777ac */ /* 0x000e620008000800 */
[----:B--2---:R-:W-:Y:S02]  /*2bb0*/  UIMAD.WIDE.U32 UR8, UR57, UR16, URZ ;  /* 0x00000010390872a5 */ /* 0x004fe4000f8e00ff */
[----:B------:R-:W-:Y:S02]  /*2bc0*/  UIMAD.WIDE.U32 UR4, UR56, UR19, URZ ;  /* 0x00000013380472a5 */ /* 0x000fe4000f8e00ff */
[----:B----4-:R-:W-:Y:S02]  /*2bd0*/  UISETP.NE.AND UP2, UPT, UR11, 0x1, UPT ;  /* 0x000000010b00788c */ /* 0x010fe4000bf45270 */
[----:B------:R-:W-:Y:S01]  /*2be0*/  UISETP.NE.AND UP0, UPT, UR18, 0x1, UPT ;  /* 0x000000011200788c */ /* 0x000fe2000bf05270 */
[----:B------:R-:W-:-:S02]  /*2bf0*/  UMOV UR8, UR9 ;  /* 0x0000000900087c82 */ /* 0x000fc40008000000 */
[----:B------:R-:W-:Y:S01]  /*2c00*/  UMOV UR4, UR5 ;  /* 0x0000000500047c82 */ /* 0x000fe20008000000 */
[----:B------:R-:W-:Y:S02]  /*2c10*/  USHF.R.U32.HI UR17, URZ, UR17, UR8 ;  /* 0x00000011ff117299 */ /* 0x000fe40008011608 */
[----:B-1----:R-:W-:Y:S02]  /*2c20*/  USHF.R.U32.HI UR4, URZ, UR7, UR4 ;  /* 0x00000007ff047299 */ /* 0x002fe40008011604 */
[----:B------:R-:W-:Y:S02]  /*2c30*/  USEL UR5, UR57, UR17, !UP2 ;  /* 0x0000001139057287 */ /* 0x000fe4000d000000 */
[----:B------:R-:W-:-:S04]  /*2c40*/  USEL UR4, UR56, UR4, !UP0 ;  /* 0x0000000438047287 */ /* 0x000fc8000c000000 */
[----:B------:R-:W-:Y:S02]  /*2c50*/  UIADD3 UR7, UPT, UPT, UR5, -UR4, URZ ;  /* 0x8000000405077290 */ /* 0x000fe4000fffe0ff */
[----:B------:R-:W-:Y:S02]  /*2c60*/  UIADD3 UR4, UPT, UPT, -UR5, UR4, URZ ;  /* 0x0000000405047290 */ /* 0x000fe4000fffe1ff */
[----:B------:R-:W-:Y:S02]  /*2c70*/  UIMAD UR56, UR7, UR18, UR56 ;  /* 0x00000012073872a4 */ /* 0x000fe4000f8e0238 */
[----:B------:R-:W-:-:S12]  /*2c80*/  UIMAD UR57, UR4, UR11, UR57 ;  /* 0x0000000b043972a4 */ /* 0x000fd8000f8e0239 */
.L_x_46:
[----:B------:R-:W-:Y:S01]  /*2c90*/  VIADD R11, R11, 0x1 ;  /* 0x000000010b0b7836 */ /* 0x000fe20000000000 */
[----:B------:R-:W-:Y:S02]  /*2ca0*/  R2UR UR5, R93 ;  /* 0x000000005d0572ca */ /* 0x000fe400000e0000 */
[----:B------:R-:W-:Y:S02]  /*2cb0*/  R2UR UR4, R94 ;  /* 0x000000005e0472ca */ /* 0x000fe400000e0000 */
[C---:B------:R-:W-:Y:S02]  /*2cc0*/  ISETP.NE.AND P0, PT, R11.reuse, 0x2, PT ;  /* 0x000000020b00780c */ /* 0x040fe40003f05270 */
[----:B------:R-:W-:Y:S02]  /*2cd0*/  PLOP3.LUT P2, PT, PT, PT, PT, 0x80, 0x8 ;  /* 0x000000000008781c */ /* 0x000fe40003f4f070 */
[----:B-1----:R-:W-:Y:S02]  /*2ce0*/  SEL R0, RZ, 0x1, P0 ;  /* 0x00000001ff007807 */ /* 0x002fe40000000000 */
[----:B------:R-:W-:-:S02]  /*2cf0*/  SEL R11, R11, RZ, P0 ;  /* 0x000000ff0b0b7207 */ /* 0x000fc40000000000 */
[----:B------:R-:W-:Y:S01]  /*2d00*/  LOP3.LUT R10, R10, R0, RZ, 0x3c, !PT ;  /* 0x000000000a0a7212 */ /* 0x000fe200078e3cff */
[----:B------:R-:W-:Y:S02]  /*2d10*/  UIADD3 UR20, UPT, UPT, UR56, UR5, URZ ;  /* 0x0000000538147290 */ /* 0x000fe4000fffe0ff */
[----:B------:R-:W-:Y:S01]  /*2d20*/  UIADD3 UR27, UPT, UPT, UR57, UR4, URZ ;  /* 0x00000004391b7290 */ /* 0x000fe2000fffe0ff */
[----:B------:R-:W-:Y:S11]  /*2d30*/  BRA.U UP1, `(.L_x_47) ;  /* 0xffffffed019c7547 */ /* 0x000ff6000b83ffff */
[----:B------:R-:W-:Y:S01]  /*2d40*/  UIADD3 UR7, UPT, UPT, UR6, 0x40, URZ ;  /* 0x0000004006077890 */ /* 0x000fe2000fffe0ff */
[----:B------:R-:W-:-:S03]  /*2d50*/  SHF.L.U32 R2, R12, 0x1f, RZ ;  /* 0x0000001f0c027819 */ /* 0x000fc600000006ff */
[----:B------:R-:W-:-:S09]  /*2d60*/  ULEA UR4, UR14, UR7, 0x3 ;  /* 0x000000070e047291 */ /* 0x000fd2000f8e18ff */
[----:B------:R-:W1:Y:S02]  /*2d70*/  SYNCS.PHASECHK.TRANS64.TRYWAIT P0, [UR4], R2 ;  /* 0x00000002ff0075a7 */ /* 0x000e640008001104 */
[----:B-1----:R-:W-:Y:S05]  /*2d80*/  @!P0 BRA `(.L_x_48) ;  /* 0x00000088009c8947 */ /* 0x002fea0003800000 */
.L_x_166:
[----:B------:R-:W-:-:S04]  /*2d90*/  UIADD3 UR4, UPT, UPT, UR14, 0x1, URZ ;  /* 0x000000010e047890 */ /* 0x000fc8000fffe0ff */
[----:B------:R-:W-:-:S04]  /*2da0*/  UISETP.NE.AND UP0, UPT, UR4, 0x8, UPT ;  /* 0x000000080400788c */ /* 0x000fc8000bf05270 */
[----:B------:R-:W-:Y:S02]  /*2db0*/  USEL UR6, URZ, 0x1, UP0 ;  /* 0x00000001ff067887 */ /* 0x000fe40008000000 */
[----:B------:R-:W-:-:S04]  /*2dc0*/  USEL UR4, UR4, URZ, UP0 ;  /* 0x000000ff04047287 */ /* 0x000fc80008000000 */
[----:B------:R-:W-:Y:S01]  /*2dd0*/  ULEA UR5, UR4, UR7, 0x3 ;  /* 0x0000000704057291 */ /* 0x000fe2000f8e18ff */
[----:B-1----:R-:W-:-:S04]  /*2de0*/  LOP3.LUT R2, R12, UR6, RZ, 0x3c, !PT ;  /* 0x000000060c027c12 */ /* 0x002fc8000f8e3cff */
[----:B------:R-:W-:-:S04]  /*2df0*/  SHF.L.U32 R3, R2, 0x1f, RZ ;  /* 0x0000001f02037819 */ /* 0x000fc800000006ff */
[----:B------:R-:W1:Y:S02]  /*2e00*/  SYNCS.PHASECHK.TRANS64.TRYWAIT P0, [UR5], R3 ;  /* 0x00000003ff0075a7 */ /* 0x000e640008001105 */
[----:B-1----:R-:W-:Y:S05]  /*2e10*/  @!P0 BRA `(.L_x_49) ;  /* 0x0000008800908947 */ /* 0x002fea0003800000 */
.L_x_168:
[----:B------:R-:W-:-:S04]  /*2e20*/  UIADD3 UR4, UPT, UPT, UR4, 0x1, URZ ;  /* 0x0000000104047890 */ /* 0x000fc8000fffe0ff */
[----:B------:R-:W-:-:S04]  /*2e30*/  UISETP.NE.AND UP0, UPT, UR4, 0x8, UPT ;  /* 0x000000080400788c */ /* 0x000fc8000bf05270 */
[----:B------:R-:W-:Y:S02]  /*2e40*/  USEL UR6, URZ, 0x1, UP0 ;  /* 0x00000001ff067887 */ /* 0x000fe40008000000 */
[----:B------:R-:W-:-:S04]  /*2e50*/  USEL UR4, UR4, URZ, UP0 ;  /* 0x000000ff04047287 */ /* 0x000fc80008000000 */
[----:B------:R-:W-:Y:S01]  /*2e60*/  ULEA UR5, UR4, UR7, 0x3 ;  /* 0x0000000704057291 */ /* 0x000fe2000f8e18ff */
[----:B------:R-:W-:-:S04]  /*2e70*/  LOP3.LUT R2, R2, UR6, RZ, 0x3c, !PT ;  /* 0x0000000602027c12 */ /* 0x000fc8000f8e3cff */
[----:B-1----:R-:W-:-:S04]  /*2e80*/  SHF.L.U32 R3, R2, 0x1f, RZ ;  /* 0x0000001f02037819 */ /* 0x002fc800000006ff */
[----:B------:R-:W1:Y:S02]  /*2e90*/  SYNCS.PHASECHK.TRANS64.TRYWAIT P0, [UR5], R3 ;  /* 0x00000003ff0075a7 */ /* 0x000e640008001105 */
[----:B-1----:R-:W-:Y:S05]  /*2ea0*/  @!P0 BRA `(.L_x_50) ;  /* 0x0000008800848947 */ /* 0x002fea0003800000 */
.L_x_170:
        /* <DEDUP_REMOVED lines=9> */
.L_x_172:
        /* <DEDUP_REMOVED lines=9> */
.L_x_174:
        /* <DEDUP_REMOVED lines=9> */
.L_x_176:
        /* <DEDUP_REMOVED lines=9> */
.L_x_178:
[----:B------:R-:W-:-:S04]  /*30f0*/  UIADD3 UR4, UPT, UPT, UR4, 0x1, URZ ;  /* 0x0000000104047890 */ /* 0x000fc8000fffe0ff */
[----:B------:R-:W-:-:S04]  /*3100*/  UISETP.NE.AND UP0, UPT, UR4, 0x8, UPT ;  /* 0x000000080400788c */ /* 0x000fc8000bf05270 */
[----:B------:R-:W-:Y:S02]  /*3110*/  USEL UR5, URZ, 0x1, UP0 ;  /* 0x00000001ff057887 */ /* 0x000fe40008000000 */
[----:B------:R-:W-:-:S04]  /*3120*/  USEL UR4, UR4, URZ, UP0 ;  /* 0x000000ff04047287 */ /* 0x000fc80008000000 */
[----:B------:R-:W-:Y:S01]  /*3130*/  ULEA UR4, UR4, UR7, 0x3 ;  /* 0x0000000704047291 */ /* 0x000fe2000f8e18ff */
[----:B------:R-:W-:-:S04]  /*3140*/  LOP3.LUT R2, R2, UR5, RZ, 0x3c, !PT ;  /* 0x0000000502027c12 */ /* 0x000fc8000f8e3cff */
[----:B------:R-:W-:Y:S01]  /*3150*/  SHF.L.U32 R2, R2, 0x1f, RZ ;  /* 0x0000001f02027819 */ /* 0x000fe200000006ff */
[----:B-1----:R-:W-:-:S07]  /*3160*/  IMAD.U32 R0, RZ, RZ, UR4 ;  /* 0x00000004ff007e24 */ /* 0x002fce000f8e00ff */
.L_x_55:
[----:B-1----:R1:W2:Y:S02]  /*3170*/  SYNCS.PHASECHK.TRANS64.TRYWAIT P0, [R0+URZ], R2 ;  /* 0x00000002000075a7 */ /* 0x0022a400080011ff */
[----:B--2---:R-:W-:Y:S05]  /*3180*/  @!P0 NANOSLEEP.SYNCS 0x989680 ;  /* 0x009896800000895d */ /* 0x004fea0003900000 */
[----:B------:R-:W2:Y:S02]  /*3190*/  @!P0 SYNCS.PHASECHK.TRANS64 P0, [R0+URZ], R2 ;  /* 0x00000002000085a7 */ /* 0x000ea400080010ff */
[----:B--2---:R-:W-:Y:S05]  /*31a0*/  @P0 EXIT ;  /* 0x000000000000094d */ /* 0x004fea0003800000 */
[----:B------:R-:W-:Y:S05]  /*31b0*/  BRA `(.L_x_55) ;  /* 0xfffffffc00ec7947 */ /* 0x000fea000383ffff */
.L_x_23:
[----:B------:R-:W1:Y:S02]  /*31c0*/  S2UR UR4, SR_CgaCtaId ;  /* 0x00000000000479c3 */ /* 0x000e640000008800 */
[----:B-1----:R-:W-:-:S04]  /*31d0*/  UISETP.NE.AND UP0, UPT, UR4, URZ, UPT ;  /* 0x000000ff0400728c */ /* 0x002fc8000bf05270 */
[----:B------:R-:W-:-:S09]  /*31e0*/  UISETP.NE.OR UP0, UPT, UR21, 0x1, UP0 ;  /* 0x000000011500788c */ /* 0x000fd20008705670 */
[----:B------:R-:W-:Y:S05]  /*31f0*/  BRA.U UP0, `(.L_x_56) ;  /* 0x00000005004c7547 */ /* 0x000fea000b800000 */
[----:B------:R-:W1:Y:S01]  /*3200*/  S2UR UR5, SR_CgaCtaId ;  /* 0x00000000000579c3 */ /* 0x000e620000008800 */
[----:B------:R-:W-:Y:S01]  /*3210*/  UMOV UR4, 0x400 ;  /* 0x0000040000047882 */ /* 0x000fe20000000000 */
[----:B------:R-:W-:Y:S01]  /*3220*/  ISETP.GE.U32.AND P2, PT, R0, 0x8, PT ;  /* 0x000000080000780c */ /* 0x000fe20003f46070 */
[----:B------:R-:W-:Y:S01]  /*3230*/  IMAD.MOV.U32 R12, RZ, RZ, 0x1 ;  /* 0x00000001ff0c7424 */ /* 0x000fe200078e00ff */
[----:B------:R-:W-:Y:S02]  /*3240*/  CS2R R10, SRZ ;  /* 0x00000000000a7805 */ /* 0x000fe4000001ff00 */
[----:B------:R-:W-:Y:S01]  /*3250*/  CS2R R8, SRZ ;  /* 0x0000000000087805 */ /* 0x000fe2000001ff00 */
[----:B-1----:R-:W-:-:S03]  /*3260*/  ULEA UR6, UR5, UR4, 0x18 ;  /* 0x0000000405067291 */ /* 0x002fc6000f8ec0ff */
[----:B------:R-:W-:-:S09]  /*3270*/  UMOV UR5, URZ ;  /* 0x000000ff00057c82 */ /* 0x000fd20008000000 */
.L_x_60:
[----:B------:R-:W-:Y:S02]  /*3280*/  LEA R2, R8, UR6, 0x3 ;  /* 0x0000000608027c11 */ /* 0x000fe4000f8e18ff */
[----:B------:R-:W-:-:S03]  /*3290*/  SHF.L.U32 R4, R9, 0x1f, RZ ;  /* 0x0000001f09047819 */ /* 0x000fc600000006ff */
[----:B------:R-:W-:Y:S01]  /*32a0*/  VIADD R5, R2, 0x110 ;  /* 0x0000011002057836 */ /* 0x000fe20000000000 */
[----:B------:R-:W1:Y:S02]  /*32b0*/  SYNCS.PHASECHK.TRANS64.TRYWAIT P0, [R2+URZ+0x100], R4 ;  /* 0x00010004020075a7 */ /* 0x000e6400080011ff */
[----:B-1----:R-:W-:Y:S05]  /*32c0*/  @!P0 BRA `(.L_x_57) ;  /* 0x0000008400f48947 */ /* 0x002fea0003800000 */
.L_x_179:
[----:B------:R-:W-:Y:S01]  /*32d0*/  ULEA UR4, UR5, UR6, 0x3 ;  /* 0x0000000605047291 */ /* 0x000fe2000f8e18ff */
[----:B-1----:R-:W-:Y:S01]  /*32e0*/  PRMT R2, RZ, 0x654, R5 ;  /* 0x00000654ff027816 */ /* 0x002fe20000000005 */
[----:B------:R-:W-:Y:S01]  /*32f0*/  @!P2 IMAD.MOV.U32 R4, RZ, RZ, 0x10 ;  /* 0x00000010ff04a424 */ /* 0x000fe200078e00ff */
[----:B------:R-:W-:Y:S01]  /*3300*/  SHF.L.U32 R5, R12, 0x1f, RZ ;  /* 0x0000001f0c057819 */ /* 0x000fe200000006ff */
[----:B------:R-:W-:Y:S01]  /*3310*/  UIADD3 UR7, UPT, UPT, UR4, 0xc0, URZ ;  /* 0x000000c004077890 */ /* 0x000fe2000fffe0ff */
[----:B------:R1:W-:Y:S05]  /*3320*/  SYNCS.ARRIVE.TRANS64.RED.A1T0 RZ, [R2+URZ], RZ ;  /* 0x000000ff02ff79a7 */ /* 0x0003ea00081004ff */
[----:B------:R-:W-:Y:S01]  /*3330*/  IMAD.U32 R6, RZ, RZ, UR7 ;  /* 0x00000007ff067e24 */ /* 0x000fe2000f8e00ff */
[----:B------:R-:W2:Y:S04]  /*3340*/  SYNCS.PHASECHK.TRANS64.TRYWAIT P0, [UR4+0xd0], R5 ;  /* 0x0000d005ff0075a7 */ /* 0x000ea80008001104 */
[----:B------:R-:W-:Y:S01]  /*3350*/  PRMT R6, R0, 0x654, R6 ;  /* 0x0000065400067816 */ /* 0x000fe20000000006 */
[----:B-12---:R-:W-:Y:S06]  /*3360*/  @!P0 BRA `(.L_x_58) ;  /* 0x0000008400e08947 */ /* 0x006fec0003800000 */
.L_x_181:
[----:B------:R-:W-:Y:S01]  /*3370*/  ULEA UR8, UR5, UR6, 0x4 ;  /* 0x0000000605087291 */ /* 0x000fe2000f8e20ff */
[----:B------:R-:W-:Y:S01]  /*3380*/  SEL R3, R6, R3, !P2 ;  /* 0x0000000306037207 */ /* 0x000fe20005000000 */
[----:B------:R-:W-:Y:S01]  /*3390*/  UIADD3 UR9, UPT, UPT, UR4, 0xc0, URZ ;  /* 0x000000c004097890 */ /* 0x000fe2000fffe0ff */
[----:B-1----:R-:W-:Y:S01]  /*33a0*/  LEA R2, R11, UR6, 0x3 ;  /* 0x000000060b027c11 */ /* 0x002fe2000f8e18ff */
[----:B------:R-:W-:Y:S01]  /*33b0*/  UIADD3 UR8, UPT, UPT, UR8, 0x130, URZ ;  /* 0x0000013008087890 */ /* 0x000fe2000fffe0ff */
[----:B------:R1:W-:Y:S01]  /*33c0*/  @!P2 SYNCS.ARRIVE.TRANS64.RED RZ, [R3+URZ], R4 ;  /* 0x0000000403ffa9a7 */ /* 0x0003e200080004ff */
[----:B------:R-:W-:Y:S01]  /*33d0*/  UIADD3 UR4, UPT, UPT, UR5, 0x1, URZ ;  /* 0x0000000105047890 */ /* 0x000fe2000fffe0ff */
[----:B------:R-:W-:-:S03]  /*33e0*/  VIADD R8, R8, 0x1 ;  /* 0x0000000108087836 */ /* 0x000fc60000000000 */
[----:B------:R-:W-:Y:S02]  /*33f0*/  UISETP.NE.AND UP0, UPT, UR4, 0x2, UPT ;  /* 0x000000020400788c */ /* 0x000fe4000bf05270 */
[----:B------:R-:W-:Y:S01]  /*3400*/  ISETP.NE.AND P0, PT, R8, 0x2, PT ;  /* 0x000000020800780c */ /* 0x000fe20003f05270 */
[----:B------:R-:W-:Y:S06]  /*3410*/  UGETNEXTWORKID.BROADCAST [UR8], [UR9] ;  /* 0x00000000080073ca */ /* 0x000fec0008000100 */
[----:B------:R-:W-:Y:S02]  /*3420*/  USEL UR7, URZ, 0x1, UP0 ;  /* 0x00000001ff077887 */ /* 0x000fe40008000000 */
[----:B------:R-:W-:-:S04]  /*3430*/  USEL UR5, UR4, URZ, UP0 ;  /* 0x000000ff04057287 */ /* 0x000fc80008000000 */
[----:B------:R-:W-:Y:S02]  /*3440*/  LOP3.LUT R12, R12, UR7, RZ, 0x3c, !PT ;  /* 0x000000070c0c7c12 */ /* 0x000fe4000f8e3cff */
[----:B-1----:R-:W-:-:S04]  /*3450*/  SHF.L.U32 R4, R10, 0x1f, RZ ;  /* 0x0000001f0a047819 */ /* 0x002fc800000006ff */
[----:B------:R-:W1:Y:S02]  /*3460*/  SYNCS.PHASECHK.TRANS64.TRYWAIT P1, [R2+URZ+0xc0], R4 ;  /* 0x0000c004020075a7 */ /* 0x000e6400080211ff */
[----:B-1----:R-:W-:Y:S05]  /*3470*/  @!P1 BRA `(.L_x_59) ;  /* 0x0000008400b49947 */ /* 0x002fea0003800000 */
.L_x_182:
[C---:B-1----:R-:W-:Y:S01]  /*3480*/  LEA R4, R11.reuse, UR6, 0x4 ;  /* 0x000000060b047c11 */ /* 0x042fe2000f8e20ff */
[----:B------:R-:W-:Y:S01]  /*3490*/  VIADD R2, R2, 0xd0 ;  /* 0x000000d002027836 */ /* 0x000fe20000000000 */
[----:B------:R-:W-:Y:S01]  /*34a0*/  SEL R8, R8, RZ, P0 ;  /* 0x000000ff08087207 */ /* 0x000fe20000000000 */
[----:B------:R-:W-:-:S03]  /*34b0*/  VIADD R11, R11, 0x1 ;  /* 0x000000010b0b7836 */ /* 0x000fc60000000000 */
[----:B------:R-:W1:Y:S01]  /*34c0*/  LDS.128 R4, [R4+0x130] ;  /* 0x0001300004047984 */ /* 0x000e620000000c00 */
[----:B------:R-:W-:Y:S02]  /*34d0*/  PRMT R2, RZ, 0x654, R2 ;  /* 0x00000654ff027816 */ /* 0x000fe40000000002 */
[C---:B------:R-:W-:Y:S01]  /*34e0*/  ISETP.NE.AND P1, PT, R11.reuse, 0x2, PT ;  /* 0x000000020b00780c */ /* 0x040fe20003f25270 */
[----:B------:R-:W-:Y:S01]  /*34f0*/  @!PT LDS RZ, [RZ] ;  /* 0x00000000fffff984 */ /* 0x000fe20000000800 */
[----:B------:R-:W-:Y:S01]  /*3500*/  @!PT LDS RZ, [RZ] ;  /* 0x00000000fffff984 */ /* 0x000fe20000000800 */
[----:B------:R-:W-:Y:S01]  /*3510*/  @!PT LDS RZ, [RZ] ;  /* 0x00000000fffff984 */ /* 0x000fe20000000800 */
[----:B------:R-:W-:Y:S01]  /*3520*/  @!PT LDS RZ, [RZ] ;  /* 0x00000000fffff984 */ /* 0x000fe20000000800 */
[----:B------:R2:W-:Y:S06]  /*3530*/  MEMBAR.ALL.CTA ;  /* 0x0000000000007992 */ /* 0x0005ec0000008000 */
[----:B--2---:R-:W2:Y:S01]  /*3540*/  FENCE.VIEW.ASYNC.S ;  /* 0x00000000000073c6 */ /* 0x004ea20000000000 */
[----:B------:R-:W-:Y:S01]  /*3550*/  SEL R11, R11, RZ, P1 ;  /* 0x000000ff0b0b7207 */ /* 0x000fe20000800000 */
[----:B--2---:R2:W-:Y:S01]  /*3560*/  SYNCS.ARRIVE.TRANS64.RED.A1T0 RZ, [R2+URZ], RZ ;  /* 0x000000ff02ff79a7 */ /* 0x0045e200081004ff */
[----:B-1----:R-:W-:-:S02]  /*3570*/  LOP3.LUT P3, RZ, R6, 0x1, RZ, 0xc0, !PT ;  /* 0x0000000106ff7812 */ /* 0x002fc4000786c0ff */
[----:B------:R-:W-:-:S04]  /*3580*/  SEL R4, RZ, 0x1, P1 ;  /* 0x00000001ff047807 */ /* 0x000fc80000800000 */
[----:B------:R-:W-:Y:S02]  /*3590*/  LOP3.LUT R10, R10, R4, RZ, 0x3c, !PT ;  /* 0x000000040a0a7212 */ /* 0x000fe400078e3cff */
[----:B--2---:R-:W-:-:S04]  /*35a0*/  SEL R2, RZ, 0x1, P0 ;  /* 0x00000001ff027807 */ /* 0x004fc80000000000 */
[----:B------:R-:W-:Y:S01]  /*35b0*/  LOP3.LUT R9, R9, R2, RZ, 0x3c, !PT ;  /* 0x0000000209097212 */ /* 0x000fe200078e3cff */
[----:B------:R-:W-:Y:S06]  /*35c0*/  @P3 BRA `(.L_x_60) ;  /* 0xfffffffc002c3947 */ /* 0x000fec000383ffff */
[----:B------:R-:W-:Y:S01]  /*35d0*/  ULEA UR4, UR5, UR6, 0x3 ;  /* 0x0000000605047291 */ /* 0x000fe2000f8e18ff */
[----:B------:R-:W-:-:S08]  /*35e0*/  SHF.L.U32 R2, R12, 0x1f, RZ ;  /* 0x0000001f0c027819 */ /* 0x000fd000000006ff */
[----:B------:R-:W1:Y:S02]  /*35f0*/  SYNCS.PHASECHK.TRANS64 P0, [UR4+0xd0], R2 ;  /* 0x0000d002ff0075a7 */ /* 0x000e640008001004 */
[----:B-1----:R-:W-:Y:S05]  /*3600*/  @P0 BRA `(.L_x_61) ;  /* 0x0000000000080947 */ /* 0x002fea0003800000 */
[----:B------:R-:W1:Y:S02]  /*3610*/  SYNCS.PHASECHK.TRANS64.TRYWAIT P0, [UR4+0xd0], R2 ;  /* 0x0000d002ff0075a7 */ /* 0x000e640008001104 */
[----:B-1----:R-:W-:Y:S05]  /*3620*/  @!P0 BRA `(.L_x_62) ;  /* 0x00000084005c8947 */ /* 0x002fea0003800000 */
.L_x_61:
[----:B------:R-:W-:-:S04]  /*3630*/  UIADD3 UR7, UPT, UPT, UR5, 0x1, URZ ;  /* 0x0000000105077890 */ /* 0x000fc8000fffe0ff */
[----:B------:R-:W-:-:S04]  /*3640*/  UISETP.NE.AND UP0, UPT, UR7, 0x2, UPT ;  /* 0x000000020700788c */ /* 0x000fc8000bf05270 */
[----:B------:R-:W-:Y:S02]  /*3650*/  USEL UR8, URZ, 0x1, UP0 ;  /* 0x00000001ff087887 */ /* 0x000fe40008000000 */
[----:B------:R-:W-:-:S04]  /*3660*/  USEL UR7, UR7, URZ, UP0 ;  /* 0x000000ff07077287 */ /* 0x000fc80008000000 */
[----:B------:R-:W-:Y:S01]  /*3670*/  ULEA UR7, UR7, UR6, 0x3 ;  /* 0x0000000607077291 */ /* 0x000fe2000f8e18ff */
[----:B-1----:R-:W-:-:S04]  /*3680*/  LOP3.LUT R2, R12, UR8, RZ, 0x3c, !PT ;  /* 0x000000080c027c12 */ /* 0x002fc8000f8e3cff */
[----:B------:R-:W-:-:S04]  /*3690*/  SHF.L.U32 R0, R2, 0x1f, RZ ;  /* 0x0000001f02007819 */ /* 0x000fc800000006ff */
[----:B------:R-:W1:Y:S02]  /*36a0*/  SYNCS.PHASECHK.TRANS64 P0, [UR7+0xd0], R0 ;  /* 0x0000d000ff0075a7 */ /* 0x000e640008001007 */
[----:B-1----:R-:W-:Y:S05]  /*36b0*/  @P0 EXIT ;  /* 0x000000000000094d */ /* 0x002fea0003800000 */
[----:B------:R-:W-:Y:S02]  /*36c0*/  SHF.L.U32 R2, R2, 0x1f, RZ ;  /* 0x0000001f02027819 */ /* 0x000fe400000006ff */
[----:B------:R-:W-:-:S07]  /*36d0*/  MOV R0, UR7 ;  /* 0x0000000700007c02 */ /* 0x000fce0008000f00 */
.L_x_63:
[----:B-1----:R1:W2:Y:S02]  /*36e0*/  SYNCS.PHASECHK.TRANS64.TRYWAIT P0, [R0+URZ+0xd0], R2 ;  /* 0x0000d002000075a7 */ /* 0x0022a400080011ff */
[----:B--2---:R-:W-:Y:S05]  /*36f0*/  @!P0 NANOSLEEP.SYNCS 0x989680 ;  /* 0x009896800000895d */ /* 0x004fea0003900000 */
[----:B------:R-:W2:Y:S02]  /*3700*/  @!P0 SYNCS.PHASECHK.TRANS64 P0, [R0+URZ+0xd0], R2 ;  /* 0x0000d002000085a7 */ /* 0x000ea400080010ff */
[----:B--2---:R-:W-:Y:S05]  /*3710*/  @P0 EXIT ;  /* 0x000000000000094d */ /* 0x004fea0003800000 */
[----:B------:R-:W-:Y:S05]  /*3720*/  BRA `(.L_x_63) ;  /* 0xfffffffc00ec7947 */ /* 0x000fea000383ffff */
.L_x_56:
[----:B------:R-:W-:Y:S05]  /*3730*/  BRA.U UP6, `(.L_x_64) ;  /* 0x0000001506987547 */ /* 0x000fea000b800000 */
[----:B------:R-:W1:Y:S01]  /*3740*/  S2UR UR4, SR_CgaCtaId ;  /* 0x00000000000479c3 */ /* 0x000e620000008800 */
[----:B------:R-:W-:Y:S01]  /*3750*/  UMOV UR5, 0x40 ;  /* 0x0000004000057882 */ /* 0x000fe20000000000 */
[----:B------:R-:W-:Y:S01]  /*3760*/  NOP ;  /* 0x0000000000007918 */ /* 0x000fe20000000000 */
[----:B------:R-:W-:Y:S01]  /*3770*/  UMOV UR6, 0x400 ;  /* 0x0000040000067882 */ /* 0x000fe20000000000 */
[----:B-1----:R-:W-:Y:S02]  /*3780*/  ULEA UR5, UR4, UR5, 0x18 ;  /* 0x0000000504057291 */ /* 0x002fe4000f8ec0ff */
[----:B------:R-:W-:-:S07]  /*3790*/  ULEA UR6, UR4, UR6, 0x18 ;  /* 0x0000000604067291 */ /* 0x000fce000f8ec0ff */
[----:B------:R-:W1:Y:S02]  /*37a0*/  LDS.U8 R0, [UR5+0x1c] ;  /* 0x00001c05ff007984 */ /* 0x000e640008000000 */
[----:B-1----:R-:W-:-:S13]  /*37b0*/  ISETP.NE.AND P0, PT, R0, RZ, PT ;  /* 0x000000ff0000720c */ /* 0x002fda0003f05270 */
[----:B------:R-:W-:Y:S05]  /*37c0*/  @P0 BRA `(.L_x_65) ;  /* 0x0000000000580947 */ /* 0x000fea0003800000 */
[----:B------:R-:W-:-:S13]  /*37d0*/  ELECT P0, URZ, PT ;  /* 0x0000000000ff782f */ /* 0x000fda0003800000 */
[----:B------:R-:W-:Y:S05]  /*37e0*/  @!P0 BRA `(.L_x_66) ;  /* 0x0000000000608947 */ /* 0x000fea0003800000 */
[----:B------:R-:W-:Y:S01]  /*37f0*/  UMOV UR4, 0x10 ;  /* 0x0000001000047882 */ /* 0x000fe20000000000 */
[----:B------:R-:W-:Y:S01]  /*3800*/  HFMA2 R0, -RZ, RZ, 0, 5.9604644775390625e-08 ;  /* 0x00000001ff007431 */ /* 0x000fe200000001ff */
[----:B------:R-:W-:-:S03]  /*3810*/  MOV R3, 0xffff ;  /* 0x0000ffff00037802 */ /* 0x000fc60000000f00 */
[----:B------:R-:W-:Y:S04]  /*3820*/  DEPBAR.LE SB1, 0x36 ;  /* 0x00009d800000791a */ /* 0x000fe80000000000 */
[----:B------:R-:W1:Y:S02]  /*3830*/  UTCATOMSWS.FIND_AND_SET.ALIGN UP0, UR4, UR4 ;  /* 0x00000004000475e3 */ /* 0x000e640008000800 */
[----:B-1----:R-:W-:Y:S01]  /*3840*/  MOV R4, UR4 ;  /* 0x0000000400047c02 */ /* 0x002fe20008000f00 */
[----:B------:R-:W-:Y:S06]  /*3850*/  BRA.U UP0, `(.L_x_67) ;  /* 0x0000000100187547 */ /* 0x000fec000b800000 */
.L_x_68:
[----:B------:R-:W-:Y:S05]  /*3860*/  NANOSLEEP 0x64 ;  /* 0x000000640000795d */ /* 0x000fea0003800000 */
[----:B------:R-:W-:-:S05]  /*3870*/  UMOV UR4, 0x10 ;  /* 0x0000001000047882 */ /* 0x000fca0000000000 */
[----:B------:R-:W-:Y:S04]  /*3880*/  DEPBAR.LE SB1, 0x36 ;  /* 0x00009d800000791a */ /* 0x000fe80000000000 */
[----:B------:R-:W1:Y:S02]  /*3890*/  UTCATOMSWS.FIND_AND_SET.ALIGN UP0, UR4, UR4 ;  /* 0x00000004000475e3 */ /* 0x000e640008000800 */
[----:B-1----:R-:W-:Y:S01]  /*38a0*/  MOV R4, UR4 ;  /* 0x0000000400047c02 */ /* 0x002fe20008000f00 */
[----:B------:R-:W-:Y:S05]  /*38b0*/  BRA.U !UP0, `(.L_x_68) ;  /* 0xfffffffd08e87547 */ /* 0x000fea000b83ffff */
.L_x_67:
[-C--:B------:R-:W-:Y:S02]  /*38c0*/  SHF.L.U32 R3, R3, R4.reuse, RZ ;  /* 0x0000000403037219 */ /* 0x080fe400000006ff */
[----:B------:R-:W-:Y:S01]  /*38d0*/  SHF.L.U32 R0, R0, R4, RZ ;  /* 0x0000000400007219 */ /* 0x000fe200000006ff */
[----:B------:R-:W-:Y:S02]  /*38e0*/  IMAD.SHL.U32 R4, R4, 0x20, RZ ;  /* 0x0000002004047824 */ /* 0x000fe400078e00ff */
[----:B------:R1:W-:Y:S04]  /*38f0*/  ATOMS.OR RZ, [UR5+0x14], R3 ;  /* 0x00001403ffff798c */ /* 0x0003e8000b000005 */
[----:B------:R1:W-:Y:S04]  /*3900*/  ATOMS.OR RZ, [UR5+0x18], R0 ;  /* 0x00001800ffff798c */ /* 0x0003e8000b000005 */
[----:B------:R1:W-:Y:S01]  /*3910*/  STS [UR6+0x150], R4 ;  /* 0x00015004ff007988 */ /* 0x0003e20008000806 */
[----:B------:R-:W-:Y:S05]  /*3920*/  BRA `(.L_x_66) ;  /* 0x0000000000107947 */ /* 0x000fea0003800000 */
.L_x_65:
[----:B------:R-:W-:Y:S02]  /*3930*/  MOV R0, 0xffffffff ;  /* 0xffffffff00007802 */ /* 0x000fe40000000f00 */
[----:B------:R-:W-:-:S03]  /*3940*/  MOV R4, 0x3970 ;  /* 0x0000397000047802 */ /* 0x000fc60000000f00 */
[----:B------:R1:W-:Y:S04]  /*3950*/  STS [UR6+0x150], R0 ;  /* 0x00015000ff007988 */ /* 0x0003e80008000806 */
[----:B-1---5:R-:W-:Y:S05]  /*3960*/  CALL.REL.NOINC `($__internal_1_$__cuda_sm10x_tcgen05_guardrail_trap_phase_invalid_during_alloc) ;  /* 0x0000008800587944 */ /* 0x022fea0003c00000 */
.L_x_66:
[----:B------:R-:W-:Y:S05]  /*3970*/  WARPSYNC.ALL ;  /* 0x0000000000007948 */ /* 0x000fea0003800000 */
[----:B------:R-:W2:Y:S01]  /*3980*/  S2UR UR31, SR_CgaCtaId ;  /* 0x00000000001f79c3 */ /* 0x000ea20000008800 */
[----:B------:R-:W-:Y:S01]  /*3990*/  UMOV UR4, 0x400 ;  /* 0x0000040000047882 */ /* 0x000fe20000000000 */
[----:B------:R-:W-:-:S06]  /*39a0*/  NOP ;  /* 0x0000000000007918 */ /* 0x000fcc0000000000 */
[----:B------:R-:W-:Y:S06]  /*39b0*/  BAR.ARV 0x6, 0xa0 ;  /* 0x0182800000007b1d */ /* 0x000fec0000002000 */
[----:B------:R-:W3:Y:S01]  /*39c0*/  LDCU UR11, c[0x0][0x38c] ;  /* 0x00007180ff0b77ac */ /* 0x000ee20008000800 */
[----:B------:R-:W-:Y:S01]  /*39d0*/  LOP3.LUT R2, R2, 0xffff, RZ, 0xc0, !PT ;  /* 0x0000ffff02027812 */ /* 0x000fe200078ec0ff */
[----:B------:R-:W-:Y:S01]  /*39e0*/  IMAD.MOV.U32 R10, RZ, RZ, 0x1 ;  /* 0x00000001ff0a7424 */ /* 0x000fe200078e00ff */
[----:B------:R-:W-:Y:S01]  /*39f0*/  CS2R R8, SRZ ;  /* 0x0000000000087805 */ /* 0x000fe2000001ff00 */
[----:B-1----:R-:W-:Y:S01]  /*3a00*/  IMAD.MOV.U32 R3, RZ, RZ, RZ ;  /* 0x000000ffff037224 */ /* 0x002fe200078e00ff */
[----:B------:R-:W-:Y:S01]  /*3a10*/  R2UR UR33, R2 ;  /* 0x00000000022172ca */ /* 0x000fe200000e0000 */
[----:B------:R-:W1:Y:S01]  /*3a20*/  LDCU UR60, c[0x0][0x370] ;  /* 0x00006e00ff3c77ac */ /* 0x000e620008000800 */
[----:B--2---:R-:W-:-:S02]  /*3a30*/  ULEA UR31, UR31, UR4, 0x18 ;  /* 0x000000041f1f7291 */ /* 0x004fc4000f8ec0ff */
[----:B------:R-:W-:Y:S02]  /*3a40*/  UISETP.GE.AND UP5, UPT, UR39, 0x1, UPT ;  /* 0x000000012700788c */ /* 0x000fe4000bfa6270 */
[----:B------:R-:W-:Y:S02]  /*3a50*/  UIADD3 UR6, UPT, UPT, UR31, 0x3300, URZ ;  /* 0x000033001f067890 */ /* 0x000fe4000fffe0ff */
[----:B------:R-:W-:Y:S02]  /*3a60*/  UIADD3 UR5, UPT, UPT, UR31, 0x23300, URZ ;  /* 0x000233001f057890 */ /* 0x000fe4000fffe0ff */
[----:B---3--:R-:W-:Y:S01]  /*3a70*/  UIADD3 UR11, UPT, UPT, UR11, 0x7f, URZ ;  /* 0x0000007f0b0b7890 */ /* 0x008fe2000fffe0ff */
[----:B------:R-:W2:Y:S01]  /*3a80*/  LDS R0, [UR31+0x150] ;  /* 0x0001501fff007984 */ /* 0x000ea20008000800 */
[----:B------:R-:W-:Y:S02]  /*3a90*/  UIADD3 UR4, UPT, UPT, UR31, 0x33300, URZ ;  /* 0x000333001f047890 */ /* 0x000fe4000fffe0ff */
[----:B------:R-:W-:-:S02]  /*3aa0*/  UIADD3 UR7, UPT, UPT, UR31, 0x34300, URZ ;  /* 0x000343001f077890 */ /* 0x000fc4000fffe0ff */
[----:B------:R-:W-:Y:S02]  /*3ab0*/  USHF.R.S32.HI UR9, URZ, 0x1f, UR11 ;  /* 0x0000001fff097899 */ /* 0x000fe4000801140b */
[----:B------:R-:W-:Y:S02]  /*3ac0*/  USHF.R.U32.HI UR10, URZ, 0x4, UR6 ;  /* 0x00000004ff0a7899 */ /* 0x000fe40008011606 */
[----:B------:R-:W-:Y:S02]  /*3ad0*/  USHF.R.U32.HI UR8, URZ, 0x4, UR5 ;  /* 0x00000004ff087899 */ /* 0x000fe40008011605 */
[----:B------:R-:W-:Y:S02]  /*3ae0*/  USHF.R.U32.HI UR6, URZ, 0x4, UR4 ;  /* 0x00000004ff067899 */ /* 0x000fe40008011604 */
[----:B------:R-:W-:Y:S02]  /*3af0*/  USHF.R.U32.HI UR5, URZ, 0x4, UR7 ;  /* 0x00000004ff057899 */ /* 0x000fe40008011607 */
[----:B------:R-:W-:-:S02]  /*3b00*/  ULEA.HI UR4, UR9, UR11, URZ, 0x7 ;  /* 0x0000000b09047291 */ /* 0x000fc4000f8f38ff */
[----:B------:R-:W-:Y:S02]  /*3b10*/  ULOP3.LUT UR6, UR6, 0x3fff, URZ, 0xc0, !UPT ;  /* 0x00003fff06067892 */ /* 0x000fe4000f8ec0ff */
[----:B------:R-:W-:Y:S02]  /*3b20*/  ULOP3.LUT UR5, UR5, 0x3fff, URZ, 0xc0, !UPT ;  /* 0x00003fff05057892 */ /* 0x000fe4000f8ec0ff */
[----:B------:R-:W-:Y:S02]  /*3b30*/  USHF.R.S32.HI UR61, URZ, 0x7, UR4 ;  /* 0x00000007ff3d7899 */ /* 0x000fe40008011404 */
[----:B------:R-:W-:Y:S02]  /*3b40*/  ULOP3.LUT UR53, UR6, 0x10000, URZ, 0xfc, !UPT ;  /* 0x0001000006357892 */ /* 0x000fe4000f8efcff */
[----:B------:R-:W-:Y:S02]  /*3b50*/  ULOP3.LUT UR54, UR5, 0x10000, URZ, 0xfc, !UPT ;  /* 0x0001000005367892 */ /* 0x000fe4000f8efcff */
[----:B------:R-:W-:-:S02]  /*3b60*/  UISETP.LT.AND UP0, UPT, UR61, 0x1, UPT ;  /* 0x000000013d00788c */ /* 0x000fc4000bf01270 */
[----:B------:R-:W-:Y:S02]  /*3b70*/  ULOP3.LUT UR10, UR10, 0x3fff, URZ, 0xc0, !UPT ;  /* 0x00003fff0a0a7892 */ /* 0x000fe4000f8ec0ff */
[----:B------:R-:W-:Y:S02]  /*3b80*/  ULOP3.LUT UR8, UR8, 0x3fff, URZ, 0xc0, !UPT ;  /* 0x00003fff08087892 */ /* 0x000fe4000f8ec0ff */
[----:B------:R-:W-:Y:S01]  /*3b90*/  USEL UR62, UR61, 0x1, !UP0 ;  /* 0x000000013d3e7887 */ /* 0x000fe2000c000000 */
[----:B------:R-:W3:Y:S01]  /*3ba0*/  LDCU UR59, c[0x0][0x374] ;  /* 0x00006e80ff3b77ac */ /* 0x000ee20008000800 */
[----:B------:R-:W-:Y:S01]  /*3bb0*/  ULOP3.LUT UR38, UR10, 0x10000, URZ, 0xfc, !UPT ;  /* 0x000100000a267892 */ /* 0x000fe2000f8efcff */
[----:B--2---:R-:W-:Y:S01]  /*3bc0*/  R2UR UR32, R0 ;  /* 0x00000000002072ca */ /* 0x004fe200000e0000 */
[----:B------:R-:W-:Y:S02]  /*3bd0*/  ULOP3.LUT UR52, UR8, 0x10000, URZ, 0xfc, !UPT ;  /* 0x0001000008347892 */ /* 0x000fe4000f8efcff */
[----:B------:R-:W-:-:S02]  /*3be0*/  UIADD3 UR62, UPT, UPT, -UR62, URZ, URZ ;  /* 0x000000ff3e3e7290 */ /* 0x000fc4000fffe1ff */
[----:B------:R-:W-:Y:S01]  /*3bf0*/  UISETP.NE.AND UP4, UPT, UR39, 0x1, UPT ;  /* 0x000000012700788c */ /* 0x000fe2000bf85270 */
[----:B------:R-:W-:Y:S01]  /*3c00*/  UMOV UR58, URZ ;  /* 0x000000ff003a7c82 */ /* 0x000fe20008000000 */
[----:B------:R-:W-:-:S06]  /*3c10*/  UMOV UR29, URZ ;  /* 0x000000ff001d7c82 */ /* 0x000fcc0008000000 */
[----:B------:R-:W-:Y:S02]  /*3c20*/  UIADD3 UR44, UPT, UPT, UR32, 0x80, URZ ;  /* 0x00000080202c7890 */ /* 0x000fe4000fffe0ff */
[----:B------:R-:W-:Y:S02]  /*3c30*/  UIADD3 UR50, UPT, UPT, UR32, 0x40000080, URZ ;  /* 0x4000008020327890 */ /* 0x000fe4000fffe0ff */
[----:B------:R-:W-:Y:S02]  /*3c40*/  UIADD3 UR48, UPT, UPT, UR32, -0x7fffff80, URZ ;  /* 0x8000008020307890 */ /* 0x000fe4000fffe0ff */
[----:B------:R-:W-:Y:S02]  /*3c50*/  UIADD3 UR46, UPT, UPT, UR32, -0x3fffff80, URZ ;  /* 0xc0000080202e7890 */ /* 0x000fe4000fffe0ff */
[----:B------:R-:W-:Y:S02]  /*3c60*/  USHF.R.U32.HI UR7, URZ, 0x11, UR44 ;  /* 0x00000011ff077899 */ /* 0x000fe4000801162c */
[----:B------:R-:W-:-:S02]  /*3c70*/  USHF.R.U32.HI UR6, URZ, 0x11, UR50 ;  /* 0x00000011ff067899 */ /* 0x000fc40008011632 */
[----:B------:R-:W-:Y:S02]  /*3c80*/  USHF.R.U32.HI UR5, URZ, 0x11, UR48 ;  /* 0x00000011ff057899 */ /* 0x000fe40008011630 */
[----:B------:R-:W-:Y:S02]  /*3c90*/  USHF.R.U32.HI UR4, URZ, 0x11, UR46 ;  /* 0x00000011ff047899 */ /* 0x000fe4000801162e */
[----:B------:R-:W-:Y:S02]  /*3ca0*/  ULOP3.LUT UR7, UR7, 0x6000, URZ, 0xc0, !UPT ;  /* 0x0000600007077892 */ /* 0x000fe4000f8ec0ff */
[----:B------:R-:W-:Y:S02]  /*3cb0*/  ULOP3.LUT UR6, UR6, 0x6000, URZ, 0xc0, !UPT ;  /* 0x0000600006067892 */ /* 0x000fe4000f8ec0ff */
[----:B------:R-:W-:Y:S02]  /*3cc0*/  ULOP3.LUT UR5, UR5, 0x6000, URZ, 0xc0, !UPT ;  /* 0x0000600005057892 */ /* 0x000fe4000f8ec0ff */
[----:B------:R-:W-:-:S02]  /*3cd0*/  ULOP3.LUT UR4, UR4, 0x6000, URZ, 0xc0, !UPT ;  /* 0x0000600004047892 */ /* 0x000fc4000f8ec0ff */
[----:B------:R-:W-:Y:S02]  /*3ce0*/  UIADD3 UR67, UPT, UPT, UR32, 0x84, URZ ;  /* 0x0000008420437890 */ /* 0x000fe4000fffe0ff */
[----:B------:R-:W-:Y:S02]  /*3cf0*/  ULOP3.LUT UR66, UR7, 0x890, URZ, 0xfc, !UPT ;  /* 0x0000089007427892 */ /* 0x000fe4000f8efcff */
[----:B------:R-:W-:Y:S02]  /*3d00*/  ULOP3.LUT UR65, UR6, 0x890, URZ, 0xfc, !UPT ;  /* 0x0000089006417892 */ /* 0x000fe4000f8efcff */
[----:B------:R-:W-:Y:S02]  /*3d10*/  ULOP3.LUT UR64, UR5, 0x890, URZ, 0xfc, !UPT ;  /* 0x0000089005407892 */ /* 0x000fe4000f8efcff */
[----:B-1-3--:R-:W-:-:S12]  /*3d20*/  ULOP3.LUT UR63, UR4, 0x890, URZ, 0xfc, !UPT ;  /* 0x00000890043f7892 */ /* 0x00afd8000f8efcff */
.L_x_77:
[C---:B------:R-:W-:Y:S02]  /*3d30*/  LEA R2, R9.reuse, UR31, 0x3 ;  /* 0x0000001f09027c11 */ /* 0x040fe4000f8e18ff */
[----:B------:R-:W-:Y:S02]  /*3d40*/  SHF.L.U32 R0, R8, 0x1f, RZ ;  /* 0x0000001f08007819 */ /* 0x000fe400000006ff */
[----:B------:R-:W-:Y:S02]  /*3d50*/  LEA R4, R9, UR31, 0x4 ;  /* 0x0000001f09047c11 */ /* 0x000fe4000f8e20ff */
[----:B-1----:R-:W1:Y:S02]  /*3d60*/  SYNCS.PHASECHK.TRANS64.TRYWAIT P0, [R2+URZ+0xc0], R0 ;  /* 0x0000c000020075a7 */ /* 0x002e6400080011ff */
[----:B-1-3--:R-:W-:Y:S05]  /*3d70*/  @!P0 BRA `(.L_x_69) ;  /* 0x0000007c00a08947 */ /* 0x00afea0003800000 */
.L_x_184:
[----:B------:R-:W2:Y:S01]  /*3d80*/  LDS.128 R4, [R4+0x130] ;  /* 0x0001300004047984 */ /* 0x000ea20000000c00 */
[----:B------:R-:W-:Y:S01]  /*3d90*/  @!PT LDS RZ, [RZ] ;  /* 0x00000000fffff984 */ /* 0x000fe20000000800 */
[----:B------:R-:W-:Y:S01]  /*3da0*/  @!PT LDS RZ, [RZ] ;  /* 0x00000000fffff984 */ /* 0x000fe20000000800 */
[----:B------:R-:W-:Y:S01]  /*3db0*/  @!PT LDS RZ, [RZ] ;  /* 0x00000000fffff984 */ /* 0x000fe20000000800 */
[----:B------:R-:W-:Y:S01]  /*3dc0*/  @!PT LDS RZ, [RZ] ;  /* 0x00000000fffff984 */ /* 0x000fe20000000800 */
[----:B------:R3:W-:Y:S06]  /*3dd0*/  MEMBAR.ALL.CTA ;  /* 0x0000000000007992 */ /* 0x0007ec0000008000 */
[----:B---3--:R-:W3:Y:S01]  /*3de0*/  FENCE.VIEW.ASYNC.S ;  /* 0x00000000000073c6 */ /* 0x008ee20000000000 */
[----:B--2---:R-:W-:-:S13]  /*3df0*/  LOP3.LUT P0, RZ, R6, 0x1, RZ, 0xc0, !PT ;  /* 0x0000000106ff7812 */ /* 0x004fda000780c0ff */
[----:B---3--:R-:W-:Y:S01]  /*3e00*/  VOTEU.ANY UP3, P0 ;  /* 0x0000000000ff7886 */ /* 0x008fe20000060100 */
[----:B------:R-:W-:-:S13]  /*3e10*/  PLOP3.LUT P0, PT, PT, PT, UP3, 0x80, 0x8 ;  /* 0x000000000008781c */ /* 0x000fda0003f0f038 */
[----:B-1----:R-:W-:Y:S02]  /*3e20*/  @P0 MOV R0, R4 ;  /* 0x0000000400000202 */ /* 0x002fe40000000f00 */
[----:B------:R-:W-:Y:S02]  /*3e30*/  @P0 LOP3.LUT R4, R5, 0xffff, RZ, 0xc0, !PT ;  /* 0x0000ffff05040812 */ /* 0x000fe400078ec0ff */
[----:B------:R-:W-:Y:S01]  /*3e40*/  @P0 R2UR UR5, R0 ;  /* 0x00000000000502ca */ /* 0x000fe200000e0000 */
[----:B------:R-:W-:Y:S01]  /*3e50*/  VIADD R0, R2, 0xd0 ;  /* 0x000000d002007836 */ /* 0x000fe20000000000 */
[----:B------:R-:W-:-:S04]  /*3e60*/  @P0 R2UR UR4, R4 ;  /* 0x00000000040402ca */ /* 0x000fc800000e0000 */
[----:B------:R-:W-:-:S04]  /*3e70*/  PRMT R0, RZ, 0x654, R0 ;  /* 0x00000654ff007816 */ /* 0x000fc80000000000 */
[----:B------:R1:W-:Y:S03]  /*3e80*/  SYNCS.ARRIVE.TRANS64.RED.A1T0 RZ, [R0+URZ], RZ ;  /* 0x000000ff00ff79a7 */ /* 0x0003e600081004ff */
[----:B------:R-:W-:Y:S02]  /*3e90*/  @UP3 UMOV UR57, UR5 ;  /* 0x0000000500393c82 */ /* 0x000fe40008000000 */
[----:B------:R-:W-:Y:S01]  /*3ea0*/  @UP3 UMOV UR55, UR4 ;  /* 0x0000000400373c82 */ /* 0x000fe20008000000 */
[----:B------:R-:W-:Y:S05]  /*3eb0*/  BRA.U !UP5, `(.L_x_70) ;  /* 0x000000010dd07547 */ /* 0x000fea000b800000 */
[----:B------:R-:W2:Y:S01]  /*3ec0*/  LDCU.128 UR12, c[0x0][0xf10] ;  /* 0x0001e200ff0c77ac */ /* 0x000ea20008000c00 */
[----:B------:R-:W3:Y:S01]  /*3ed0*/  LDCU UR22, c[0x0][0xf20] ;  /* 0x0001e400ff1677ac */ /* 0x000ee20008000800 */
[----:B------:R-:W4:Y:S01]  /*3ee0*/  LDCU UR21, c[0x0][0xf0c] ;  /* 0x0001e180ff1577ac */ /* 0x000f220008000800 */
[----:B------:R-:W1:Y:S01]  /*3ef0*/  LDCU.64 UR8, c[0x0][0xf28] ;  /* 0x0001e500ff0877ac */ /* 0x000e620008000a00 */
[----:B--2---:R-:W-:Y:S02]  /*3f00*/  UIMAD.WIDE.U32 UR6, UR59, UR15, URZ ;  /* 0x0000000f3b0672a5 */ /* 0x004fe4000f8e00ff */
[----:B------:R-:W-:Y:S02]  /*3f10*/  UIMAD.WIDE.U32 UR4, UR60, UR12, URZ ;  /* 0x0000000c3c0472a5 */ /* 0x000fe4000f8e00ff */
[----:B------:R-:W-:Y:S02]  /*3f20*/  UISETP.NE.AND UP0, UPT, UR14, 0x1, UPT ;  /* 0x000000010e00788c */ /* 0x000fe4000bf05270 */
[----:B------:R-:W-:Y:S01]  /*3f30*/  UIMAD.WIDE.U32 UR18, UR55, UR15, URZ ;  /* 0x0000000f371272a5 */ /* 0x000fe2000f8e00ff */
[----:B------:R-:W-:-:S02]  /*3f40*/  UMOV UR6, UR7 ;  /* 0x0000000700067c82 */ /* 0x000fc40008000000 */
[----:B------:R-:W-:Y:S01]  /*3f50*/  UMOV UR4, UR5 ;  /* 0x0000000500047c82 */ /* 0x000fe20008000000 */
[----:B---3--:R-:W-:Y:S02]  /*3f60*/  USHF.R.U32.HI UR6, URZ, UR22, UR6 ;  /* 0x00000016ff067299 */ /* 0x008fe40008011606 */
[----:B----4-:R-:W-:Y:S02]  /*3f70*/  UISETP.NE.AND UP1, UPT, UR21, 0x1, UPT ;  /* 0x000000011500788c */ /* 0x010fe4000bf25270 */
[----:B------:R-:W-:Y:S02]  /*3f80*/  USHF.R.U32.HI UR4, URZ, UR13, UR4 ;  /* 0x0000000dff047299 */ /* 0x000fe40008011604 */
[----:B------:R-:W-:Y:S02]  /*3f90*/  USEL UR5, UR59, UR6, !UP0 ;  /* 0x000000063b057287 */ /* 0x000fe4000c000000 */
[----:B------:R-:W-:Y:S02]  /*3fa0*/  USEL UR6, UR60, UR4, !UP1 ;  /* 0x000000043c067287 */ /* 0x000fe4000c800000 */
[----:B-1----:R-:W-:Y:S01]  /*3fb0*/  UIMAD.WIDE.U32 UR10, UR5, UR8, URZ ;  /* 0x00000008050a72a5 */ /* 0x002fe2000f8e00ff */
[----:B------:R-:W-:Y:S01]  /*3fc0*/  UMOV UR4, UR19 ;  /* 0x0000001300047c82 */ /* 0x000fe20008000000 */
[----:B------:R-:W-:-:S02]  /*3fd0*/  UIMAD.WIDE.U32 UR16, UR57, UR12, URZ ;  /* 0x0000000c391072a5 */ /* 0x000fc4000f8e00ff */
        /* <DEDUP_REMOVED lines=34> */
.L_x_70:
[----:B------:R-:W2:Y:S02]  /*4200*/  LDCU UR4, c[0x0][0xf30] ;  /* 0x0001e600ff0477ac */ /* 0x000ea40008000800 */
[----:B--2---:R-:W-:-:S09]  /*4210*/  UISETP.NE.AND UP0, UPT, UR4, 0x1, UPT ;  /* 0x000000010400788c */ /* 0x004fd2000bf05270 */
[----:B------:R-:W-:Y:S05]  /*4220*/  BRA.U UP0, `(.L_x_71) ;  /* 0x00000001003c7547 */ /* 0x000fea000b800000 */
[----:B------:R-:W2:Y:S01]  /*4230*/  LDCU.128 UR8, c[0x0][0xf10] ;  /* 0x0001e200ff0877ac */ /* 0x000ea20008000c00 */
[----:B------:R-:W3:Y:S01]  /*4240*/  LDCU UR12, c[0x0][0xf0c] ;  /* 0x0001e180ff0c77ac */ /* 0x000ee20008000800 */
[----:B------:R-:W4:Y:S01]  /*4250*/  LDCU UR13, c[0x0][0xf20] ;  /* 0x0001e400ff0d77ac */ /* 0x000f220008000800 */
[----:B--2---:R-:W-:Y:S02]  /*4260*/  UIMAD.WIDE.U32 UR6, UR57, UR8, URZ ;  /* 0x00000008390672a5 */ /* 0x004fe4000f8e00ff */
[----:B------:R-:W-:Y:S02]  /*4270*/  UIMAD.WIDE.U32 UR4, UR55, UR11, URZ ;  /* 0x0000000b370472a5 */ /* 0x000fe4000f8e00ff */
[----:B---3--:R-:W-:Y:S02]  /*4280*/  UISETP.NE.AND UP0, UPT, UR12, 0x1, UPT ;  /* 0x000000010c00788c */ /* 0x008fe4000bf05270 */
[----:B------:R-:W-:Y:S01]  /*4290*/  UISETP.NE.AND UP1, UPT, UR10, 0x1, UPT ;  /* 0x000000010a00788c */ /* 0x000fe2000bf25270 */
[----:B------:R-:W-:-:S02]  /*42a0*/  UMOV UR6, UR7 ;  /* 0x0000000700067c82 */ /* 0x000fc40008000000 */
[----:B------:R-:W-:Y:S01]  /*42b0*/  UMOV UR4, UR5 ;  /* 0x0000000500047c82 */ /* 0x000fe20008000000 */
[----:B------:R-:W-:Y:S02]  /*42c0*/  USHF.R.U32.HI UR9, URZ, UR9, UR6 ;  /* 0x00000009ff097299 */ /* 0x000fe40008011606 */
[----:B----4-:R-:W-:Y:S02]  /*42d0*/  USHF.R.U32.HI UR4, URZ, UR13, UR4 ;  /* 0x0000000dff047299 */ /* 0x010fe40008011604 */
[----:B------:R-:W-:Y:S02]  /*42e0*/  USEL UR5, UR57, UR9, !UP0 ;  /* 0x0000000939057287 */ /* 0x000fe4000c000000 */
[----:B------:R-:W-:-:S04]  /*42f0*/  USEL UR4, UR55, UR4, !UP1 ;  /* 0x0000000437047287 */ /* 0x000fc8000c800000 */
[----:B------:R-:W-:-:S04]  /*4300*/  UIADD3 UR4, UPT, UPT, UR5, -UR4, URZ ;  /* 0x8000000405047290 */ /* 0x000fc8000fffe0ff */
[----:B------:R-:W-:-:S12]  /*4310*/  UIMAD UR55, UR4, UR10, UR55 ;  /* 0x0000000a043772a4 */ /* 0x000fd8000f8e0237 */
.L_x_71:
[----:B------:R-:W2:Y:S01]  /*4320*/  LDCU UR4, c[0x0][0x38c] ;  /* 0x00007180ff0477ac */ /* 0x000ea20008000800 */
[----:B------:R-:W-:Y:S02]  /*4330*/  PLOP3.LUT P1, PT, PT, PT, PT, 0x80, 0x8 ;  /* 0x000000000008781c */ /* 0x000fe40003f2f070 */
[----:B------:R-:W-:Y:S01]  /*4340*/  SHF.L.U32 R2, R10, 0x1f, RZ ;  /* 0x0000001f0a027819 */ /* 0x000fe200000006ff */
[----:B------:R-:W-:Y:S02]  /*4350*/  ULEA UR56, UR58, UR31, 0x3 ;  /* 0x0000001f3a387291 */ /* 0x000fe4000f8e18ff */
[----:B------:R-:W-:Y:S02]  /*4360*/  ULEA UR11, UR58, UR32, 0x6 ;  /* 0x000000203a0b7291 */ /* 0x000fe4000f8e30ff */
[----:B--2---:R-:W-:-:S06]  /*4370*/  UISETP.GE.AND UP0, UPT, UR4, 0x1, UPT ;  /* 0x000000010400788c */ /* 0x004fcc000bf06270 */
[----:B------:R-:W-:-:S05]  /*4380*/  PLOP3.LUT P0, PT, PT, PT, UP0, 0x80, 0x8 ;  /* 0x000000000008781c */ /* 0x000fca0003f0f008 */
[----:B------:R-:W-:-:S08]  /*4390*/  @UP0 ULEA UR4, UR29, UR31, 0x3 ;  /* 0x0000001f1d040291 */ /* 0x000fd0000f8e18ff */
[----:B-1----:R-:W-:-:S04]  /*43a0*/  @P0 SHF.L.U32 R0, R3, 0x1f, RZ ;  /* 0x0000001f03000819 */ /* 0x002fc800000006ff */
[----:B------:R1:W2:Y:S01]  /*43b0*/  @P0 SYNCS.PHASECHK.TRANS64.TRYWAIT P1, [UR4], R0 ;  /* 0x00000000ff0005a7 */ /* 0x0002a20008021104 */
[----:B------:R-:W-:-:S04]  /*43c0*/  ULEA.HI UR4, UR20, UR20, URZ, 0x1 ;  /* 0x0000001414047291 */ /* 0x000fc8000f8f08ff */
[----:B------:R-:W-:-:S04]  /*43d0*/  ULOP3.LUT UR4, UR4, 0x7ffffffe, URZ, 0xc0, !UPT ;  /* 0x7ffffffe04047892 */ /* 0x000fc8000f8ec0ff */
[----:B------:R-:W-:-:S04]  /*43e0*/  UIADD3 UR4, UPT, UPT, -UR4, UR20, URZ ;  /* 0x0000001404047290 */ /* 0x000fc8000fffe1ff */
[----:B------:R-:W-:Y:S01]  /*43f0*/  ULEA UR45, UR4, UR67, 0x1 ;  /* 0x00000043042d7291 */ /* 0x000fe2000f8e08ff */
[----:B------:R-:W3:Y:S02]  /*4400*/  SYNCS.PHASECHK.TRANS64.TRYWAIT P0, [UR56+0xf0], R2 ;  /* 0x0000f002ff0075a7 */ /* 0x000ee40008001138 */
[----:B-123--:R-:W-:Y:S09]  /*4410*/  @!P0 BRA `(.L_x_72) ;  /* 0x00000078000c8947 */ /* 0x00eff20003800000 */
.L_x_186:
[----:B------:R-:W-:Y:S01]  /*4420*/  IADD3 R9, PT, PT, R9, 0x1, RZ ;  /* 0x0000000109097810 */ /* 0x000fe20007ffe0ff */
[----:B------:R-:W-:Y:S06]  /*4430*/  BRA.U !UP0, `(.L_x_73) ;  /* 0x0000000508387547 */ /* 0x000fec000b800000 */
[----:B------:R-:W-:Y:S02]  /*4440*/  USHF.R.U32.HI UR4, URZ, 0x1a, UR45 ;  /* 0x0000001aff047899 */ /* 0x000fe4000801162d */
[----:B------:R-:W-:Y:S02]  /*4450*/  UIADD3 UR51, UPT, UPT, UR45, 0x40000000, URZ ;  /* 0x400000002d337890 */ /* 0x000fe4000fffe0ff */
[----:B------:R-:W-:Y:S02]  /*4460*/  ULOP3.LUT UR49, UR45, 0x80000000, URZ, 0x3c, !UPT ;  /* 0x800000002d317892 */ /* 0x000fe4000f8e3cff */
[----:B------:R-:W-:Y:S02]  /*4470*/  UIADD3 UR47, UPT, UPT, UR45, -0x40000000, URZ ;  /* 0xc00000002d2f7890 */ /* 0x000fe4000fffe0ff */
[----:B------:R-:W-:Y:S02]  /*4480*/  ULOP3.LUT UR6, UR4, 0x30, URZ, 0xc0, !UPT ;  /* 0x0000003004067892 */ /* 0x000fe4000f8ec0ff */
[----:B------:R-:W-:-:S02]  /*4490*/  USHF.R.U32.HI UR5, URZ, 0x1a, UR51 ;  /* 0x0000001aff057899 */ /* 0x000fc40008011633 */
[----:B------:R-:W-:Y:S02]  /*44a0*/  USHF.R.U32.HI UR4, URZ, 0x1a, UR49 ;  /* 0x0000001aff047899 */ /* 0x000fe40008011631 */
[----:B------:R-:W-:Y:S02]  /*44b0*/  USHF.R.U32.HI UR7, URZ, 0x1a, UR47 ;  /* 0x0000001aff077899 */ /* 0x000fe4000801162f */
[----:B------:R-:W-:Y:S02]  /*44c0*/  ULOP3.LUT UR42, UR6, 0x480, URZ, 0xfc, !UPT ;  /* 0x00000480062a7892 */ /* 0x000fe4000f8efcff */
[----:B------:R-:W-:Y:S02]  /*44d0*/  ULOP3.LUT UR6, UR5, 0x30, URZ, 0xc0, !UPT ;  /* 0x0000003005067892 */ /* 0x000fe4000f8ec0ff */
[----:B------:R-:W-:Y:S02]  /*44e0*/  ULOP3.LUT UR5, UR4, 0x30, URZ, 0xc0, !UPT ;  /* 0x0000003004057892 */ /* 0x000fe4000f8ec0ff */
[----:B------:R-:W-:-:S02]  /*44f0*/  ULOP3.LUT UR4, UR7, 0x30, URZ, 0xc0, !UPT ;  /* 0x0000003007047892 */ /* 0x000fc4000f8ec0ff */
[----:B------:R-:W-:Y:S02]  /*4500*/  ULOP3.LUT UR6, UR6, 0x480, URZ, 0xfc, !UPT ;  /* 0x0000048006067892 */ /* 0x000fe4000f8efcff */
[----:B------:R-:W-:Y:S02]  /*4510*/  ULOP3.LUT UR5, UR5, 0x480, URZ, 0xfc, !UPT ;  /* 0x0000048005057892 */ /* 0x000fe4000f8efcff */
[----:B------:R-:W-:Y:S02]  /*4520*/  ULOP3.LUT UR4, UR4, 0x480, URZ, 0xfc, !UPT ;  /* 0x0000048004047892 */ /* 0x000fe4000f8efcff */
[----:B------:R-:W-:Y:S01]  /*4530*/  UPRMT UR43, UR42, 0x5410, UR66 ;  /* 0x000054102a2b7896 */ /* 0x000fe20008000042 */
[----:B------:R-:W-:Y:S01]  /*4540*/  UMOV UR26, URZ ;  /* 0x000000ff001a7c82 */ /* 0x000fe20008000000 */
[----:B------:R-:W-:Y:S01]  /*4550*/  UMOV UR28, UR62 ;  /* 0x0000003e001c7c82 */ /* 0x000fe20008000000 */
[----:B------:R-:W-:Y:S01]  /*4560*/  UMOV UR27, UR61 ;  /* 0x0000003d001b7c82 */ /* 0x000fe20008000000 */
[----:B------:R-:W-:Y:S01]  /*4570*/  UMOV UR10, UR29 ;  /* 0x0000001d000a7c82 */ /* 0x000fe20008000000 */
[----:B------:R-:W-:-:S02]  /*4580*/  UPRMT UR41, UR6, 0x5410, UR65 ;  /* 0x0000541006297896 */ /* 0x000fc40008000041 */
[----:B------:R-:W-:Y:S02]  /*4590*/  UPRMT UR37, UR5, 0x5410, UR64 ;  /* 0x0000541005257896 */ /* 0x000fe40008000040 */
[----:B------:R-:W-:Y:S01]  /*45a0*/  UPRMT UR35, UR4, 0x5410, UR63 ;  /* 0x0000541004237896 */ /* 0x000fe2000800003f */
[----:B------:R-:W-:Y:S01]  /*45b0*/  UMOV UR42, URZ ;  /* 0x000000ff002a7c82 */ /* 0x000fe20008000000 */
[----:B------:R-:W-:Y:S01]  /*45c0*/  UMOV UR40, URZ ;  /* 0x000000ff00287c82 */ /* 0x000fe20008000000 */
[----:B------:R-:W-:Y:S01]  /*45d0*/  UMOV UR36, URZ ;  /* 0x000000ff00247c82 */ /* 0x000fe20008000000 */
[----:B------:R-:W-:-:S08]  /*45e0*/  UMOV UR34, URZ ;  /* 0x000000ff00227c82 */ /* 0x000fd00008000000 */
.L_x_76:
[----:B------:R-:W-:Y:S02]  /*45f0*/  UIADD3 UR28, UPT, UPT, UR28, 0x1, URZ ;  /* 0x000000011c1c7890 */ /* 0x000fe4000fffe0ff */
[----:B--2---:R-:W-:Y:S02]  /*4600*/  ULEA UR7, UR10, UR31, 0x3 ;  /* 0x0000001f0a077291 */ /* 0x004fe4000f8e18ff */
[----:B------:R-:W-:Y:S01]  /*4610*/  UISETP.NE.AND UP2, UPT, UR28, URZ, UPT ;  /* 0x000000ff1c00728c */ /* 0x000fe2000bf45270 */
[----:B---3--:R-:W-:Y:S10]  /*4620*/  @P1 BRA `(.L_x_74) ;  /* 0x00000000000c1947 */ /* 0x008ff40003800000 */
[----:B-1----:R-:W-:Y:S04]  /*4630*/  SHF.L.U32 R2, R3, 0x1f, RZ ;  /* 0x0000001f03027819 */ /* 0x002fe800000006ff */
[----:B------:R-:W1:Y:S02]  /*4640*/  SYNCS.PHASECHK.TRANS64.TRYWAIT P0, [UR7], R2 ;  /* 0x00000002ff0075a7 */ /* 0x000e640008001107 */
[----:B-1----:R-:W-:Y:S05]  /*4650*/  @!P0 BRA `(.L_x_75) ;  /* 0x0000007400948947 */ /* 0x002fea0003800000 */
.L_x_74:
[----:B------:R-:W-:Y:S01]  /*4660*/  UISETP.NE.AND UP0, UPT, UR27, 0x1, UPT ;  /* 0x000000011b00788c */ /* 0x000fe2000bf05270 */
[----:B------:R-:W-:Y:S01]  /*4670*/  PLOP3.LUT P1, PT, PT, PT, PT, 0x80, 0x8 ;  /* 0x000000000008781c */ /* 0x000fe20003f2f070 */
[----:B------:R-:W-:Y:S02]  /*4680*/  UIADD3 UR4, UPT, UPT, UR10, 0x1, URZ ;  /* 0x000000010a047890 */ /* 0x000fe4000fffe0ff */
[----:B------:R-:W-:Y:S02]  /*4690*/  ULEA UR6, UR10, UR52, 0x9 ;  /* 0x000000340a067291 */ /* 0x000fe4000f8e48ff */
[----:B------:R-:W-:Y:S01]  /*46a0*/  UISETP.NE.AND UP1, UPT, UR4, 0x8, UPT ;  /* 0x000000080400788c */ /* 0x000fe2000bf25270 */
[----:B------:R-:W-:Y:S01]  /*46b0*/  PLOP3.LUT P0, PT, PT, PT, UP0, 0x80, 0x8 ;  /* 0x000000000008781c */ /* 0x000fe20003f0f008 */
[----:B------:R-:W-:Y:S02]  /*46c0*/  ULEA UR24, UR10, UR53, 0x5 ;  /* 0x000000350a187291 */ /* 0x000fe4000f8e28ff */
[----:B------:R-:W-:Y:S02]  /*46d0*/  USEL UR5, URZ, 0x1, UP1 ;  /* 0x00000001ff057887 */ /* 0x000fe40008800000 */
[----:B------:R-:W-:Y:S02]  /*46e0*/  USEL UR29, UR4, URZ, UP1 ;  /* 0x000000ff041d7287 */ /* 0x000fe40008800000 */
[----:B------:R-:W-:Y:S02]  /*46f0*/  ULEA UR22, UR10, UR54, 0x5 ;  /* 0x000000360a167291 */ /* 0x000fe4000f8e28ff */
[----:B------:R-:W-:Y:S01]  /*4700*/  @UP0 ULEA UR4, UR29, UR31, 0x3 ;  /* 0x0000001f1d040291 */ /* 0x000fe2000f8e18ff */
[----:B------:R-:W-:Y:S01]  /*4710*/  LOP3.LUT R3, R3, UR5, RZ, 0x3c, !PT ;  /* 0x0000000503037c12 */ /* 0x000fe2000f8e3cff */
[----:B------:R-:W-:Y:S02]  /*4720*/  UISETP.NE.U32.AND UP0, UPT, UR26, URZ, UPT ;  /* 0x000000ff1a00728c */ /* 0x000fe4000bf05070 */
[----:B------:R-:W-:Y:S01]  /*4730*/  UIADD3 UR20, UPT, UPT, UR6, 0x2, URZ ;  /* 0x0000000206147890 */ /* 0x000fe2000fffe0ff */
[----:B-1----:R-:W-:Y:S01]  /*4740*/  @P0 SHF.L.U32 R0, R3, 0x1f, RZ ;  /* 0x0000001f03000819 */ /* 0x002fe200000006ff */
[----:B------:R-:W-:Y:S02]  /*4750*/  UIADD3 UR16, UPT, UPT, UR6, 0x4, URZ ;  /* 0x0000000406107890 */ /* 0x000fe4000fffe0ff */
[----:B------:R-:W-:Y:S01]  /*4760*/  UIADD3 UR12, UPT, UPT, UR6, 0x6, URZ ;  /* 0x00000006060c7890 */ /* 0x000fe2000fffe0ff */
[----:B------:R2:W3:Y:S01]  /*4770*/  @P0 SYNCS.PHASECHK.TRANS64.TRYWAIT P1, [UR4], R0 ;  /* 0x00000000ff0005a7 */ /* 0x0004e20008021104 */
[----:B------:R-:W-:Y:S02]  /*4780*/  ULEA UR4, UR10, UR38, 0xa ;  /* 0x000000260a047291 */ /* 0x000fe4000f8e50ff */
[----:B------:R-:W-:Y:S02]  /*4790*/  UIADD3 UR30, UPT, UPT, UR7, 0x40, URZ ;  /* 0x00000040071e7890 */ /* 0x000fe4000fffe0ff */
[----:B------:R-:W-:Y:S02]  /*47a0*/  UIADD3 UR18, UPT, UPT, UR4, 0x2, URZ ;  /* 0x0000000204127890 */ /* 0x000fe4000fffe0ff */
[----:B------:R-:W-:Y:S02]  /*47b0*/  UIADD3 UR14, UPT, UPT, UR4, 0x4, URZ ;  /* 0x00000004040e7890 */ /* 0x000fe4000fffe0ff */
[----:B------:R-:W-:Y:S02]  /*47c0*/  UIADD3 UR8, UPT, UPT, UR4, 0x6, URZ ;  /* 0x0000000604087890 */ /* 0x000fe4000fffe0ff */
[----:B------:R-:W-:Y:S01]  /*47d0*/  UIADD3 UR27, UPT, UPT, UR27, -0x1, URZ ;  /* 0xffffffff1b1b7890 */ /* 0x000fe2000fffe0ff */
[----:B------:R-:W-:Y:S01]  /*47e0*/  UMOV UR25, 0x4008 ;  /* 0x0000400800197882 */ /* 0x000fe20000000000 */
[----:B------:R-:W-:Y:S01]  /*47f0*/  UMOV UR23, 0x4008 ;  /* 0x0000400800177882 */ /* 0x000fe20000000000 */
[----:B------:R2:W-:Y:S01]  /*4800*/  UTCCP.T.S.4x32dp128bit tmem[UR32+0x80], gdesc[UR24] ;  /* 0x00008018200079e7 */ /* 0x0005e20009100000 */
[----:B------:R2:W-:Y:S01]  /*4810*/  UTCCP.T.S.4x32dp128bit tmem[UR32+0x84], gdesc[UR22] ;  /* 0x00008416200079e7 */ /* 0x0005e20009100000 */
[----:B------:R-:W-:Y:S01]  /*4820*/  UMOV UR7, 0x40004040 ;  /* 0x4000404000077882 */ /* 0x000fe20000000000 */
[----:B------:R-:W-:Y:S01]  /*4830*/  UMOV UR5, 0x40004040 ;  /* 0x4000404000057882 */ /* 0x000fe20000000000 */
[----:B------:R-:W-:Y:S01]  /*4840*/  UMOV UR21, 0x40004040 ;  /* 0x4000404000157882 */ /* 0x000fe20000000000 */
[----:B------:R2:W-:Y:S01]  /*4850*/  UTCQMMA gdesc[UR4], gdesc[UR6], tmem[UR11], tmem[UR42], idesc[UR43], tmem[UR44], UP0 ;  /* 0x002c2a0604007dea */ /* 0x0005e2000800030b */
[----:B------:R-:W-:Y:S01]  /*4860*/  UMOV UR19, 0x40004040 ;  /* 0x4000404000137882 */ /* 0x000fe20000000000 */
[----:B------:R-:W-:Y:S01]  /*4870*/  UMOV UR17, 0x40004040 ;  /* 0x4000404000117882 */ /* 0x000fe20000000000 */
[----:B------:R2:W-:Y:S01]  /*4880*/  UTCQMMA gdesc[UR18], gdesc[UR20], tmem[UR11], tmem[UR40], idesc[UR41], tmem[UR50], UPT ;  /* 0x0032281412007dea */ /* 0x0005e2000b80030b */
[----:B------:R-:W-:Y:S01]  /*4890*/  UMOV UR15, 0x40004040 ;  /* 0x40004040000f7882 */ /* 0x000fe20000000000 */
[----:B------:R-:W-:Y:S01]  /*48a0*/  UMOV UR13, 0x40004040 ;  /* 0x40004040000d7882 */ /* 0x000fe20000000000 */
[----:B------:R2:W-:Y:S01]  /*48b0*/  UTCQMMA gdesc[UR14], gdesc[UR16], tmem[UR11], tmem[UR36], idesc[UR37], tmem[UR48], UPT ;  /* 0x003024100e007dea */ /* 0x0005e2000b80030b */
[----:B------:R-:W-:Y:S01]  /*48c0*/  UMOV UR9, 0x40004040 ;  /* 0x4000404000097882 */ /* 0x000fe20000000000 */
[----:B------:R-:W-:Y:S01]  /*48d0*/  UMOV UR26, 0x1 ;  /* 0x00000001001a7882 */ /* 0x000fe20000000000 */
[----:B------:R2:W-:Y:S01]  /*48e0*/  UTCQMMA gdesc[UR8], gdesc[UR12], tmem[UR11], tmem[UR34], idesc[UR35], tmem[UR46], UPT ;  /* 0x002e220c08007dea */ /* 0x0005e2000b80030b */
[----:B------:R2:W-:Y:S01]  /*48f0*/  UTCBAR.MULTICAST [UR30], URZ, UR33 ;  /* 0x000000ff1e0073e9 */ /* 0x0005e20008000821 */
[----:B------:R-:W-:Y:S01]  /*4900*/  UMOV UR10, UR29 ;  /* 0x0000001d000a7c82 */ /* 0x000fe20008000000 */
[----:B------:R-:W-:Y:S05]  /*4910*/  BRA.U UP2, `(.L_x_76) ;  /* 0xfffffffd02347547 */ /* 0x000fea000b83ffff */
.L_x_73:
[----:B--2---:R-:W-:Y:S01]  /*4920*/  UIADD3 UR5, UPT, UPT, UR56, 0xe0, URZ ;  /* 0x000000e038057890 */ /* 0x004fe2000fffe0ff */
[----:B------:R-:W-:Y:S01]  /*4930*/  R2UR UR6, R93 ;  /* 0x000000005d0672ca */ /* 0x000fe200000e0000 */
[----:B------:R-:W-:Y:S01]  /*4940*/  UIADD3 UR4, UPT, UPT, UR58, 0x1, URZ ;  /* 0x000000013a047890 */ /* 0x000fe2000fffe0ff */
[----:B------:R-:W-:-:S03]  /*4950*/  ISETP.NE.AND P0, PT, R9, 0x2, PT ;  /* 0x000000020900780c */ /* 0x000fc60003f05270 */
[----:B------:R-:W-:Y:S01]  /*4960*/  UISETP.NE.AND UP0, UPT, UR4, 0x2, UPT ;  /* 0x000000020400788c */ /* 0x000fe2000bf05270 */
[----:B-1----:R-:W-:Y:S02]  /*4970*/  SEL R0, RZ, 0x1, P0 ;  /* 0x00000001ff007807 */ /* 0x002fe40000000000 */
[----:B------:R1:W-:Y:S01]  /*4980*/  UTCBAR [UR5], URZ ;  /* 0x000000ff050073e9 */ /* 0x0003e200080000ff */
[----:B------:R-:W-:Y:S01]  /*4990*/  SEL R9, R9, RZ, P0 ;  /* 0x000000ff09097207 */ /* 0x000fe20000000000 */
[----:B------:R-:W-:Y:S01]  /*49a0*/  USEL UR58, UR4, URZ, UP0 ;  /* 0x000000ff043a7287 */ /* 0x000fe20008000000 */
[----:B------:R-:W-:Y:S02]  /*49b0*/  LOP3.LUT R8, R8, R0, RZ, 0x3c, !PT ;  /* 0x0000000008087212 */ /* 0x000fe400078e3cff */
[----:B------:R-:W-:Y:S02]  /*49c0*/  UIADD3 UR20, UPT, UPT, UR55, UR6, URZ ;  /* 0x0000000637147290 */ /* 0x000fe4000fffe0ff */
[----:B------:R-:W-:-:S06]  /*49d0*/  USEL UR6, URZ, 0x1, UP0 ;  /* 0x00000001ff067887 */ /* 0x000fcc0008000000 */
[----:B------:R-:W-:Y:S01]  /*49e0*/  LOP3.LUT R10, R10, UR6, RZ, 0x3c, !PT ;  /* 0x000000060a0a7c12 */ /* 0x000fe2000f8e3cff */
[----:B------:R-:W-:Y:S06]  /*49f0*/  BRA.U UP3, `(.L_x_77) ;  /* 0xfffffff103cc7547 */ /* 0x000fec000b83ffff */
[----:B------:R-:W2:Y:S01]  /*4a00*/  S2UR UR7, SR_CgaCtaId ;  /* 0x00000000000779c3 */ /* 0x000ea20000008800 */
[----:B------:R-:W-:Y:S01]  /*4a10*/  ELECT P0, URZ, PT ;  /* 0x0000000000ff782f */ /* 0x000fe20003800000 */
[----:B------:R-:W-:Y:S01]  /*4a20*/  IMAD.MOV.U32 R0, RZ, RZ, 0x1 ;  /* 0x00000001ff007424 */ /* 0x000fe200078e00ff */
[----:B------:R-:W-:Y:S01]  /*4a30*/  UIADD3 UR31, UPT, UPT, UR31, 0xf0, URZ ;  /* 0x000000f01f1f7890 */ /* 0x000fe2000fffe0ff */
[----:B------:R-:W-:Y:S01]  /*4a40*/  SHF.L.U32 R2, R10, 0x1f, RZ ;  /* 0x0000001f0a027819 */ /* 0x000fe200000006ff */
[----:B------:R-:W-:-:S03]  /*4a50*/  UMOV UR4, 0x40 ;  /* 0x0000004000047882 */ /* 0x000fc60000000000 */
[----:B------:R-:W-:Y:S01]  /*4a60*/  UVIRTCOUNT.DEALLOC.SMPOOL 0x80 ;  /* 0x000000800000784c */ /* 0x000fe20000000000 */
[----:B--2---:R-:W-:Y:S02]  /*4a70*/  ULEA UR7, UR7, UR4, 0x18 ;  /* 0x0000000407077291 */ /* 0x004fe4000f8ec0ff */
[----:B------:R-:W-:-:S07]  /*4a80*/  ULEA UR4, UR58, UR31, 0x3 ;  /* 0x0000001f3a047291 */ /* 0x000fce000f8e18ff */
[----:B------:R2:W-:Y:S02]  /*4a90*/  @P0 STS.U8 [UR7+0x1c], R0 ;  /* 0x00001c00ff000988 */ /* 0x0005e40008000007 */
[----:B------:R-:W4:Y:S02]  /*4aa0*/  SYNCS.PHASECHK.TRANS64.TRYWAIT P0, [UR4], R2 ;  /* 0x00000002ff0075a7 */ /* 0x000f240008001104 */
[----:B--2-4-:R-:W-:Y:S05]  /*4ab0*/  @!P0 BRA `(.L_x_78) ;  /* 0x0000007000948947 */ /* 0x014fea0003800000 */
.L_x_189:
[----:B------:R-:W-:-:S04]  /*4ac0*/  UIADD3 UR4, UPT, UPT, UR58, 0x1, URZ ;  /* 0x000000013a047890 */ /* 0x000fc8000fffe0ff */
[----:B------:R-:W-:-:S04]  /*4ad0*/  UISETP.NE.AND UP0, UPT, UR4, 0x2, UPT ;  /* 0x000000020400788c */ /* 0x000fc8000bf05270 */
[----:B-1----:R-:W-:Y:S02]  /*4ae0*/  USEL UR5, URZ, 0x1, UP0 ;  /* 0x00000001ff057887 */ /* 0x002fe40008000000 */
[----:B------:R-:W-:-:S04]  /*4af0*/  USEL UR4, UR4, URZ, UP0 ;  /* 0x000000ff04047287 */ /* 0x000fc80008000000 */
[----:B------:R-:W-:Y:S01]  /*4b00*/  ULEA UR4, UR4, UR31, 0x3 ;  /* 0x0000001f04047291 */ /* 0x000fe2000f8e18ff */
[----:B--2---:R-:W-:-:S04]  /*4b10*/  LOP3.LUT R2, R10, UR5, RZ, 0x3c, !PT ;  /* 0x000000050a027c12 */ /* 0x004fc8000f8e3cff */
[----:B------:R-:W-:-:S04]  /*4b20*/  SHF.L.U32 R2, R2, 0x1f, RZ ;  /* 0x0000001f02027819 */ /* 0x000fc800000006ff */
[----:B------:R-:W1:Y:S02]  /*4b30*/  SYNCS.PHASECHK.TRANS64.TRYWAIT P0, [UR4], R2 ;  /* 0x00000002ff0075a7 */ /* 0x000e640008001104 */
[----:B-1----:R-:W-:Y:S05]  /*4b40*/  @!P0 BRA `(.L_x_79) ;  /* 0x0000007000888947 */ /* 0x002fea0003800000 */
.L_x_191:
[----:B------:R-:W-:Y:S01]  /*4b50*/  NOP ;  /* 0x0000000000007918 */ /* 0x000fe20000000000 */
[----:B-1----:R-:W1:Y:S01]  /*4b60*/  LDS R0, [UR7+0x14] ;  /* 0x00001407ff007984 */ /* 0x002e620008000800 */
[----:B------:R-:W-:Y:S01]  /*4b70*/  ULOP3.LUT UR4, UR32, 0xffff, URZ, 0xc0, !UPT ;  /* 0x0000ffff20047892 */ /* 0x000fe2000f8ec0ff */
[----:B------:R-:W-:Y:S01]  /*4b80*/  UMOV UR5, 0xffff ;  /* 0x0000ffff00057882 */ /* 0x000fe20000000000 */
[----:B------:R-:W-:Y:S02]  /*4b90*/  UMOV UR6, 0x1 ;  /* 0x0000000100067882 */ /* 0x000fe40000000000 */
[----:B------:R-:W-:-:S04]  /*4ba0*/  USHF.R.U32.HI UR4, URZ, 0x5, UR4 ;  /* 0x00000005ff047899 */ /* 0x000fc80008011604 */
[----:B------:R-:W-:Y:S02]  /*4bb0*/  USHF.L.U32 UR5, UR5, UR4, URZ ;  /* 0x0000000405057299 */ /* 0x000fe400080006ff */
[----:B------:R-:W-:-:S04]  /*4bc0*/  USHF.L.U32 UR4, UR6, UR4, URZ ;  /* 0x0000000406047299 */ /* 0x000fc800080006ff */
[----:B-1----:R-:W-:-:S04]  /*4bd0*/  LOP3.LUT R0, R0, UR5, RZ, 0xc0, !PT ;  /* 0x0000000500007c12 */ /* 0x002fc8000f8ec0ff */
[----:B------:R-:W-:-:S13]  /*4be0*/  ISETP.NE.AND P0, PT, R0, UR5, PT ;  /* 0x0000000500007c0c */ /* 0x000fda000bf05270 */
[----:B------:R-:W-:Y:S05]  /*4bf0*/  @P0 BRA `(.L_x_80) ;  /* 0x0000000000580947 */ /* 0x000fea0003800000 */
[----:B------:R-:W1:Y:S02]  /*4c00*/  LDS R0, [UR7+0x18] ;  /* 0x00001807ff007984 */ /* 0x000e640008000800 */
[----:B-1----:R-:W-:-:S04]  /*4c10*/  LOP3.LUT R0, R0, UR4, RZ, 0xc0, !PT ;  /* 0x0000000400007c12 */ /* 0x002fc8000f8ec0ff */
[----:B------:R-:W-:-:S13]  /*4c20*/  ISETP.NE.AND P0, PT, R0, UR4, PT ;  /* 0x0000000400007c0c */ /* 0x000fda000bf05270 */
[----:B------:R-:W-:Y:S05]  /*4c30*/  @P0 BRA `(.L_x_81) ;  /* 0x00000000003c0947 */ /* 0x000fea0003800000 */
[----:B------:R-:W1:Y:S01]  /*4c40*/  S2R R2, SR_LANEID ;  /* 0x0000000000027919 */ /* 0x000e620000000000 */
[----:B------:R-:W-:-:S06]  /*4c50*/  ULOP3.LUT UR5, URZ, UR5, URZ, 0x33, !UPT ;  /* 0x00000005ff057292 */ /* 0x000fcc000f8e33ff */
[----:B------:R-:W-:-:S04]  /*4c60*/  IMAD.U32 R0, RZ, RZ, UR5 ;  /* 0x00000005ff007e24 */ /* 0x000fc8000f8e00ff */
[----:B------:R2:W4:Y:S02]  /*4c70*/  REDUX UR8, R0 ;  /* 0x00000000000873c4 */ /* 0x0005240000000000 */
[----:B------:R1:W-:Y:S01]  /*4c80*/  UTCATOMSWS.AND URZ, UR5 ;  /* 0x0000000500ff79e3 */ /* 0x0003e20008000000 */
[----:B--2---:R-:W-:Y:S01]  /*4c90*/  LOP3.LUT R0, RZ, UR4, RZ, 0x33, !PT ;  /* 0x00000004ff007c12 */ /* 0x004fe2000f8e33ff */
[----:B------:R-:W-:Y:S02]  /*4ca0*/  VOTEU.ANY UR4, UPT, PT ;  /* 0x0000000000047886 */ /* 0x000fe400038e0100 */
[----:B------:R-:W-:Y:S02]  /*4cb0*/  UFLO.U32 UR4, UR4 ;  /* 0x00000004000472bd */ /* 0x000fe400080e0000 */
[----:B------:R-:W2:Y:S04]  /*4cc0*/  REDUX UR6, R0 ;  /* 0x00000000000673c4 */ /* 0x000ea80000000000 */
[----:B-1----:R-:W-:-:S02]  /*4cd0*/  ISETP.EQ.U32.AND P0, PT, R2, UR4, PT ;  /* 0x0000000402007c0c */ /* 0x002fc4000bf02070 */
[----:B----4-:R-:W-:-:S11]  /*4ce0*/  MOV R2, UR8 ;  /* 0x0000000800027c02 */ /* 0x010fd60008000f00 */
[----:B------:R1:W-:Y:S01]  /*4cf0*/  @P0 ATOMS.AND RZ, [UR7+0x14], R2 ;  /* 0x00001402ffff098c */ /* 0x0003e2000a800007 */
[----:B--2---:R-:W-:-:S05]  /*4d00*/  IMAD.U32 R0, RZ, RZ, UR6 ;  /* 0x00000006ff007e24 */ /* 0x004fca000f8e00ff */
[----:B------:R1:W-:Y:S01]  /*4d10*/  @P0 ATOMS.AND RZ, [UR7+0x18], R0 ;  /* 0x00001800ffff098c */ /* 0x0003e2000a800007 */
[----:B------:R-:W-:Y:S05]  /*4d20*/  BRA `(.L_x_82) ;  /* 0x0000000000147947 */ /* 0x000fea0003800000 */
.L_x_81:
[----:B------:R-:W-:Y:S02]  /*4d30*/  MOV R2, 0x4d50 ;  /* 0x00004d5000027802 */ /* 0x000fe40000000f00 */
[----:B---3-5:R-:W-:Y:S05]  /*4d40*/  CALL.REL.NOINC `($__internal_0_$__cuda_sm10x_tcgen05_guardrail_trap_col_being_dealloced_not_returned_by_alloc) ;  /* 0x0000007400547944 */ /* 0x028fea0003c00000 */
[----:B------:R-:W-:Y:S05]  /*4d50*/  BRA `(.L_x_82) ;  /* 0x0000000000087947 */ /* 0x000fea0003800000 */
.L_x_80:
[----:B------:R-:W-:Y:S02]  /*4d60*/  MOV R2, 0x4d80 ;  /* 0x00004d8000027802 */ /* 0x000fe40000000f00 */
[----:B---3-5:R-:W-:Y:S05]  /*4d70*/  CALL.REL.NOINC `($__internal_2_$__cuda_sm10x_tcgen05_guardrail_trap_unallocated_columns_being_dealloced) ;  /* 0x0000007400607944 */ /* 0x028fea0003c00000 */
.L_x_82:
[----:B------:R-:W-:Y:S01]  /*4d80*/  NOP ;  /* 0x0000000000007918 */ /* 0x000fe20000000000 */
[----:B------:R-:W-:Y:S05]  /*4d90*/  EXIT ;  /* 0x000000000000794d */ /* 0x000fea0003800000 */
.L_x_64:
[----:B------:R-:W-:-:S09]  /*4da0*/  UISETP.NE.OR UP0, UPT, UR21, 0x3, !UP5 ;  /* 0x000000031500788c */ /* 0x000fd2000ef05670 */
[----:B------:R-:W-:Y:S05]  /*4db0*/  BRA.U UP0, `(.L_x_83) ;  /* 0x0000001500747547 */ /* 0x000fea000b800000 */
[----:B------:R-:W1:Y:S01]  /*4dc0*/  S2UR UR6, SR_CgaCtaId ;  /* 0x00000000000679c3 */ /* 0x000e620000008800 */
[----:B------:R-:W2:Y:S01]  /*4dd0*/  LDCU UR34, c[0x0][0x370] ;  /* 0x00006e00ff2277ac */ /* 0x000ea20008000800 */
[----:B------:R-:W-:Y:S02]  /*4de0*/  HFMA2 R13, -RZ, RZ, 0, 0 ;  /* 0x00000000ff0d7431 */ /* 0x000fe400000001ff */
[----:B------:R-:W-:Y:S01]  /*4df0*/  IMAD.MOV.U32 R15, RZ, RZ, 0x1 ;  /* 0x00000001ff0f7424 */ /* 0x000fe200078e00ff */
[----:B------:R-:W-:Y:S01]  /*4e00*/  MOV R7, 0x1000 ;  /* 0x0000100000077802 */ /* 0x000fe20000000f00 */
[----:B------:R-:W2:Y:S01]  /*4e10*/  LDCU.128 UR40, c[0x0][0xf10] ;  /* 0x0001e200ff2877ac */ /* 0x000ea20008000c00 */
[----:B------:R-:W-:Y:S01]  /*4e20*/  IMAD.MOV.U32 R14, RZ, RZ, RZ ;  /* 0x000000ffff0e7224 */ /* 0x000fe200078e00ff */
[----:B------:R-:W3:Y:S01]  /*4e30*/  LDC.64 R16, c[0x0][0x348] ;  /* 0x0000d200ff107b82 */ /* 0x000ee20000000a00 */
[----:B------:R-:W4:Y:S01]  /*4e40*/  LDCU UR31, c[0x0][0x374] ;  /* 0x00006e80ff1f77ac */ /* 0x000f220008000800 */
[----:B------:R-:W4:Y:S06]  /*4e50*/  LDCU UR15, c[0x0][0xf0c] ;  /* 0x0001e180ff0f77ac */ /* 0x000f2c0008000800 */
[----:B------:R-:W3:Y:S01]  /*4e60*/  LDC.64 R2, c[0x0][0xc88] ;  /* 0x00032200ff027b82 */ /* 0x000ee20000000a00 */
[----:B------:R-:W4:Y:S01]  /*4e70*/  LDCU UR37, c[0x0][0xf20] ;  /* 0x0001e400ff2577ac */ /* 0x000f220008000800 */
[----:B------:R-:W4:Y:S06]  /*4e80*/  LDCU UR4, c[0x0][0xf30] ;  /* 0x0001e600ff0477ac */ /* 0x000f2c0008000800 */
[----:B------:R-:W3:Y:S01]  /*4e90*/  LDC.64 R4, c[0x0][0xc90] ;  /* 0x00032400ff047b82 */ /* 0x000ee20000000a00 */
[----:B------:R-:W-:Y:S01]  /*4ea0*/  UMOV UR29, 0x400 ;  /* 0x00000400001d7882 */ /* 0x000fe20000000000 */
[----:B--2---:R-:W-:-:S02]  /*4eb0*/  UIMAD.WIDE.U32 UR8, UR34, UR40, URZ ;  /* 0x00000028220872a5 */ /* 0x004fc4000f8e00ff */
[----:B-1----:R-:W-:Y:S02]  /*4ec0*/  ULEA UR29, UR6, UR29, 0x18 ;  /* 0x0000001d061d7291 */ /* 0x002fe4000f8ec0ff */
[----:B----4-:R-:W-:Y:S02]  /*4ed0*/  UIMAD.WIDE.U32 UR6, UR31, UR43, URZ ;  /* 0x0000002b1f0672a5 */ /* 0x010fe4000f8e00ff */
[----:B------:R-:W-:Y:S01]  /*4ee0*/  UPLOP3.LUT UP1, UPT, UPT, UPT, UPT, 0x40, 0x4 ;  /* 0x000000000004789c */ /* 0x000fe20003f2e870 */
[----:B------:R-:W-:Y:S01]  /*4ef0*/  UMOV UR8, UR9 ;  /* 0x0000000900087c82 */ /* 0x000fe20008000000 */
[----:B------:R-:W-:-:S03]  /*4f00*/  UISETP.GE.AND UP0, UPT, UR39, 0x1, UPT ;  /* 0x000000012700788c */ /* 0x000fc6000bf06270 */
[----:B------:R-:W-:Y:S01]  /*4f10*/  UMOV UR6, UR7 ;  /* 0x0000000700067c82 */ /* 0x000fe20008000000 */
[----:B------:R-:W-:Y:S01]  /*4f20*/  UISETP.NE.AND UP4, UPT, UR39, 0x1, UPT ;  /* 0x000000012700788c */ /* 0x000fe2000bf85270 */
[----:B------:R-:W1:Y:S01]  /*4f30*/  LDCU.64 UR22, c[0x0][0xf28] ;  /* 0x0001e500ff1677ac */ /* 0x000e620008000a00 */
[----:B------:R-:W-:Y:S02]  /*4f40*/  UISETP.NE.AND UP6, UPT, UR15, 0x1, UPT ;  /* 0x000000010f00788c */ /* 0x000fe4000bfc5270 */
[----:B------:R-:W-:Y:S02]  /*4f50*/  UISETP.NE.AND UP5, UPT, UR42, 0x1, UPT ;  /* 0x000000012a00788c */ /* 0x000fe4000bfa5270 */
[----:B------:R-:W-:Y:S02]  /*4f60*/  USHF.R.U32.HI UR36, URZ, UR41, UR8 ;  /* 0x00000029ff247299 */ /* 0x000fe40008011608 */
[----:B------:R-:W-:Y:S02]  /*4f70*/  USHF.R.U32.HI UR35, URZ, UR37, UR6 ;  /* 0x00000025ff237299 */ /* 0x000fe40008011606 */
[----:B------:R-:W-:Y:S01]  /*4f80*/  UISETP.NE.AND UP3, UPT, UR4, 0x1, UPT ;  /* 0x000000010400788c */ /* 0x000fe2000bf65270 */
[----:B------:R-:W-:-:S10]  /*4f90*/  UMOV UR12, URZ ;  /* 0x000000ff000c7c82 */ /* 0x000fd40008000000 */
.L_x_94:
[C---:B------:R-:W-:Y:S02]  /*4fa0*/  LEA R12, R14.reuse, UR29, 0x3 ;  /* 0x0000001d0e0c7c11 */ /* 0x040fe4000f8e18ff */
[----:B------:R-:W-:Y:S02]  /*4fb0*/  SHF.L.U32 R0, R13, 0x1f, RZ ;  /* 0x0000001f0d007819 */ /* 0x000fe400000006ff */
[----:B------:R-:W-:Y:S02]  /*4fc0*/  LEA R8, R14, UR29, 0x4 ;  /* 0x0000001d0e087c11 */ /* 0x000fe4000f8e20ff */
[----:B------:R-:W2:Y:S02]  /*4fd0*/  SYNCS.PHASECHK.TRANS64.TRYWAIT P0, [R12+URZ+0xc0], R0 ;  /* 0x0000c0000c0075a7 */ /* 0x000ea400080011ff */
[----:B--2-4-:R-:W-:Y:S05]  /*4fe0*/  @!P0 BRA `(.L_x_84) ;  /* 0x0000006c00788947 */ /* 0x014fea0003800000 */
.L_x_192:
        /* <DEDUP_REMOVED lines=8> */
[----:B----4-:R-:W-:Y:S11]  /*5070*/  LOP3.LUT P0, RZ, R10, 0x1, RZ, 0xc0, !PT ;  /* 0x000000010aff7812 */ /* 0x010ff6000780c0ff */
[----:B------:R-:W-:Y:S02]  /*5080*/  @!UPT UIADD3 URZ, UPT, UPT, URZ, URZ, URZ ;  /* 0x000000fffffff290 */ /* 0x000fe4000fffe0ff */
[----:B-1----:R-:W-:Y:S01]  /*5090*/  VOTEU.ANY UP2, P0 ;  /* 0x0000000000ff7886 */ /* 0x002fe20000040100 */
[----:B------:R-:W-:Y:S11]  /*50a0*/  PLOP3.LUT P0, PT, PT, PT, UP2, 0x80, 0x8 ;  /* 0x000000000008781c */ /* 0x000ff60003f0f028 */
[----:B------:R-:W-:Y:S02]  /*50b0*/  @!UPT UIADD3 URZ, UPT, UPT, URZ, URZ, URZ ;  /* 0x000000fffffff290 */ /* 0x000fe4000fffe0ff */
[----:B--2---:R-:W-:Y:S02]  /*50c0*/  @P0 SHF.R.U32.HI R0, RZ, 0x10, R9 ;  /* 0x00000010ff000819 */ /* 0x004fe40000011609 */
[----:B------:R-:W-:Y:S02]  /*50d0*/  @P0 MOV R6, R8 ;  /* 0x0000000800060202 */ /* 0x000fe40000000f00 */
[----:B------:R-:W-:Y:S01]  /*50e0*/  @P0 R2UR UR4, R0 ;  /* 0x00000000000402ca */ /* 0x000fe200000e0000 */
[----:B------:R-:W-:Y:S01]  /*50f0*/  VIADD R0, R12, 0xd0 ;  /* 0x000000d00c007836 */ /* 0x000fe20000000000 */
[----:B------:R-:W-:Y:S02]  /*5100*/  @P0 LOP3.LUT R8, R9, 0xffff, RZ, 0xc0, !PT ;  /* 0x0000ffff09080812 */ /* 0x000fe400078ec0ff */
[----:B------:R-:W-:Y:S02]  /*5110*/  @P0 R2UR UR6, R6 ;  /* 0x00000000060602ca */ /* 0x000fe400000e0000 */
[----:B------:R-:W-:Y:S02]  /*5120*/  PRMT R0, RZ, 0x654, R0 ;  /* 0x00000654ff007816 */ /* 0x000fe40000000000 */
[----:B------:R-:W-:Y:S02]  /*5130*/  @P0 R2UR UR5, R8 ;  /* 0x00000000080502ca */ /* 0x000fe400000e0000 */
[----:B------:R1:W-:Y:S03]  /*5140*/  SYNCS.ARRIVE.TRANS64.RED.A1T0 RZ, [R0+URZ], RZ ;  /* 0x000000ff00ff79a7 */ /* 0x0003e600081004ff */
[----:B------:R-:W-:Y:S04]  /*5150*/  @UP2 UMOV UR30, UR4 ;  /* 0x00000004001e2c82 */ /* 0x000fe80008000000 */
[----:B------:R-:W-:Y:S04]  /*5160*/  @UP2 UMOV UR14, UR6 ;  /* 0x00000006000e2c82 */ /* 0x000fe80008000000 */
[----:B------:R-:W-:Y:S01]  /*5170*/  @UP2 UMOV UR13, UR5 ;  /* 0x00000005000d2c82 */ /* 0x000fe20008000000 */
[----:B------:R-:W-:Y:S05]  /*5180*/  BRA.U !UP0, `(.L_x_85) ;  /* 0x0000000108a47547 */ /* 0x000fea000b800000 */
[----:B------:R-:W-:Y:S02]  /*5190*/  UIMAD.WIDE.U32 UR8, UR13, UR43, URZ ;  /* 0x0000002b0d0872a5 */ /* 0x000fe4000f8e00ff */
[----:B------:R-:W-:Y:S02]  /*51a0*/  UIMAD.WIDE.U32 UR10, UR14, UR40, URZ ;  /* 0x000000280e0a72a5 */ /* 0x000fe4000f8e00ff */
[----:B------:R-:W-:Y:S02]  /*51b0*/  USEL UR4, UR31, UR35, !UP5 ;  /* 0x000000231f047287 */ /* 0x000fe4000e800000 */
[----:B------:R-:W-:Y:S02]  /*51c0*/  USEL UR7, UR34, UR36, !UP6 ;  /* 0x0000002422077287 */ /* 0x000fe4000f000000 */
[----:B------:R-:W-:Y:S02]  /*51d0*/  UIMAD.WIDE.U32 UR16, UR4, UR22, URZ ;  /* 0x00000016041072a5 */ /* 0x000fe4000f8e00ff */
[----:B------:R-:W-:Y:S01]  /*51e0*/  UIMAD.WIDE.U32 UR18, UR7, UR22, URZ ;  /* 0x00000016071272a5 */ /* 0x000fe2000f8e00ff */
[----:B------:R-:W-:Y:S02]  /*51f0*/  UMOV UR5, UR9 ;  /* 0x0000000900057c82 */ /* 0x000fe40008000000 */
[----:B------:R-:W-:Y:S03]  /*5200*/  USHF.R.U32.HI UR6, URZ, UR37, UR5 ;  /* 0x00000025ff067299 */ /* 0x000fe60008011605 */
[----:B------:R-:W-:Y:S01]  /*5210*/  UMOV UR5, UR11 ;  /* 0x0000000b00057c82 */ /* 0x000fe20008000000 */
[----:B------:R-:W-:Y:S02]  /*5220*/  USEL UR6, UR13, UR6, !UP5 ;  /* 0x000000060d067287 */ /* 0x000fe4000e800000 */
[----:B------:R-:W-:Y:S02]  /*5230*/  USHF.R.U32.HI UR8, URZ, UR41, UR5 ;  /* 0x00000029ff087299 */ /* 0x000fe40008011605 */
[----:B------:R-:W-:Y:S01]  /*5240*/  UIMAD.WIDE.U32 UR10, UR6, UR22, URZ ;  /* 0x00000016060a72a5 */ /* 0x000fe2000f8e00ff */
[----:B------:R-:W-:Y:S02]  /*5250*/  UMOV UR5, UR17 ;  /* 0x0000001100057c82 */ /* 0x000fe40008000000 */
[----:B------:R-:W-:Y:S03]  /*5260*/  @UP4 USHF.R.U32.HI UR4, URZ, UR23, UR5 ;  /* 0x00000017ff044299 */ /* 0x000fe60008011605 */
[----:B------:R-:W-:Y:S01]  /*5270*/  UMOV UR5, UR19 ;  /* 0x0000001300057c82 */ /* 0x000fe20008000000 */
[----:B------:R-:W-:Y:S02]  /*5280*/  UIMAD UR4, UR39, UR4, URZ ;  /* 0x00000004270472a4 */ /* 0x000fe4000f8e02ff */
[----:B------:R-:W-:Y:S02]  /*5290*/  @UP4 USHF.R.U32.HI UR7, URZ, UR23, UR5 ;  /* 0x00000017ff074299 */ /* 0x000fe40008011605 */
[----:B------:R-:W-:Y:S02]  /*52a0*/  USEL UR5, UR14, UR8, !UP6 ;  /* 0x000000080e057287 */ /* 0x000fe4000f000000 */
[----:B------:R-:W-:Y:S02]  /*52b0*/  UIMAD UR8, UR39, UR7, URZ ;  /* 0x00000007270872a4 */ /* 0x000fe4000f8e02ff */
[----:B------:R-:W-:Y:S03]  /*52c0*/  UISETP.GE.AND UP0, UPT, UR6, UR4, UPT ;  /* 0x000000040600728c */ /* 0x000fe6000bf06270 */
[----:B------:R-:W-:Y:S01]  /*52d0*/  UMOV UR4, UR11 ;  /* 0x0000000b00047c82 */ /* 0x000fe20008000000 */
[----:B------:R-:W-:Y:S02]  /*52e0*/  UISETP.GE.OR UP0, UPT, UR5, UR8, UP0 ;  /* 0x000000080500728c */ /* 0x000fe40008706670 */
[----:B------:R-:W-:Y:S02]  /*52f0*/  USHF.R.U32.HI UR4, URZ, UR23, UR4 ;  /* 0x00000017ff047299 */ /* 0x000fe40008011604 */
[----:B------:R-:W-:Y:S02]  /*5300*/  UIMAD.WIDE.U32 UR8, UR5, UR22, URZ ;  /* 0x00000016050872a5 */ /* 0x000fe4000f8e00ff */
[----:B------:R-:W-:Y:S04]  /*5310*/  USEL UR10, UR6, UR4, !UP4 ;  /* 0x00000004060a7287 */ /* 0x000fe8000e000000 */
[----:B------:R-:W-:Y:S01]  /*5320*/  UIADD3 UR11, UPT, UPT, -UR10, URZ, URZ ;  /* 0x000000ff0a0b7290 */ /* 0x000fe2000fffe1ff */
[----:B------:R-:W-:Y:S02]  /*5330*/  @!UP0 UMOV UR4, UR9 ;  /* 0x0000000900048c82 */ /* 0x000fe40008000000 */
[----:B------:R-:W-:Y:S02]  /*5340*/  @!UP0 USHF.R.U32.HI UR4, URZ, UR23, UR4 ;  /* 0x00000017ff048299 */ /* 0x000fe40008011604 */
[----:B------:R-:W-:Y:S02]  /*5350*/  UIMAD UR8, UR39, UR11, UR6 ;  /* 0x0000000b270872a4 */ /* 0x000fe4000f8e0206 */
[----:B------:R-:W-:Y:S04]  /*5360*/  @!UP0 USEL UR4, UR5, UR4, !UP4 ;  /* 0x0000000405048287 */ /* 0x000fe8000e000000 */
[----:B------:R-:W-:Y:S02]  /*5370*/  @!UP0 UIMAD UR7, UR7, UR8, UR4 ;  /* 0x00000008070782a4 */ /* 0x000fe4000f8e0204 */
[----:B------:R-:W-:Y:S02]  /*5380*/  @!UP0 UIADD3 UR9, UPT, UPT, UR10, -UR4, URZ ;  /* 0x800000040a098290 */ /* 0x000fe4000fffe0ff */
[----:B------:R-:W-:Y:S02]  /*5390*/  UIADD3 UR8, UPT, UPT, -UR6, URZ, URZ ;  /* 0x000000ff06087290 */ /* 0x000fe4000fffe1ff */
[----:B------:R-:W-:Y:S02]  /*53a0*/  UIADD3 UR4, UPT, UPT, -UR5, URZ, URZ ;  /* 0x000000ff05047290 */ /* 0x000fe4000fffe1ff */
[----:B------:R-:W-:Y:S03]  /*53b0*/  @!UP0 UIMAD UR6, UR9, UR39, UR5 ;  /* 0x00000027090682a4 */ /* 0x000fe6000f8e0205 */
[----:B------:R-:W-:Y:S01]  /*53c0*/  @!UP0 UMOV UR5, UR7 ;  /* 0x0000000700058c82 */ /* 0x000fe20008000000 */
[----:B------:R-:W-:Y:S02]  /*53d0*/  UIMAD UR7, UR15, UR4, UR14 ;  /* 0x000000040f0772a4 */ /* 0x000fe4000f8e020e */
[----:B------:R-:W-:Y:S02]  /*53e0*/  UIMAD UR4, UR42, UR8, UR13 ;  /* 0x000000082a0472a4 */ /* 0x000fe4000f8e020d */
[----:B------:R-:W-:Y:S02]  /*53f0*/  UIMAD UR14, UR5, UR15, UR7 ;  /* 0x0000000f050e72a4 */ /* 0x000fe4000f8e0207 */
[----:B------:R-:W-:Y:S11]  /*5400*/  UIMAD UR13, UR6, UR42, UR4 ;  /* 0x0000002a060d72a4 */ /* 0x000ff6000f8e0204 */
[----:B------:R-:W-:Y:S01]  /*5410*/  @!UPT UIADD3 URZ, UPT, UPT, URZ, URZ, URZ ;  /* 0x000000fffffff290 */ /* 0x000fe2000fffe0ff */
.L_x_85:
[----:B------:R-:W2:Y:S01]  /*5420*/  @!UP3 LDCU.128 UR8, c[0x0][0xf10] ;  /* 0x0001e200ff08b7ac */ /* 0x000ea20008000c00 */
[C---:B---3--:R-:W-:Y:S02]  /*5430*/  ISETP.NE.U32.AND P1, PT, R4.reuse, RZ, PT ;  /* 0x000000ff0400720c */ /* 0x048fe40003f25070 */
[----:B------:R-:W-:Y:S02]  /*5440*/  ISETP.NE.U32.AND P0, PT, R4, RZ, PT ;  /* 0x000000ff0400720c */ /* 0x000fe40003f05070 */
[C---:B------:R-:W-:Y:S02]  /*5450*/  ISETP.NE.AND.EX P1, PT, R5.reuse, RZ, PT, P1 ;  /* 0x000000ff0500720c */ /* 0x040fe40003f25310 */
[----:B------:R-:W-:Y:S01]  /*5460*/  ISETP.NE.AND.EX P0, PT, R5, RZ, PT, P0 ;  /* 0x000000ff0500720c */ /* 0x000fe20003f05300 */
[----:B------:R-:W3:Y:S01]  /*5470*/  @!UP3 LDCU UR5, c[0x0][0xf0c] ;  /* 0x0001e180ff05b7ac */ /* 0x000ee20008000800 */
[----:B------:R-:W-:Y:S02]  /*5480*/  USHF.L.U32 UR26, UR20, 0x6, URZ ;  /* 0x00000006141a7899 */ /* 0x000fe400080006ff */
[----:B------:R-:W-:Y:S02]  /*5490*/  USHF.L.U32 UR27, UR27, 0x7, URZ ;  /* 0x000000071b1b7899 */ /* 0x000fe400080006ff */
[----:B--2---:R-:W-:Y:S07]  /*54a0*/  UIMAD.WIDE.U32 UR6, UR14, UR8, URZ ;  /* 0x000000080e0672a5 */ /* 0x004fee000f8e00ff */
[----:B------:R-:W-:Y:S01]  /*54b0*/  @!UP3 UMOV UR4, UR7 ;  /* 0x000000070004bc82 */ /* 0x000fe20008000000 */
[----:B---3--:R-:W-:Y:S02]  /*54c0*/  @!UP3 UISETP.NE.AND UP0, UPT, UR5, 0x1, UPT ;  /* 0x000000010500b88c */ /* 0x008fe4000bf05270 */
[----:B------:R-:W-:Y:S02]  /*54d0*/  @!UP3 USHF.R.U32.HI UR4, URZ, UR9, UR4 ;  /* 0x00000009ff04b299 */ /* 0x000fe40008011604 */
[----:B------:R-:W-:Y:S02]  /*54e0*/  UIMAD.WIDE.U32 UR6, UR13, UR11, URZ ;  /* 0x0000000b0d0672a5 */ /* 0x000fe4000f8e00ff */
[----:B------:R-:W-:Y:S02]  /*54f0*/  @!UP3 USEL UR8, UR14, UR4, !UP0 ;  /* 0x000000040e08b287 */ /* 0x000fe4000c000000 */
[----:B------:R-:W-:Y:S03]  /*5500*/  @!UP3 UISETP.NE.AND UP0, UPT, UR10, 0x1, UPT ;  /* 0x000000010a00b88c */ /* 0x000fe6000bf05270 */
[----:B------:R-:W-:Y:S02]  /*5510*/  @!UP3 UMOV UR6, UR7 ;  /* 0x000000070006bc82 */ /* 0x000fe40008000000 */
[----:B------:R-:W2:Y:S02]  /*5520*/  @!UP3 LDCU UR4, c[0x0][0xf20] ;  /* 0x0001e400ff04b7ac */ /* 0x000ea40008000800 */
[----:B--2---:R-:W-:Y:S04]  /*5530*/  @!UP3 USHF.R.U32.HI UR6, URZ, UR4, UR6 ;  /* 0x00000004ff06b299 */ /* 0x004fe80008011606 */
[----:B------:R-:W-:Y:S04]  /*5540*/  @!UP3 USEL UR6, UR13, UR6, !UP0 ;  /* 0x000000060d06b287 */ /* 0x000fe8000c000000 */
[----:B------:R-:W-:Y:S02]  /*5550*/  @!UP3 UIADD3 UR4, UPT, UPT, -UR8, UR6, URZ ;  /* 0x000000060804b290 */ /* 0x000fe4000fffe1ff */
[----:B------:R-:W-:Y:S02]  /*5560*/  @!UP3 UIADD3 UR6, UPT, UPT, UR8, -UR6, URZ ;  /* 0x800000060806b290 */ /* 0x000fe4000fffe0ff */
[----:B------:R-:W-:Y:S02]  /*5570*/  @!UP3 UIMAD UR14, UR4, UR5, UR14 ;  /* 0x00000005040eb2a4 */ /* 0x000fe4000f8e020e */
[----:B------:R-:W-:Y:S01]  /*5580*/  @!UP3 UIMAD UR13, UR6, UR10, UR13 ;  /* 0x0000000a060db2a4 */ /* 0x000fe2000f8e020d */
[----:B------:R-:W-:Y:S11]  /*5590*/  BRA.U UP1, `(.L_x_86) ;  /* 0x0000000101107547 */ /* 0x000ff6000b800000 */
[----:B------:R-:W-:Y:S04]  /*55a0*/  MOV R6, UR45 ;  /* 0x0000002d00067c02 */ /* 0x000fe80008000f00 */
[----:B------:R-:W-:Y:S04]  /*55b0*/  SHF.L.U32 R6, R6, 0x1f, RZ ;  /* 0x0000001f06067819 */ /* 0x000fe800000006ff */
[----:B------:R-:W2:Y:S02]  /*55c0*/  SYNCS.PHASECHK.TRANS64.TRYWAIT P2, [UR29+0xb8], R6 ;  /* 0x0000b806ff0075a7 */ /* 0x000ea4000804111d */
[----:B--2---:R-:W-:Y:S05]  /*55d0*/  @!P2 BRA `(.L_x_87) ;  /* 0x000000680010a947 */ /* 0x004fea0003800000 */
.L_x_86:
[----:B------:R-:W-:Y:S05]  /*55e0*/  @!P1 BRA `(.L_x_88) ;  /* 0x0000000000309947 */ /* 0x000fea0003800000 */
[----:B------:R-:W-:Y:S01]  /*55f0*/  ISETP.NE.U32.AND P1, PT, R2, RZ, PT ;  /* 0x000000ff0200720c */ /* 0x000fe20003f25070 */
[----:B------:R-:W2:Y:S01]  /*5600*/  LDCU.64 UR4, c[0x0][0x358] ;  /* 0x00006b00ff0477ac */ /* 0x000ea20008000a00 */
[----:B------:R-:W-:Y:S02]  /*5610*/  IMAD.MOV.U32 R89, RZ, RZ, 0x1 ;  /* 0x00000001ff597424 */ /* 0x000fe400078e00ff */
[----:B------:R-:W-:Y:S11]  /*5620*/  ISETP.NE.AND.EX P1, PT, R3, RZ, PT, P1 ;  /* 0x000000ff0300720c */ /* 0x000ff60003f25310 */
[----:B------:R-:W-:Y:S02]  /*5630*/  @!UPT UIADD3 URZ, UPT, UPT, URZ, URZ, URZ ;  /* 0x000000fffffff290 */ /* 0x000fe4000fffe0ff */
[----:B------:R-:W3:Y:S01]  /*5640*/  @P1 LDC.64 R8, c[0x0][0xc88] ;  /* 0x00032200ff081b82 */ /* 0x000ee20000000a00 */
[----:B-1----:R-:W-:Y:S04]  /*5650*/  @P1 IMAD R0, R4, UR44, RZ ;  /* 0x0000002c04001c24 */ /* 0x002fe8000f8e02ff */
[----:B---3--:R-:W-:Y:S04]  /*5660*/  @P1 IMAD.WIDE R8, R0, 0x4, R8 ;  /* 0x0000000400081825 */ /* 0x008fe800078e0208 */
[----:B------:R-:W-:Y:S01]  /*5670*/  HFMA2 R0, -RZ, RZ, 0, 5.9604644775390625e-08 ;  /* 0x00000001ff007431 */ /* 0x000fe200000001ff */
[----:B--2--5:R2:W5:Y:S04]  /*5680*/  @P1 LDG.E R45, desc[UR4][R8.64] ;  /* 0x00000004082d1981 */ /* 0x024568000c1e1900 */
[----:B------:R-:W-:Y:S01]  /*5690*/  @!P1 PRMT R89, R0, 0x7610, R89 ;  /* 0x0000761000599816 */ /* 0x000fe20000000059 */
[----:B--2---:R-:W3:Y:S06]  /*56a0*/  @!P1 LDC R45, c[0x0][0xc80] ;  /* 0x00032000ff2d9b82 */ /* 0x004eec0000000800 */
.L_x_88:
[----:B---3-5:R-:W-:Y:S01]  /*56b0*/  @!P0 FSETP.EQ.AND P1, PT, R45, RZ, PT ;  /* 0x000000ff2d00820b */ /* 0x028fe20003f22000 */
[----:B------:R-:W-:Y:S01]  /*56c0*/  @!UPT UIADD3 URZ, UPT, UPT, URZ, URZ, URZ ;  /* 0x000000fffffff290 */ /* 0x000fe2000fffe0ff */
[----:B------:R-:W-:Y:S11]  /*56d0*/  @!P0 BRA `(.L_x_89) ;  /* 0x0000000000188947 */ /* 0x000ff60003800000 */
[----:B------:R-:W-:Y:S02]  /*56e0*/  LOP3.LUT P0, RZ, R89, 0xff, RZ, 0xc0, !PT ;  /* 0x000000ff59ff7812 */ /* 0x000fe4000780c0ff */
[----:B------:R-:W-:Y:S04]  /*56f0*/  ISETP.NE.U32.AND P1, PT, R2, RZ, PT ;  /* 0x000000ff0200720c */ /* 0x000fe80003f25070 */
[----:B------:R-:W-:Y:S04]  /*5700*/  ISETP.NE.AND.EX P1, PT, R3, RZ, PT, P1 ;  /* 0x000000ff0300720c */ /* 0x000fe80003f25310 */
[----:B------:R-:W-:Y:S03]  /*5710*/  PLOP3.LUT P1, PT, P1, PT, PT, 0x8, 0x80 ;  /* 0x000000000080781c */ /* 0x000fe60000f2e170 */
[----:B------:R-:W-:Y:S11]  /*5720*/  @P0 FSETP.EQ.AND P1, PT, R45, RZ, PT ;  /* 0x000000ff2d00020b */ /* 0x000ff60003f22000 */
[----:B------:R-:W-:Y:S02]  /*5730*/  @!UPT UIADD3 URZ, UPT, UPT, URZ, URZ, URZ ;  /* 0x000000fffffff290 */ /* 0x000fe4000fffe0ff */
.L_x_89:
[----:B------:R-:W-:Y:S01]  /*5740*/  ULEA UR4, UR12, UR29, 0x3 ;  /* 0x0000001d0c047291 */ /* 0x000fe2000f8e18ff */
[----:B------:R-:W-:Y:S02]  /*5750*/  SHF.L.U32 R9, R15, 0x1f, RZ ;  /* 0x0000001f0f097819 */ /* 0x000fe400000006ff */
[----:B------:R-:W-:Y:S04]  /*5760*/  ELECT P0, URZ, PT ;  /* 0x0000000000ff782f */ /* 0x000fe80003800000 */
[----:B------:R-:W-:Y:S02]  /*5770*/  PLOP3.LUT P1, PT, P1, P0, PT, 0xf2, 0x2f ;  /* 0x00000000002f781c */ /* 0x000fe40000f21e72 */
[----:B------:R-:W2:Y:S11]  /*5780*/  SYNCS.PHASECHK.TRANS64.TRYWAIT P2, [UR4+0x98], R9 ;  /* 0x00009809ff0075a7 */ /* 0x000eb60008041104 */
[----:B------:R-:W-:Y:S05]  /*5790*/  @!P1 IADD3 R8, P0, PT, R16, 0x980, RZ ;  /* 0x0000098010089810 */ /* 0x000fea0007f1e0ff */
[----:B-1----:R-:W-:Y:S01]  /*57a0*/  @!P1 IMAD.X R6, RZ, RZ, R17, P0 ;  /* 0x000000ffff069224 */ /* 0x002fe200000e0611 */
[----:B--2---:R-:W-:Y:S07]  /*57b0*/  @!P2 BRA `(.L_x_90) ;  /* 0x0000006400b0a947 */ /* 0x004fee0003800000 */
.L_x_195:
[----:B------:R-:W2:Y:S01]  /*57c0*/  S2UR UR11, SR_CgaCtaId ;  /* 0x00000000000b79c3 */ /* 0x000ea20000008800 */
[----:B------:R-:W-:Y:S01]  /*57d0*/  @!P1 R2UR UR7, R6 ;  /* 0x00000000060792ca */ /* 0x000fe200000e0000 */
[----:B------:R-:W-:Y:S01]  /*57e0*/  UIADD3 UR5, UPT, UPT, UR12, 0x1, URZ ;  /* 0x000000010c057890 */ /* 0x000fe2000fffe0ff */
[----:B------:R-:W-:Y:S01]  /*57f0*/  @!P1 R2UR UR6, R8 ;  /* 0x00000000080692ca */ /* 0x000fe200000e0000 */
[----:B------:R-:W-:Y:S01]  /*5800*/  UIADD3 UR25, UPT, UPT, UR4, 0x80, URZ ;  /* 0x0000008004197890 */ /* 0x000fe2000fffe0ff */
[----:B-1----:R-:W-:Y:S01]  /*5810*/  @!P1 IMAD.MOV.U32 R0, RZ, RZ, 0x1000 ;  /* 0x00001000ff009424 */ /* 0x002fe200078e00ff */
[----:B------:R-:W-:Y:S01]  /*5820*/  UISETP.NE.AND UP0, UPT, UR5, 0x3, UPT ;  /* 0x000000030500788c */ /* 0x000fe2000bf05270 */
[----:B------:R-:W-:Y:S01]  /*5830*/  UMOV UR18, 0x0 ;  /* 0x0000000000127882 */ /* 0x000fe20000000000 */
[----:B------:R-:W-:Y:S02]  /*5840*/  UMOV UR19, 0x10000000 ;  /* 0x1000000000137882 */ /* 0x000fe40000000000 */
[----:B------:R-:W-:Y:S02]  /*5850*/  USEL UR5, UR5, URZ, UP0 ;  /* 0x000000ff05057287 */ /* 0x000fe40008000000 */
[----:B------:R-:W-:Y:S02]  /*5860*/  USEL UR9, URZ, 0x1, UP0 ;  /* 0x00000001ff097887 */ /* 0x000fe40008000000 */
[----:B------:R-:W-:Y:S01]  /*5870*/  IMAD.U32 R9, RZ, RZ, UR7 ;  /* 0x00000007ff097e24 */ /* 0x000fe2000f8e00ff */
[----:B------:R-:W-:Y:S01]  /*5880*/  VOTEU.ALL UP0, P1 ;  /* 0x0000000000ff7886 */ /* 0x000fe20000800000 */
[----:B------:R-:W-:Y:S01]  /*5890*/  IMAD.U32 R8, RZ, RZ, UR6 ;  /* 0x00000006ff087e24 */ /* 0x000fe2000f8e00ff */
[----:B------:R-:W-:Y:S01]  /*58a0*/  UMOV UR28, UR44 ;  /* 0x0000002c001c7c82 */ /* 0x000fe20008000000 */
[----:B------:R-:W-:Y:S01]  /*58b0*/  ULEA UR7, UR5, UR29, 0x3 ;  /* 0x0000001d05077291 */ /* 0x000fe2000f8e18ff */
[----:B------:R-:W-:Y:S01]  /*58c0*/  @!P1 R2UR UR17, R9 ;  /* 0x00000000091192ca */ /* 0x000fe200000e0000 */
[----:B------:R-:W-:Y:S01]  /*58d0*/  @!UP0 ULEA UR6, UR12, UR29, 0xc ;  /* 0x0000001d0c068291 */ /* 0x000fe2000f8e60ff */
[----:B------:R-:W-:Y:S01]  /*58e0*/  @!P1 R2UR UR16, R8 ;  /* 0x00000000081092ca */ /* 0x000fe200000e0000 */
[----:B------:R-:W-:Y:S01]  /*58f0*/  @!UP0 UIADD3 UR10, UPT, UPT, UR26, 0x20, URZ ;  /* 0x000000201a0a8890 */ /* 0x000fe2000fffe0ff */
[----:B------:R-:W-:Y:S01]  /*5900*/  LOP3.LUT R9, R15, UR9, RZ, 0x3c, !PT ;  /* 0x000000090f097c12 */ /* 0x000fe2000f8e3cff */
[----:B------:R-:W-:Y:S01]  /*5910*/  @!UP0 UIADD3 UR24, UPT, UPT, UR6, 0x200, URZ ;  /* 0x0000020006188890 */ /* 0x000fe2000fffe0ff */
[----:B------:R-:W-:Y:S01]  /*5920*/  @!P1 IADD3 R8, P0, PT, R16, 0x980, RZ ;  /* 0x0000098010089810 */ /* 0x000fe20007f1e0ff */
[----:B------:R-:W-:Y:S01]  /*5930*/  @!UP0 UIADD3 UR8, UPT, UPT, UR6, 0xa00, URZ ;  /* 0x00000a0006088890 */ /* 0x000fe2000fffe0ff */
[----:B------:R-:W-:Y:S01]  /*5940*/  SHF.L.U32 R10, R9, 0x1f, RZ ;  /* 0x0000001f090a7819 */ /* 0x000fe200000006ff */
[----:B------:R-:W-:Y:S01]  /*5950*/  VOTEU.ALL UP0, P1 ;  /* 0x0000000000ff7886 */ /* 0x000fe20000800000 */
[----:B--2---:R-:W-:Y:S01]  /*5960*/  UPRMT UR6, UR11, 0x654, UR25 ;  /* 0x000006540b067896 */ /* 0x004fe20008000019 */
[----:B------:R-:W-:Y:S01]  /*5970*/  @!P1 IMAD.X R6, RZ, RZ, R17, P0 ;  /* 0x000000ffff069224 */ /* 0x000fe200000e0611 */
[----:B------:R-:W-:Y:S01]  /*5980*/  UMOV UR12, UR44 ;  /* 0x0000002c000c7c82 */ /* 0x000fe20008000000 */
[----:B------:R-:W-:Y:S01]  /*5990*/  UMOV UR11, UR27 ;  /* 0x0000001b000b7c82 */ /* 0x000fe20008000000 */
[----:B------:R-:W-:Y:S01]  /*59a0*/  UMOV UR9, UR25 ;  /* 0x0000001900097c82 */ /* 0x000fe20008000000 */
[----:B------:R1:W-:Y:S01]  /*59b0*/  @!UP0 UTMALDG.3D [UR24], [UR16], desc[UR18] ;  /* 0x00001218100085b4 */ /* 0x0003e20008011000 */
[----:B------:R-:W-:Y:S05]  /*59c0*/  VOTEU.ALL UP0, P1 ;  /* 0x0000000000ff7886 */ /* 0x000fea0000800000 */
[----:B------:R1:W-:Y:S01]  /*59d0*/  @!UP0 UTMALDG.3D [UR8], [UR16], desc[UR18] ;  /* 0x00001208100085b4 */ /* 0x0003e20008011000 */
[----:B------:R1:W-:Y:S01]  /*59e0*/  @!P1 SYNCS.ARRIVE.TRANS64.RED.A0TR RZ, [UR4+0x80], R0 ;  /* 0x00008000ffff99a7 */ /* 0x0003e20008300404 */
[----:B------:R-:W-:Y:S01]  /*59f0*/  SYNCS.ARRIVE.TRANS64.RED.A1T0 RZ, [UR6], RZ ;  /* 0x000000ffffff79a7 */ /* 0x000fe20008100406 */
[----:B------:R-:W2:Y:S02]  /*5a00*/  SYNCS.PHASECHK.TRANS64.TRYWAIT P2, [UR7+0x98], R10 ;  /* 0x0000980aff0075a7 */ /* 0x000ea40008041107 */
[----:B-12---:R-:W-:Y:S05]  /*5a10*/  @!P2 BRA `(.L_x_91) ;  /* 0x000000640030a947 */ /* 0x006fea0003800000 */
.L_x_197:
[----:B------:R-:W2:Y:S01]  /*5a20*/  S2UR UR11, SR_CgaCtaId ;  /* 0x00000000000b79c3 */ /* 0x000ea20000008800 */
[----:B------:R-:W-:Y:S01]  /*5a30*/  @!P1 R2UR UR6, R8 ;  /* 0x00000000080692ca */ /* 0x000fe200000e0000 */
[----:B------:R-:W-:Y:S01]  /*5a40*/  UIADD3 UR4, UPT, UPT, UR5, 0x1, URZ ;  /* 0x0000000105047890 */ /* 0x000fe2000fffe0ff */
[----:B------:R-:W-:Y:S01]  /*5a50*/  @!P1 R2UR UR8, R6 ;  /* 0x00000000060892ca */ /* 0x000fe200000e0000 */
[----:B------:R-:W-:Y:S01]  /*5a60*/  UIADD3 UR17, UPT, UPT, UR7, 0x80, URZ ;  /* 0x0000008007117890 */ /* 0x000fe2000fffe0ff */
[----:B-1----:R-:W-:Y:S01]  /*5a70*/  @!P1 IMAD.MOV.U32 R0, RZ, RZ, 0x1000 ;  /* 0x00001000ff009424 */ /* 0x002fe200078e00ff */
[----:B------:R-:W-:Y:S01]  /*5a80*/  UISETP.NE.AND UP0, UPT, UR4, 0x3, UPT ;  /* 0x000000030400788c */ /* 0x000fe2000bf05270 */
[----:B------:R-:W-:Y:S01]  /*5a90*/  @!P1 IADD3 R8, P0, PT, R16, 0x980, RZ ;  /* 0x0000098010089810 */ /* 0x000fe20007f1e0ff */
[----:B------:R-:W-:Y:S01]  /*5aa0*/  UMOV UR32, 0x0 ;  /* 0x0000000000207882 */ /* 0x000fe20000000000 */
[----:B------:R-:W-:Y:S01]  /*5ab0*/  UMOV UR33, 0x10000000 ;  /* 0x1000000000217882 */ /* 0x000fe20000000000 */
[----:B------:R-:W-:Y:S01]  /*5ac0*/  USEL UR9, URZ, 0x1, UP0 ;  /* 0x00000001ff097887 */ /* 0x000fe20008000000 */
[----:B------:R-:W-:Y:S01]  /*5ad0*/  UMOV UR18, UR26 ;  /* 0x0000001a00127c82 */ /* 0x000fe20008000000 */
[----:B------:R-:W-:Y:S02]  /*5ae0*/  UMOV UR20, UR44 ;  /* 0x0000002c00147c82 */ /* 0x000fe40008000000 */
[----:B------:R-:W-:Y:S01]  /*5af0*/  IMAD.U32 R10, RZ, RZ, UR6 ;  /* 0x00000006ff0a7e24 */ /* 0x000fe2000f8e00ff */
[----:B------:R-:W-:Y:S01]  /*5b00*/  USEL UR6, UR4, URZ, UP0 ;  /* 0x000000ff04067287 */ /* 0x000fe20008000000 */
[----:B------:R-:W-:Y:S01]  /*5b10*/  IMAD.U32 R11, RZ, RZ, UR8 ;  /* 0x00000008ff0b7e24 */ /* 0x000fe2000f8e00ff */
[----:B------:R-:W-:Y:S01]  /*5b20*/  VOTEU.ALL UP0, P1 ;  /* 0x0000000000ff7886 */ /* 0x000fe20000800000 */
[----:B------:R-:W-:Y:S01]  /*5b30*/  LOP3.LUT R9, R9, UR9, RZ, 0x3c, !PT ;  /* 0x0000000909097c12 */ /* 0x000fe2000f8e3cff */
[----:B------:R-:W-:Y:S01]  /*5b40*/  UMOV UR12, UR44 ;  /* 0x0000002c000c7c82 */ /* 0x000fe20008000000 */
[----:B------:R-:W-:Y:S01]  /*5b50*/  @!P1 R2UR UR24, R10 ;  /* 0x000000000a1892ca */ /* 0x000fe200000e0000 */
[----:B------:R-:W-:Y:S01]  /*5b60*/  UMOV UR9, UR17 ;  /* 0x0000001100097c82 */ /* 0x000fe20008000000 */
[----:B------:R-:W-:Y:S01]  /*5b70*/  @!P1 R2UR UR25, R11 ;  /* 0x000000000b1992ca */ /* 0x000fe200000e0000 */
[----:B------:R-:W-:Y:S01]  /*5b80*/  @!UP0 ULEA UR5, UR5, UR29, 0xc ;  /* 0x0000001d05058291 */ /* 0x000fe2000f8e60ff */
[----:B------:R-:W-:Y:S01]  /*5b90*/  SHF.L.U32 R10, R9, 0x1f, RZ ;  /* 0x0000001f090a7819 */ /* 0x000fe200000006ff */
[----:B------:R-:W-:Y:S01]  /*5ba0*/  @!UP0 UIADD3 UR19, UPT, UPT, UR27, 0x40, URZ ;  /* 0x000000401b138890 */ /* 0x000fe2000fffe0ff */
[----:B------:R-:W-:Y:S01]  /*5bb0*/  @!P1 IMAD.X R6, RZ, RZ, R17, P0 ;  /* 0x000000ffff069224 */ /* 0x000fe200000e0611 */
[----:B------:R-:W-:Y:S02]  /*5bc0*/  @!UP0 UIADD3 UR16, UPT, UPT, UR5, 0x200, URZ ;  /* 0x0000020005108890 */ /* 0x000fe4000fffe0ff */
[----:B------:R-:W-:Y:S02]  /*5bd0*/  @!UP0 UIADD3 UR8, UPT, UPT, UR5, 0xa00, URZ ;  /* 0x00000a0005088890 */ /* 0x000fe4000fffe0ff */
[----:B------:R-:W-:Y:S01]  /*5be0*/  @!UP0 UIADD3 UR10, UPT, UPT, UR26, 0x20, URZ ;  /* 0x000000201a0a8890 */ /* 0x000fe2000fffe0ff */
[----:B------:R-:W-:Y:S01]  /*5bf0*/  VOTEU.ALL UP0, P1 ;  /* 0x0000000000ff7886 */ /* 0x000fe20000800000 */
[----:B--2---:R-:W-:Y:S02]  /*5c00*/  UPRMT UR4, UR11, 0x654, UR17 ;  /* 0x000006540b047896 */ /* 0x004fe40008000011 */
[----:B------:R-:W-:Y:S02]  /*5c10*/  ULEA UR5, UR6, UR29, 0x3 ;  /* 0x0000001d06057291 */ /* 0x000fe4000f8e18ff */
[----:B------:R1:W-:Y:S01]  /*5c20*/  @!UP0 UTMALDG.3D [UR16], [UR24], desc[UR32] ;  /* 0x00002010180085b4 */ /* 0x0003e20008011000 */
[----:B------:R-:W-:Y:S01]  /*5c30*/  VOTEU.ALL UP0, P1 ;  /* 0x0000000000ff7886 */ /* 0x000fe20000800000 */
[----:B------:R-:W-:Y:S04]  /*5c40*/  UMOV UR11, UR19 ;  /* 0x00000013000b7c82 */ /* 0x000fe80008000000 */
[----:B------:R1:W-:Y:S01]  /*5c50*/  @!UP0 UTMALDG.3D [UR8], [UR24], desc[UR32] ;  /* 0x00002008180085b4 */ /* 0x0003e20008011000 */
[----:B------:R1:W-:Y:S01]  /*5c60*/  @!P1 SYNCS.ARRIVE.TRANS64.RED.A0TR RZ, [UR7+0x80], R0 ;  /* 0x00008000ffff99a7 */ /* 0x0003e20008300407 */
[----:B------:R-:W-:Y:S01]  /*5c70*/  SYNCS.ARRIVE.TRANS64.RED.A1T0 RZ, [UR4], RZ ;  /* 0x000000ffffff79a7 */ /* 0x000fe20008100404 */
[----:B------:R-:W2:Y:S02]  /*5c80*/  SYNCS.PHASECHK.TRANS64.TRYWAIT P2, [UR5+0x98], R10 ;  /* 0x0000980aff0075a7 */ /* 0x000ea40008041105 */
[----:B-12---:R-:W-:Y:S05]  /*5c90*/  @!P2 BRA `(.L_x_92) ;  /* 0x0000006000a8a947 */ /* 0x006fea0003800000 */
.L_x_199:
[----:B------:R-:W2:Y:S01]  /*5ca0*/  S2UR UR9, SR_CgaCtaId ;  /* 0x00000000000979c3 */ /* 0x000ea20000008800 */
[----:B------:R-:W-:Y:S01]  /*5cb0*/  @!P1 R2UR UR7, R6 ;  /* 0x00000000060792ca */ /* 0x000fe200000e0000 */
[----:B------:R-:W-:Y:S01]  /*5cc0*/  UIADD3 UR4, UPT, UPT, UR6, 0x1, URZ ;  /* 0x0000000106047890 */ /* 0x000fe2000fffe0ff */
[----:B------:R-:W-:Y:S01]  /*5cd0*/  @!P1 R2UR UR8, R8 ;  /* 0x00000000080892ca */ /* 0x000fe200000e0000 */
[----:B------:R-:W-:Y:S01]  /*5ce0*/  UIADD3 UR18, UPT, UPT, UR26, 0x10, URZ ;  /* 0x000000101a127890 */ /* 0x000fe2000fffe0ff */
[----:B-1----:R-:W-:Y:S01]  /*5cf0*/  @!P1 IMAD.MOV.U32 R0, RZ, RZ, 0x1000 ;  /* 0x00001000ff009424 */ /* 0x002fe200078e00ff */
[----:B------:R-:W-:Y:S01]  /*5d00*/  UISETP.NE.AND UP0, UPT, UR4, 0x3, UPT ;  /* 0x000000030400788c */ /* 0x000fe2000bf05270 */
[----:B------:R-:W-:Y:S01]  /*5d10*/  VIADD R14, R14, 0x1 ;  /* 0x000000010e0e7836 */ /* 0x000fe20000000000 */
[----:B------:R-:W-:Y:S02]  /*5d20*/  UIADD3 UR17, UPT, UPT, UR5, 0x80, URZ ;  /* 0x0000008005117890 */ /* 0x000fe4000fffe0ff */
[----:B------:R-:W-:Y:S01]  /*5d30*/  USEL UR21, UR4, URZ, UP0 ;  /* 0x000000ff04157287 */ /* 0x000fe20008000000 */
[----:B------:R-:W-:Y:S01]  /*5d40*/  UMOV UR32, 0x0 ;  /* 0x0000000000207882 */ /* 0x000fe20000000000 */
[----:B------:R-:W-:Y:S02]  /*5d50*/  UMOV UR33, 0x10000000 ;  /* 0x1000000000217882 */ /* 0x000fe40000000000 */
[----:B------:R-:W-:Y:S01]  /*5d60*/  IMAD.U32 R11, RZ, RZ, UR7 ;  /* 0x00000007ff0b7e24 */ /* 0x000fe2000f8e00ff */
[----:B------:R-:W-:Y:S01]  /*5d70*/  USEL UR7, URZ, 0x1, UP0 ;  /* 0x00000001ff077887 */ /* 0x000fe20008000000 */
[----:B------:R-:W-:Y:S01]  /*5d80*/  IMAD.U32 R10, RZ, RZ, UR8 ;  /* 0x00000008ff0a7e24 */ /* 0x000fe2000f8e00ff */
[----:B------:R-:W-:Y:S01]  /*5d90*/  VOTEU.ALL UP0, P1 ;  /* 0x0000000000ff7886 */ /* 0x000fe20000800000 */
[----:B------:R-:W-:Y:S01]  /*5da0*/  UMOV UR19, UR27 ;  /* 0x0000001b00137c82 */ /* 0x000fe20008000000 */
[----:B------:R-:W-:Y:S01]  /*5db0*/  @!P1 R2UR UR25, R11 ;  /* 0x000000000b1992ca */ /* 0x000fe200000e0000 */
[----:B------:R-:W-:Y:S01]  /*5dc0*/  UMOV UR20, UR44 ;  /* 0x0000002c00147c82 */ /* 0x000fe20008000000 */
[----:B------:R-:W-:Y:S01]  /*5dd0*/  @!P1 R2UR UR24, R10 ;  /* 0x000000000a1892ca */ /* 0x000fe200000e0000 */
[----:B------:R-:W-:Y:S01]  /*5de0*/  @!UP0 ULEA UR4, UR6, UR29, 0xc ;  /* 0x0000001d06048291 */ /* 0x000fe2000f8e60ff */
[----:B------:R-:W-:Y:S01]  /*5df0*/  LOP3.LUT R9, R9, UR7, RZ, 0x3c, !PT ;  /* 0x0000000709097c12 */ /* 0x000fe2000f8e3cff */
[----:B------:R-:W-:Y:S02]  /*5e00*/  @!UP0 UIADD3 UR10, UPT, UPT, UR26, 0x30, URZ ;  /* 0x000000301a0a8890 */ /* 0x000fe4000fffe0ff */
[----:B------:R-:W-:Y:S01]  /*5e10*/  @!UP0 UIADD3 UR16, UPT, UPT, UR4, 0x200, URZ ;  /* 0x0000020004108890 */ /* 0x000fe2000fffe0ff */
[----:B------:R-:W-:Y:S01]  /*5e20*/  SHF.L.U32 R6, R9, 0x1f, RZ ;  /* 0x0000001f09067819 */ /* 0x000fe200000006ff */
[----:B------:R-:W-:Y:S01]  /*5e30*/  @!UP0 UIADD3 UR8, UPT, UPT, UR4, 0xa00, URZ ;  /* 0x00000a0004088890 */ /* 0x000fe2000fffe0ff */
[----:B------:R-:W-:Y:S01]  /*5e40*/  VOTEU.ALL UP0, P1 ;  /* 0x0000000000ff7886 */ /* 0x000fe20000800000 */
[----:B--2---:R-:W-:Y:S01]  /*5e50*/  UPRMT UR6, UR9, 0x654, UR17 ;  /* 0x0000065409067896 */ /* 0x004fe20008000011 */
[----:B------:R-:W-:Y:S01]  /*5e60*/  UMOV UR11, UR27 ;  /* 0x0000001b000b7c82 */ /* 0x000fe20008000000 */
[----:B------:R-:W-:Y:S03]  /*5e70*/  UMOV UR12, UR44 ;  /* 0x0000002c000c7c82 */ /* 0x000fe60008000000 */
[----:B------:R1:W-:Y:S01]  /*5e80*/  @!UP0 UTMALDG.3D [UR16], [UR24], desc[UR32] ;  /* 0x00002010180085b4 */ /* 0x0003e20008011000 */
[----:B------:R-:W-:Y:S01]  /*5e90*/  VOTEU.ALL UP0, P1 ;  /* 0x0000000000ff7886 */ /* 0x000fe20000800000 */
[----:B------:R-:W-:Y:S01]  /*5ea0*/  UMOV UR9, UR17 ;  /* 0x0000001100097c82 */ /* 0x000fe20008000000 */
[----:B------:R-:W-:Y:S03]  /*5eb0*/  ULEA UR4, UR21, UR29, 0x3 ;  /* 0x0000001d15047291 */ /* 0x000fe6000f8e18ff */
[----:B------:R1:W-:Y:S01]  /*5ec0*/  @!UP0 UTMALDG.3D [UR8], [UR24], desc[UR32] ;  /* 0x00002008180085b4 */ /* 0x0003e20008011000 */
[----:B------:R1:W-:Y:S01]  /*5ed0*/  @!P1 SYNCS.ARRIVE.TRANS64.RED.A0TR RZ, [UR5+0x80], R0 ;  /* 0x00008000ffff99a7 */ /* 0x0003e20008300405 */
[----:B------:R-:W-:Y:S04]  /*5ee0*/  SYNCS.ARRIVE.TRANS64.RED.A1T0 RZ, [UR6], RZ ;  /* 0x000000ffffff79a7 */ /* 0x000fe80008100406 */
[----:B------:R-:W2:Y:S02]  /*5ef0*/  SYNCS.PHASECHK.TRANS64.TRYWAIT P0, [UR4+0x98], R6 ;  /* 0x00009806ff0075a7 */ /* 0x000ea40008001104 */
[----:B-12---:R-:W-:Y:S05]  /*5f00*/  @!P0 BRA `(.L_x_93) ;  /* 0x0000006000248947 */ /* 0x006fea0003800000 */
.L_x_201:
[----:B------:R-:W-:Y:S01]  /*5f10*/  UIADD3 UR17, UPT, UPT, UR4, 0x80, URZ ;  /* 0x0000008004117890 */ /* 0x000fe2000fffe0ff */
[----:B-1----:R-:W-:Y:S01]  /*5f20*/  @!P1 IADD3 R6, P0, PT, R16, 0x980, RZ ;  /* 0x0000098010069810 */ /* 0x002fe20007f1e0ff */
[----:B------:R-:W-:Y:S01]  /*5f30*/  UPLOP3.LUT UP1, UPT, UPT, UPT, UPT, 0x80, 0x8 ;  /* 0x000000000008789c */ /* 0x000fe20003f2f070 */
[----:B------:R-:W1:Y:S01]  /*5f40*/  S2UR UR9, SR_CgaCtaId ;  /* 0x00000000000979c3 */ /* 0x000e620000008800 */
[----:B------:R-:W-:Y:S01]  /*5f50*/  UMOV UR24, 0x0 ;  /* 0x0000000000187882 */ /* 0x000fe20000000000 */
[----:B------:R-:W-:Y:S01]  /*5f60*/  @!P1 R2UR UR6, R6 ;  /* 0x00000000060692ca */ /* 0x000fe200000e0000 */
[----:B------:R-:W-:Y:S01]  /*5f70*/  @!P1 IMAD.X R0, RZ, RZ, R17, P0 ;  /* 0x000000ffff009224 */ /* 0x000fe200000e0611 */
[----:B------:R-:W-:Y:S01]  /*5f80*/  UMOV UR25, 0x10000000 ;  /* 0x1000000000197882 */ /* 0x000fe20000000000 */
[----:B------:R-:W-:Y:S01]  /*5f90*/  UMOV UR20, UR44 ;  /* 0x0000002c00147c82 */ /* 0x000fe20008000000 */
[----:B------:R-:W-:Y:S01]  /*5fa0*/  UMOV UR12, UR44 ;  /* 0x0000002c000c7c82 */ /* 0x000fe20008000000 */
[----:B------:R-:W-:Y:S01]  /*5fb0*/  VOTEU.ALL UP0, P1 ;  /* 0x0000000000ff7886 */ /* 0x000fe20000800000 */
[----:B------:R-:W-:Y:S01]  /*5fc0*/  @!P1 R2UR UR5, R0 ;  /* 0x00000000000592ca */ /* 0x000fe200000e0000 */
[----:B------:R-:W-:Y:S01]  /*5fd0*/  UMOV UR44, UR30 ;  /* 0x0000001e002c7c82 */ /* 0x000fe20008000000 */
[----:B------:R-:W-:Y:S02]  /*5fe0*/  R2UR UR32, R93 ;  /* 0x000000005d2072ca */ /* 0x000fe400000e0000 */
[----:B------:R-:W-:Y:S01]  /*5ff0*/  @!UP0 UIADD3 UR19, UPT, UPT, UR27, 0x40, URZ ;  /* 0x000000401b138890 */ /* 0x000fe2000fffe0ff */
[----:B------:R-:W-:Y:S01]  /*6000*/  R2UR UR28, R94 ;  /* 0x000000005e1c72ca */ /* 0x000fe200000e0000 */
[----:B------:R-:W-:Y:S01]  /*6010*/  @!UP0 UIADD3 UR10, UPT, UPT, UR26, 0x30, URZ ;  /* 0x000000301a0a8890 */ /* 0x000fe2000fffe0ff */
[----:B------:R-:W-:Y:S01]  /*6020*/  IMAD.U32 R10, RZ, RZ, UR6 ;  /* 0x00000006ff0a7e24 */ /* 0x000fe2000f8e00ff */
[----:B------:R-:W-:Y:S03]  /*6030*/  ISETP.NE.AND P0, PT, R14, 0x2, PT ;  /* 0x000000020e00780c */ /* 0x000fe60003f05270 */
[----:B------:R-:W-:Y:S01]  /*6040*/  UMOV UR11, UR19 ;  /* 0x00000013000b7c82 */ /* 0x000fe20008000000 */
[----:B------:R-:W-:Y:S01]  /*6050*/  @!P1 R2UR UR6, R10 ;  /* 0x000000000a0692ca */ /* 0x000fe200000e0000 */
[----:B------:R-:W-:Y:S01]  /*6060*/  IMAD.U32 R11, RZ, RZ, UR5 ;  /* 0x00000005ff0b7e24 */ /* 0x000fe2000f8e00ff */
[----:B------:R-:W-:Y:S01]  /*6070*/  @!UP0 ULEA UR5, UR21, UR29, 0xc ;  /* 0x0000001d15058291 */ /* 0x000fe2000f8e60ff */
[----:B------:R-:W-:Y:S02]  /*6080*/  SEL R0, RZ, 0x1, P0 ;  /* 0x00000001ff007807 */ /* 0x000fe40000000000 */
[----:B------:R-:W-:Y:S01]  /*6090*/  SEL R14, R14, RZ, P0 ;  /* 0x000000ff0e0e7207 */ /* 0x000fe20000000000 */
[----:B------:R-:W-:Y:S01]  /*60a0*/  @!UP0 UIADD3 UR16, UPT, UPT, UR5, 0x200, URZ ;  /* 0x0000020005108890 */ /* 0x000fe2000fffe0ff */
[----:B------:R-:W-:Y:S01]  /*60b0*/  @!P1 R2UR UR7, R11 ;  /* 0x000000000b0792ca */ /* 0x000fe200000e0000 */
[----:B------:R-:W-:Y:S01]  /*60c0*/  @!UP0 UIADD3 UR8, UPT, UPT, UR5, 0xa00, URZ ;  /* 0x00000a0005088890 */ /* 0x000fe2000fffe0ff */
[----:B------:R-:W-:Y:S01]  /*60d0*/  LOP3.LUT R13, R13, R0, RZ, 0x3c, !PT ;  /* 0x000000000d0d7212 */ /* 0x000fe200078e3cff */
[----:B------:R-:W-:Y:S01]  /*60e0*/  VOTEU.ALL UP0, P1 ;  /* 0x0000000000ff7886 */ /* 0x000fe20000800000 */
[----:B-1----:R-:W-:Y:S02]  /*60f0*/  UPRMT UR5, UR9, 0x654, UR17 ;  /* 0x0000065409057896 */ /* 0x002fe40008000011 */
[----:B------:R-:W-:Y:S01]  /*6100*/  UIADD3 UR27, UPT, UPT, UR14, UR28, URZ ;  /* 0x0000001c0e1b7290 */ /* 0x000fe2000fffe0ff */
[----:B------:R-:W-:Y:S06]  /*6110*/  UMOV UR9, UR17 ;  /* 0x0000001100097c82 */ /* 0x000fec0008000000 */
[----:B------:R1:W-:Y:S01]  /*6120*/  @!UP0 UTMALDG.3D [UR16], [UR6], desc[UR24] ;  /* 0x00001810060085b4 */ /* 0x0003e20008011000 */
[----:B------:R-:W-:Y:S05]  /*6130*/  VOTEU.ALL UP0, P1 ;  /* 0x0000000000ff7886 */ /* 0x000fea0000800000 */
[----:B------:R2:W-:Y:S01]  /*6140*/  @!UP0 UTMALDG.3D [UR8], [UR6], desc[UR24] ;  /* 0x00001808060085b4 */ /* 0x0005e20008011000 */
[----:B------:R4:W-:Y:S01]  /*6150*/  @!P1 SYNCS.ARRIVE.TRANS64.RED.A0TR RZ, [UR4+0x80], R7 ;  /* 0x00008007ffff99a7 */ /* 0x0009e20008300404 */
[----:B------:R-:W-:Y:S04]  /*6160*/  UIADD3 UR4, UPT, UPT, UR21, 0x1, URZ ;  /* 0x0000000115047890 */ /* 0x000fe8000fffe0ff */
[----:B------:R-:W-:Y:S01]  /*6170*/  UISETP.NE.AND UP0, UPT, UR4, 0x3, UPT ;  /* 0x000000030400788c */ /* 0x000fe2000bf05270 */
[----:B------:R-:W-:Y:S03]  /*6180*/  SYNCS.ARRIVE.TRANS64.RED.A1T0 RZ, [UR5], RZ ;  /* 0x000000ffffff79a7 */ /* 0x000fe60008100405 */
[----:B------:R-:W-:Y:S06]  /*6190*/  USEL UR5, URZ, 0x1, UP0 ;  /* 0x00000001ff057887 */ /* 0x000fec0008000000 */
[----:B------:R-:W-:Y:S01]  /*61a0*/  LOP3.LUT R15, R9, UR5, RZ, 0x3c, !PT ;  /* 0x00000005090f7c12 */ /* 0x000fe2000f8e3cff */
[----:B-1----:R-:W-:Y:S02]  /*61b0*/  UIADD3 UR20, UPT, UPT, UR13, UR32, URZ ;  /* 0x000000200d147290 */ /* 0x002fe4000fffe0ff */
[----:B--2---:R-:W-:Y:S01]  /*61c0*/  USEL UR12, UR4, URZ, UP0 ;  /* 0x000000ff040c7287 */ /* 0x004fe20008000000 */
[----:B------:R-:W-:Y:S11]  /*61d0*/  BRA.U UP2, `(.L_x_94) ;  /* 0xffffffed02707547 */ /* 0x000ff6000b83ffff */
[----:B------:R-:W-:Y:S01]  /*61e0*/  UIADD3 UR29, UPT, UPT, UR29, 0x98, URZ ;  /* 0x000000981d1d7890 */ /* 0x000fe2000fffe0ff */
[----:B------:R-:W-:-:S03]  /*61f0*/  SHF.L.U32 R2, R15, 0x1f, RZ ;  /* 0x0000001f0f027819 */ /* 0x000fc600000006ff */
[----:B------:R-:W-:-:S09]  /*6200*/  ULEA UR4, UR12, UR29, 0x3 ;  /* 0x0000001d0c047291 */ /* 0x000fd2000f8e18ff */
[----:B------:R-:W1:Y:S02]  /*6210*/  SYNCS.PHASECHK.TRANS64.TRYWAIT P0, [UR4], R2 ;  /* 0x00000002ff0075a7 */ /* 0x000e640008001104 */
[----:B-1----:R-:W-:Y:S05]  /*6220*/  @!P0 BRA `(.L_x_95) ;  /* 0x0000005c00748947 */ /* 0x002fea0003800000 */
.L_x_203:
        /* <DEDUP_REMOVED lines=9> */
.L_x_205:
[----:B------:R-:W-:-:S04]  /*62c0*/  UIADD3 UR4, UPT, UPT, UR4, 0x1, URZ ;  /* 0x0000000104047890 */ /* 0x000fc8000fffe0ff */
[----:B------:R-:W-:-:S04]  /*62d0*/  UISETP.NE.AND UP0, UPT, UR4, 0x3, UPT ;  /* 0x000000030400788c */ /* 0x000fc8000bf05270 */
[----:B------:R-:W-:Y:S02]  /*62e0*/  USEL UR5, URZ, 0x1, UP0 ;  /* 0x00000001ff057887 */ /* 0x000fe40008000000 */
[----:B------:R-:W-:-:S04]  /*62f0*/  USEL UR4, UR4, URZ, UP0 ;  /* 0x000000ff04047287 */ /* 0x000fc80008000000 */
[----:B------:R-:W-:Y:S01]  /*6300*/  ULEA UR4, UR4, UR29, 0x3 ;  /* 0x0000001d04047291 */ /* 0x000fe2000f8e18ff */
[----:B-1----:R-:W-:-:S04]  /*6310*/  LOP3.LUT R2, R15, UR5, RZ, 0x3c, !PT ;  /* 0x000000050f027c12 */ /* 0x002fc8000f8e3cff */
[----:B------:R-:W-:Y:S01]  /*6320*/  SHF.L.U32 R2, R2, 0x1f, RZ ;  /* 0x0000001f02027819 */ /* 0x000fe200000006ff */
[----:B------:R-:W-:-:S07]  /*6330*/  IMAD.U32 R0, RZ, RZ, UR4 ;  /* 0x00000004ff007e24 */ /* 0x000fce000f8e00ff */
.L_x_97:
[----:B-1----:R1:W2:Y:S02]  /*6340*/  SYNCS.PHASECHK.TRANS64.TRYWAIT P0, [R0+URZ], R2 ;  /* 0x00000002000075a7 */ /* 0x0022a400080011ff */
[----:B--2---:R-:W-:Y:S05]  /*6350*/  @!P0 NANOSLEEP.SYNCS 0x989680 ;  /* 0x009896800000895d */ /* 0x004fea0003900000 */
[----:B------:R-:W2:Y:S02]  /*6360*/  @!P0 SYNCS.PHASECHK.TRANS64 P0, [R0+URZ], R2 ;  /* 0x00000002000085a7 */ /* 0x000ea400080010ff */
[----:B--2---:R-:W-:Y:S05]  /*6370*/  @P0 EXIT ;  /* 0x000000000000094d */ /* 0x004fea0003800000 */
[----:B------:R-:W-:Y:S05]  /*6380*/  BRA `(.L_x_97) ;  /* 0xfffffffc00ec7947 */ /* 0x000fea000383ffff */
.L_x_83:
[----:B------:R-:W-:-:S06]  /*6390*/  UISETP.GE.AND UP0, UPT, UR21, 0x4, UPT ;  /* 0x000000041500788c */ /* 0x000fcc000bf06270 */
[----:B------:R-:W-:-:S13]  /*63a0*/  PLOP3.LUT P0, PT, PT, PT, UP0, 0x80, 0x8 ;  /* 0x000000000008781c */ /* 0x000fda0003f0f008 */
[----:B------:R-:W-:Y:S05]  /*63b0*/  @!P0 EXIT ;  /* 0x000000000000894d */ /* 0x000fea0003800000 */
[----:B------:R-:W1:Y:S08]  /*63c0*/  S2UR UR4, SR_CgaCtaId ;  /* 0x00000000000479c3 */ /* 0x000e700000008800 */
[----:B------:R-:W-:Y:S01]  /*63d0*/  BAR.SYNC.DEFER_BLOCKING 0x6, 0xa0 ;  /* 0x0182800000007b1d */ /* 0x000fe20000010000 */
[C---:B------:R-:W-:Y:S01]  /*63e0*/  IMAD.SHL.U32 R87, R85.reuse, 0x10, RZ ;  /* 0x0000001055577824 */ /* 0x040fe200078e00ff */
[----:B------:R-:W-:Y:S01]  /*63f0*/  LOP3.LUT R88, R90, 0x3, RZ, 0xc0, !PT ;  /* 0x000000035a587812 */ /* 0x000fe200078ec0ff */
[C---:B------:R-:W-:Y:S01]  /*6400*/  IMAD.SHL.U32 R86, R85.reuse, 0x2, RZ ;  /* 0x0000000255567824 */ /* 0x040fe200078e00ff */
[----:B------:R-:W-:Y:S01]  /*6410*/  CS2R R82, SRZ ;  /* 0x0000000000527805 */ /* 0x000fe2000001ff00 */
[----:B------:R-:W-:Y:S01]  /*6420*/  IMAD.U32 R85, R85, 0x10000, RZ ;  /* 0x0001000055557824 */ /* 0x000fe200078e00ff */
[----:B------:R-:W-:-:S02]  /*6430*/  UMOV UR43, 0x400 ;  /* 0x00000400002b7882 */ /* 0x000fc40000000000 */
[----:B------:R-:W2:Y:S01]  /*6440*/  LDC.64 R76, c[0x0][0xc88] ;  /* 0x00032200ff4c7b82 */ /* 0x000ea20000000a00 */
[----:B------:R-:W-:Y:S01]  /*6450*/  IMAD.SHL.U32 R4, R90, 0x200, RZ ;  /* 0x000002005a047824 */ /* 0x000fe200078e00ff */
[C---:B------:R-:W-:Y:S01]  /*6460*/  LOP3.LUT R6, R87.reuse, 0x40, RZ, 0xc0, !PT ;  /* 0x0000004057067812 */ /* 0x040fe200078ec0ff */
[----:B------:R-:W-:Y:S01]  /*6470*/  IMAD.MOV.U32 R84, RZ, RZ, RZ ;  /* 0x000000ffff547224 */ /* 0x000fe200078e00ff */
[----:B------:R-:W-:Y:S01]  /*6480*/  LOP3.LUT R5, R87, 0x1b0, RZ, 0xc0, !PT ;  /* 0x000001b057057812 */ /* 0x000fe200078ec0ff */
[----:B------:R-:W-:Y:S01]  /*6490*/  IMAD.MOV.U32 R81, RZ, RZ, RZ ;  /* 0x000000ffff517224 */ /* 0x000fe200078e00ff */
[----:B------:R-:W-:Y:S01]  /*64a0*/  LOP3.LUT R85, R85, 0x200000, RZ, 0xc0, !PT ;  /* 0x0020000055557812 */ /* 0x000fe200078ec0ff */
[----:B------:R-:W3:Y:S01]  /*64b0*/  LDCU UR42, c[0x0][0xf0c] ;  /* 0x0001e180ff2a77ac */ /* 0x000ee20008000800 */
[----:B------:R-:W4:Y:S01]  /*64c0*/  LDC.64 R78, c[0x0][0xc90] ;  /* 0x00032400ff4e7b82 */ /* 0x000f220000000a00 */
[----:B------:R-:W-:Y:S02]  /*64d0*/  LOP3.LUT P0, RZ, R87, 0x40, RZ, 0xc0, !PT ;  /* 0x0000004057ff7812 */ /* 0x000fe4000780c0ff */
[----:B------:R-:W-:Y:S01]  /*64e0*/  LOP3.LUT R86, R6, 0x8, R86, 0xf8, !PT ;  /* 0x0000000806567812 */ /* 0x000fe200078ef856 */
[----:B------:R-:W2:Y:S01]  /*64f0*/  LDCU UR38, c[0x0][0xf30] ;  /* 0x0001e600ff2677ac */ /* 0x000ea20008000800 */
[----:B------:R-:W-:Y:S01]  /*6500*/  LOP3.LUT R4, R5, 0x200, R4, 0xf8, !PT ;  /* 0x0000020005047812 */ /* 0x000fe200078ef804 */
[----:B-1----:R-:W-:-:S02]  /*6510*/  ULEA UR43, UR4, UR43, 0x18 ;  /* 0x0000002b042b7291 */ /* 0x002fc4000f8ec0ff */
[----:B------:R-:W1:Y:S01]  /*6520*/  LDC.64 R74, c[0x0][0xcb0] ;  /* 0x00032c00ff4a7b82 */ /* 0x000e620000000a00 */
[----:B------:R-:W3:Y:S01]  /*6530*/  LDCU UR4, c[0x0][0x370] ;  /* 0x00006e00ff0477ac */ /* 0x000ee20008000800 */
[----:B------:R-:W-:Y:S01]  /*6540*/  LOP3.LUT R86, R4, R86, RZ, 0xfc, !PT ;  /* 0x0000005604567212 */ /* 0x000fe200078efcff */
[----:B------:R-:W1:Y:S04]  /*6550*/  LDCU.64 UR58, c[0x0][0xc88] ;  /* 0x00019100ff3a77ac */ /* 0x000e680008000a00 */
[----:B------:R-:W2:Y:S01]  /*6560*/  LDS R0, [UR43+0x150] ;  /* 0x0001502bff007984 */ /* 0x000ea20008000800 */
[----:B------:R-:W1:Y:S01]  /*6570*/  LDC.64 R72, c[0x0][0xca8] ;  /* 0x00032a00ff487b82 */ /* 0x000e620000000a00 */
[----:B------:R-:W1:Y:S01]  /*6580*/  LDCU.64 UR40, c[0x0][0xf28] ;  /* 0x0001e500ff2877ac */ /* 0x000e620008000a00 */
[----:B------:R-:W1:Y:S01]  /*6590*/  LDCU.128 UR60, c[0x0][0xf10] ;  /* 0x0001e200ff3c77ac */ /* 0x000e620008000c00 */
[----:B------:R-:W-:Y:S01]  /*65a0*/  UMOV UR57, 0x1 ;  /* 0x0000000100397882 */ /* 0x000fe20000000000 */
[----:B---3--:R-:W-:Y:S01]  /*65b0*/  IMAD.U32 R92, RZ, RZ, UR4 ;  /* 0x00000004ff5c7e24 */ /* 0x008fe2000f8e00ff */
[----:B------:R-:W3:Y:S01]  /*65c0*/  LDCU UR4, c[0x0][0x374] ;  /* 0x00006e80ff0477ac */ /* 0x000ee20008000800 */
[----:B------:R-:W-:Y:S01]  /*65d0*/  UMOV UR45, URZ ;  /* 0x000000ff002d7c82 */ /* 0x000fe20008000000 */
[----:B------:R-:W-:Y:S01]  /*65e0*/  UMOV UR56, URZ ;  /* 0x000000ff00387c82 */ /* 0x000fe20008000000 */
[----:B------:R-:W-:Y:S01]  /*65f0*/  UMOV UR52, URZ ;  /* 0x000000ff00347c82 */ /* 0x000fe20008000000 */
[----:B---3--:R-:W-:Y:S01]  /*6600*/  IMAD.U32 R91, RZ, RZ, UR4 ;  /* 0x00000004ff5b7e24 */ /* 0x008fe2000f8e00ff */
[----:B------:R-:W-:Y:S01]  /*6610*/  UIADD3 UR4, UPT, UPT, UR43, 0x200, URZ ;  /* 0x000002002b047890 */ /* 0x000fe2000fffe0ff */
[----:B--2---:R-:W-:Y:S01]  /*6620*/  IMAD.IADD R85, R0, 0x1, R85 ;  /* 0x0000000100557824 */ /* 0x004fe200078e0255 */
[----:B------:R-:W-:-:S04]  /*6630*/  P2R R0, PR, RZ, 0x1 ;  /* 0x00000001ff007803 */ /* 0x000fc80000000000 */
[----:B----4-:R-:W-:-:S07]  /*6640*/  IMAD.U32 R0, RZ, RZ, UR4 ;  /* 0x00000004ff007e24 */ /* 0x010fce000f8e00ff */
.L_x_156:
[C---:B------:R-:W-:Y:S02]  /*6650*/  LEA R0, R81.reuse, UR43, 0x3 ;  /* 0x0000002b51007c11 */ /* 0x040fe4000f8e18ff */
[----:B------:R-:W-:Y:S02]  /*6660*/  SHF.L.U32 R2, R82, 0x1f, RZ ;  /* 0x0000001f52027819 */ /* 0x000fe400000006ff */
[----:B------:R-:W-:Y:S02]  /*6670*/  LEA R4, R81, UR43, 0x4 ;  /* 0x0000002b51047c11 */ /* 0x000fe4000f8e20ff */
[----:B------:R-:W2:Y:S02]  /*6680*/  SYNCS.PHASECHK.TRANS64.TRYWAIT P0, [R0+URZ+0xc0], R2 ;  /* 0x0000c002000075a7 */ /* 0x000ea400080011ff */
[----:B-12---:R-:W-:Y:S05]  /*6690*/  @!P0 BRA `(.L_x_98) ;  /* 0x0000005800888947 */ /* 0x006fea0003800000 */
.L_x_206:
[----:B------:R-:W-:Y:S01]  /*66a0*/  R2UR UR7, R95 ;  /* 0x000000005f0772ca */ /* 0x000fe200000e0000 */
[----:B------:R-:W3:Y:S01]  /*66b0*/  LDS.128 R4, [R4+0x130] ;  /* 0x0001300004047984 */ /* 0x000ee20000000c00 */
[----:B--2---:R-:W-:Y:S01]  /*66c0*/  VIADD R0, R0, 0xd0 ;  /* 0x000000d000007836 */ /* 0x004fe20000000000 */
[----:B------:R-:W-:Y:S04]  /*66d0*/  UISETP.GE.AND UP0, UPT, UR39, 0x1, UPT ;  /* 0x000000012700788c */ /* 0x000fe8000bf06270 */
[----:B------:R-:W-:Y:S01]  /*66e0*/  PRMT R0, RZ, 0x654, R0 ;  /* 0x00000654ff007816 */ /* 0x000fe20000000000 */
[----:B------:R-:W-:Y:S01]  /*66f0*/  @!PT LDS RZ, [RZ] ;  /* 0x00000000fffff984 */ /* 0x000fe20000000800 */
[----:B------:R-:W-:Y:S01]  /*6700*/  @!PT LDS RZ, [RZ] ;  /* 0x00000000fffff984 */ /* 0x000fe20000000800 */
[----:B------:R-:W-:Y:S01]  /*6710*/  @!PT LDS RZ, [RZ] ;  /* 0x00000000fffff984 */ /* 0x000fe20000000800 */
[----:B------:R-:W-:Y:S01]  /*6720*/  @!PT LDS RZ, [RZ] ;  /* 0x00000000fffff984 */ /* 0x000fe20000000800 */
[----:B------:R2:W-:Y:S06]  /*6730*/  MEMBAR.ALL.CTA ;  /* 0x0000000000007992 */ /* 0x0005ec0000008000 */
[----:B--2---:R-:W2:Y:S02]  /*6740*/  FENCE.VIEW.ASYNC.S ;  /* 0x00000000000073c6 */ /* 0x004ea40000000000 */
[----:B--2---:R2:W-:Y:S01]  /*6750*/  SYNCS.ARRIVE.TRANS64.RED.A1T0 RZ, [R0+URZ], RZ ;  /* 0x000000ff00ff79a7 */ /* 0x0045e200081004ff */
[----:B---3--:R-:W-:Y:S11]  /*6760*/  LOP3.LUT P0, RZ, R6, 0x1, RZ, 0xc0, !PT ;  /* 0x0000000106ff7812 */ /* 0x008ff6000780c0ff */
[----:B------:R-:W-:Y:S02]  /*6770*/  @!UPT UIADD3 URZ, UPT, UPT, URZ, URZ, URZ ;  /* 0x000000fffffff290 */ /* 0x000fe4000fffe0ff */
[----:B------:R-:W-:Y:S01]  /*6780*/  VOTEU.ANY UP1, P0 ;  /* 0x0000000000ff7886 */ /* 0x000fe20000020100 */
[----:B------:R-:W-:Y:S01]  /*6790*/  PLOP3.LUT P0, PT, PT, PT, UP1, 0x80, 0x8 ;  /* 0x000000000008781c */ /* 0x000fe20003f0f018 */
[----:B------:R-:W-:Y:S06]  /*67a0*/  UP2UR UR4, UPR, URZ, 0x2 ;  /* 0x00000002ff047883 */ /* 0x000fec0008000000 */
[----:B------:R-:W-:Y:S06]  /*67b0*/  IMAD.U32 R96, RZ, RZ, UR4 ;  /* 0x00000004ff607e24 */ /* 0x000fec000f8e00ff */
[----:B------:R-:W-:Y:S02]  /*67c0*/  @P0 SHF.R.U32.HI R2, RZ, 0x10, R5 ;  /* 0x00000010ff020819 */ /* 0x000fe40000011605 */
[----:B------:R-:W-:Y:S02]  /*67d0*/  @P0 MOV R3, R4 ;  /* 0x0000000400030202 */ /* 0x000fe40000000f00 */
[----:B------:R-:W-:Y:S02]  /*67e0*/  @P0 R2UR UR4, R2 ;  /* 0x00000000020402ca */ /* 0x000fe400000e0000 */
[----:B------:R-:W-:Y:S02]  /*67f0*/  @P0 LOP3.LUT R4, R5, 0xffff, RZ, 0xc0, !PT ;  /* 0x0000ffff05040812 */ /* 0x000fe400078ec0ff */
[----:B------:R-:W-:Y:S02]  /*6800*/  @P0 R2UR UR6, R3 ;  /* 0x00000000030602ca */ /* 0x000fe400000e0000 */
[----:B------:R-:W-:Y:S07]  /*6810*/  @P0 R2UR UR5, R4 ;  /* 0x00000000040502ca */ /* 0x000fee00000e0000 */
[----:B------:R-:W-:Y:S02]  /*6820*/  @UP1 UMOV UR7, UR4 ;  /* 0x0000000400071c82 */ /* 0x000fe40008000000 */
[----:B------:R-:W-:Y:S02]  /*6830*/  IMAD.U32 R95, RZ, RZ, UR7 ;  /* 0x00000007ff5f7e24 */ /* 0x000fe4000f8e00ff */
[----:B------:R-:W-:Y:S02]  /*6840*/  @UP1 UMOV UR37, UR6 ;  /* 0x0000000600251c82 */ /* 0x000fe40008000000 */
[----:B------:R-:W-:Y:S01]  /*6850*/  @UP1 UMOV UR36, UR5 ;  /* 0x0000000500241c82 */ /* 0x000fe20008000000 */
[----:B--2---:R-:W-:Y:S05]  /*6860*/  BRA.U !UP0, `(.L_x_99) ;  /* 0x0000000108d47547 */ /* 0x004fea000b800000 */
[----:B------:R-:W2:Y:S01]  /*6870*/  LDCU UR13, c[0x0][0xf20] ;  /* 0x0001e400ff0d77ac */ /* 0x000ea20008000800 */
[----:B------:R-:W-:Y:S02]  /*6880*/  R2UR UR14, R91 ;  /* 0x000000005b0e72ca */ /* 0x000fe400000e0000 */
[----:B------:R-:W-:Y:S01]  /*6890*/  R2UR UR12, R92 ;  /* 0x000000005c0c72ca */ /* 0x000fe200000e0000 */
[----:B-1----:R-:W-:Y:S02]  /*68a0*/  UISETP.NE.AND UP0, UPT, UR62, 0x1, UPT ;  /* 0x000000013e00788c */ /* 0x002fe4000bf05270 */
[----:B------:R-:W-:Y:S02]  /*68b0*/  UIMAD.WIDE.U32 UR8, UR36, UR63, URZ ;  /* 0x0000003f240872a5 */ /* 0x000fe4000f8e00ff */
[----:B------:R-:W-:Y:S02]  /*68c0*/  UISETP.NE.AND UP1, UPT, UR42, 0x1, UPT ;  /* 0x000000012a00788c */ /* 0x000fe4000bf25270 */
[----:B------:R-:W-:Y:S02]  /*68d0*/  UIMAD.WIDE.U32 UR10, UR37, UR60, URZ ;  /* 0x0000003c250a72a5 */ /* 0x000fe4000f8e00ff */
[----:B------:R-:W-:Y:S02]  /*68e0*/  UISETP.NE.AND UP2, UPT, UR39, 0x1, UPT ;  /* 0x000000012700788c */ /* 0x000fe4000bf45270 */
[----:B------:R-:W-:Y:S02]  /*68f0*/  UIMAD.WIDE.U32 UR4, UR14, UR63, URZ ;  /* 0x0000003f0e0472a5 */ /* 0x000fe4000f8e00ff */
[----:B------:R-:W-:Y:S05]  /*6900*/  UIMAD.WIDE.U32 UR6, UR12, UR60, URZ ;  /* 0x0000003c0c0672a5 */ /* 0x000fea000f8e00ff */
[----:B------:R-:W-:Y:S02]  /*6910*/  UMOV UR4, UR5 ;  /* 0x0000000500047c82 */ /* 0x000fe40008000000 */
[----:B--2---:R-:W-:Y:S03]  /*6920*/  USHF.R.U32.HI UR5, URZ, UR13, UR4 ;  /* 0x0000000dff057299 */ /* 0x004fe60008011604 */
[----:B------:R-:W-:Y:S02]  /*6930*/  UMOV UR4, UR7 ;  /* 0x0000000700047c82 */ /* 0x000fe40008000000 */
[----:B------:R-:W-:Y:S02]  /*6940*/  USHF.R.U32.HI UR7, URZ, UR61, UR4 ;  /* 0x0000003dff077299 */ /* 0x000fe40008011604 */
[----:B------:R-:W-:Y:S02]  /*6950*/  USEL UR4, UR14, UR5, !UP0 ;  /* 0x000000050e047287 */ /* 0x000fe4000c000000 */
[----:B------:R-:W-:Y:S01]  /*6960*/  USEL UR7, UR12, UR7, !UP1 ;  /* 0x000000070c077287 */ /* 0x000fe2000c800000 */
[----:B------:R-:W-:Y:S01]  /*6970*/  UMOV UR5, UR9 ;  /* 0x0000000900057c82 */ /* 0x000fe20008000000 */
[----:B------:R-:W-:Y:S02]  /*6980*/  UIMAD.WIDE.U32 UR8, UR4, UR40, URZ ;  /* 0x00000028040872a5 */ /* 0x000fe4000f8e00ff */
[----:B------:R-:W-:Y:S03]  /*6990*/  USHF.R.U32.HI UR6, URZ, UR13, UR5 ;  /* 0x0000000dff067299 */ /* 0x000fe60008011605 */
[----:B------:R-:W-:Y:S01]  /*69a0*/  UMOV UR5, UR11 ;  /* 0x0000000b00057c82 */ /* 0x000fe20008000000 */
[----:B------:R-:W-:Y:S02]  /*69b0*/  UIMAD.WIDE.U32 UR10, UR7, UR40, URZ ;  /* 0x00000028070a72a5 */ /* 0x000fe4000f8e00ff */
[----:B------:R-:W-:Y:S02]  /*69c0*/  USEL UR6, UR36, UR6, !UP0 ;  /* 0x0000000624067287 */ /* 0x000fe4000c000000 */
[----:B------:R-:W-:Y:S01]  /*69d0*/  USHF.R.U32.HI UR5, URZ, UR61, UR5 ;  /* 0x0000003dff057299 */ /* 0x000fe20008011605 */
[----:B------:R-:W-:Y:S02]  /*69e0*/  UMOV UR8, UR9 ;  /* 0x0000000900087c82 */ /* 0x000fe40008000000 */
[----:B------:R-:W-:Y:S01]  /*69f0*/  UMOV UR10, UR11 ;  /* 0x0000000b000a7c82 */ /* 0x000fe20008000000 */
[----:B------:R-:W-:Y:S02]  /*6a00*/  @UP2 USHF.R.U32.HI UR4, URZ, UR41, UR8 ;  /* 0x00000029ff042299 */ /* 0x000fe40008011608 */
[----:B------:R-:W-:Y:S02]  /*6a10*/  @UP2 USHF.R.U32.HI UR7, URZ, UR41, UR10 ;  /* 0x00000029ff072299 */ /* 0x000fe4000801160a */
[----:B------:R-:W-:Y:S02]  /*6a20*/  UIMAD UR4, UR39, UR4, URZ ;  /* 0x00000004270472a4 */ /* 0x000fe4000f8e02ff */
[----:B------:R-:W-:Y:S02]  /*6a30*/  UIMAD.WIDE.U32 UR10, UR6, UR40, URZ ;  /* 0x00000028060a72a5 */ /* 0x000fe4000f8e00ff */
[----:B------:R-:W-:Y:S02]  /*6a40*/  USEL UR5, UR37, UR5, !UP1 ;  /* 0x0000000525057287 */ /* 0x000fe4000c800000 */
[----:B------:R-:W-:Y:S02]  /*6a50*/  UIMAD UR8, UR39, UR7, URZ ;  /* 0x00000007270872a4 */ /* 0x000fe4000f8e02ff */
[----:B------:R-:W-:Y:S03]  /*6a60*/  UISETP.GE.AND UP0, UPT, UR6, UR4, UPT ;  /* 0x000000040600728c */ /* 0x000fe6000bf06270 */
[----:B------:R-:W-:Y:S01]  /*6a70*/  UMOV UR4, UR11 ;  /* 0x0000000b00047c82 */ /* 0x000fe20008000000 */
[----:B------:R-:W-:Y:S02]  /*6a80*/  UISETP.GE.OR UP0, UPT, UR5, UR8, UP0 ;  /* 0x000000080500728c */ /* 0x000fe40008706670 */
[----:B------:R-:W-:Y:S02]  /*6a90*/  USHF.R.U32.HI UR4, URZ, UR41, UR4 ;  /* 0x00000029ff047299 */ /* 0x000fe40008011604 */
[----:B------:R-:W-:Y:S02]  /*6aa0*/  UIMAD.WIDE.U32 UR8, UR5, UR40, URZ ;  /* 0x00000028050872a5 */ /* 0x000fe4000f8e00ff */
[----:B------:R-:W-:Y:S02]  /*6ab0*/  USEL UR11, UR6, UR4, !UP2 ;  /* 0x00000004060b7287 */ /* 0x000fe4000d000000 */
[----:B------:R-:W-:Y:S02]  /*6ac0*/  UIADD3 UR8, UPT, UPT, -UR5, URZ, URZ ;  /* 0x000000ff05087290 */ /* 0x000fe4000fffe1ff */
[----:B------:R-:W-:Y:S01]  /*6ad0*/  UIADD3 UR10, UPT, UPT, -UR11, URZ, URZ ;  /* 0x000000ff0b0a7290 */ /* 0x000fe2000fffe1ff */
[----:B------:R-:W-:Y:S01]  /*6ae0*/  @!UP0 UMOV UR4, UR9 ;  /* 0x0000000900048c82 */ /* 0x000fe20008000000 */
[----:B------:R-:W-:Y:S02]  /*6af0*/  UIADD3 UR9, UPT, UPT, -UR6, URZ, URZ ;  /* 0x000000ff06097290 */ /* 0x000fe4000fffe1ff */
[----:B------:R-:W-:Y:S02]  /*6b00*/  @!UP0 USHF.R.U32.HI UR4, URZ, UR41, UR4 ;  /* 0x00000029ff048299 */ /* 0x000fe40008011604 */
[----:B------:R-:W-:Y:S02]  /*6b10*/  UIMAD UR10, UR39, UR10, UR6 ;  /* 0x0000000a270a72a4 */ /* 0x000fe4000f8e0206 */
[----:B------:R-:W-:Y:S04]  /*6b20*/  @!UP0 USEL UR4, UR5, UR4, !UP2 ;  /* 0x0000000405048287 */ /* 0x000fe8000d000000 */
[----:B------:R-:W-:Y:S02]  /*6b30*/  @!UP0 UIMAD UR10, UR7, UR10, UR4 ;  /* 0x0000000a070a82a4 */ /* 0x000fe4000f8e0204 */
[----:B------:R-:W-:Y:S02]  /*6b40*/  @!UP0 UIADD3 UR11, UPT, UPT, UR11, -UR4, URZ ;  /* 0x800000040b0b8290 */ /* 0x000fe4000fffe0ff */
[----:B------:R-:W-:Y:S02]  /*6b50*/  UIMAD UR7, UR42, UR8, UR37 ;  /* 0x000000082a0772a4 */ /* 0x000fe4000f8e0225 */
[----:B------:R-:W-:Y:S02]  /*6b60*/  @!UP0 UIMAD UR6, UR11, UR39, UR5 ;  /* 0x000000270b0682a4 */ /* 0x000fe4000f8e0205 */
[----:B------:R-:W-:Y:S01]  /*6b70*/  UIMAD UR4, UR62, UR9, UR36 ;  /* 0x000000093e0472a4 */ /* 0x000fe2000f8e0224 */
[----:B------:R-:W-:Y:S02]  /*6b80*/  @!UP0 UMOV UR5, UR10 ;  /* 0x0000000a00058c82 */ /* 0x000fe40008000000 */
[----:B------:R-:W-:Y:S02]  /*6b90*/  UIMAD UR37, UR5, UR42, UR7 ;  /* 0x0000002a052572a4 */ /* 0x000fe4000f8e0207 */
[----:B------:R-:W-:Y:S11]  /*6ba0*/  UIMAD UR36, UR6, UR62, UR4 ;  /* 0x0000003e062472a4 */ /* 0x000ff6000f8e0204 */
[----:B------:R-:W-:Y:S01]  /*6bb0*/  @!UPT UIADD3 URZ, UPT, UPT, URZ, URZ, URZ ;  /* 0x000000fffffff290 */ /* 0x000fe2000fffe0ff */
.L_x_99:
[----:B------:R-:W-:Y:S01]  /*6bc0*/  UISETP.NE.AND UP0, UPT, UR38, 0x1, UPT ;  /* 0x000000012600788c */ /* 0x000fe2000bf05270 */
[----:B------:R-:W-:Y:S01]  /*6bd0*/  IADD3 R81, PT, PT, R81, 0x1, RZ ;  /* 0x0000000151517810 */ /* 0x000fe20007ffe0ff */
[----:B------:R-:W-:Y:S02]  /*6be0*/  UIADD3 UR11, UPT, UPT, UR43, 0x200, URZ ;  /* 0x000002002b0b7890 */ /* 0x000fe4000fffe0ff */
[----:B------:R-:W-:Y:S02]  /*6bf0*/  USHF.L.U32 UR50, UR27, 0x7, URZ ;  /* 0x000000071b327899 */ /* 0x000fe400080006ff */
[----:B------:R-:W-:Y:S05]  /*6c00*/  USHF.L.U32 UR49, UR20, 0x6, URZ ;  /* 0x0000000614317899 */ /* 0x000fea00080006ff */
[----:B------:R-:W2:Y:S01]  /*6c10*/  @!UP0 LDCU.128 UR12, c[0x0][0xf10] ;  /* 0x0001e200ff0c87ac */ /* 0x000ea20008000c00 */
[----:B------:R-:W3:Y:S01]  /*6c20*/  @!UP0 LDCU UR5, c[0x0][0xf0c] ;  /* 0x0001e180ff0587ac */ /* 0x000ee20008000800 */
[----:B------:R-:W4:Y:S01]  /*6c30*/  @!UP0 LDCU UR10, c[0x0][0xf20] ;  /* 0x0001e400ff0a87ac */ /* 0x000f220008000800 */
[----:B--2---:R-:W-:Y:S02]  /*6c40*/  UIMAD.WIDE.U32 UR8, UR37, UR12, URZ ;  /* 0x0000000c250872a5 */ /* 0x004fe4000f8e00ff */
[----:B------:R-:W-:Y:S02]  /*6c50*/  UIMAD.WIDE.U32 UR6, UR36, UR15, URZ ;  /* 0x0000000f240672a5 */ /* 0x000fe4000f8e00ff */
[----:B------:R-:W-:Y:S03]  /*6c60*/  @!UP0 UISETP.NE.AND UP1, UPT, UR14, 0x1, UPT ;  /* 0x000000010e00888c */ /* 0x000fe6000bf25270 */
[----:B------:R-:W-:Y:S01]  /*6c70*/  @!UP0 UMOV UR4, UR9 ;  /* 0x0000000900048c82 */ /* 0x000fe20008000000 */
[----:B---3--:R-:W-:Y:S02]  /*6c80*/  @!UP0 UISETP.NE.AND UP2, UPT, UR5, 0x1, UPT ;  /* 0x000000010500888c */ /* 0x008fe4000bf45270 */
[----:B------:R-:W-:Y:S01]  /*6c90*/  @!UP0 USHF.R.U32.HI UR4, URZ, UR13, UR4 ;  /* 0x0000000dff048299 */ /* 0x000fe20008011604 */
[----:B------:R-:W-:Y:S02]  /*6ca0*/  @!UP0 UMOV UR6, UR7 ;  /* 0x0000000700068c82 */ /* 0x000fe40008000000 */
[----:B----4-:R-:W-:Y:S02]  /*6cb0*/  @!UP0 USHF.R.U32.HI UR6, URZ, UR10, UR6 ;  /* 0x0000000aff068299 */ /* 0x010fe40008011606 */
[----:B------:R-:W-:Y:S02]  /*6cc0*/  @!UP0 USEL UR7, UR37, UR4, !UP2 ;  /* 0x0000000425078287 */ /* 0x000fe4000d000000 */
[----:B------:R-:W-:Y:S04]  /*6cd0*/  @!UP0 USEL UR6, UR36, UR6, !UP1 ;  /* 0x0000000624068287 */ /* 0x000fe8000c800000 */
[----:B------:R-:W-:Y:S02]  /*6ce0*/  @!UP0 UIADD3 UR4, UPT, UPT, -UR7, UR6, URZ ;  /* 0x0000000607048290 */ /* 0x000fe4000fffe1ff */
[----:B------:R-:W-:Y:S02]  /*6cf0*/  @!UP0 UIADD3 UR6, UPT, UPT, UR7, -UR6, URZ ;  /* 0x8000000607068290 */ /* 0x000fe4000fffe0ff */
[----:B------:R-:W-:Y:S02]  /*6d00*/  @!UP0 UIMAD UR37, UR4, UR5, UR37 ;  /* 0x00000005042582a4 */ /* 0x000fe4000f8e0225 */
[----:B------:R-:W-:Y:S02]  /*6d10*/  @!UP0 UIMAD UR36, UR6, UR14, UR36 ;  /* 0x0000000e062482a4 */ /* 0x000fe4000f8e0224 */
[----:B------:R-:W-:Y:S09]  /*6d20*/  ULOP3.LUT UP0, URZ, UR11, 0x90, URZ, 0xc0, !UPT ;  /* 0x000000900bff7892 */ /* 0x000ff2000f80c0ff */
[----:B------:R-:W-:Y:S05]  /*6d30*/  BRA.U !UP0, `(.L_x_100) ;  /* 0x00000001087c7547 */ /* 0x000fea000b800000 */
[----:B------:R-:W2:Y:S01]  /*6d40*/  LDCU.64 UR8, c[0x4][0x80] ;  /* 0x01001000ff0877ac */ /* 0x000ea20008000a00 */
[----:B------:R-:W-:Y:S01]  /*6d50*/  MOV R2, 0x0 ;  /* 0x0000000000027802 */ /* 0x000fe20000000f00 */
[----:B------:R-:W-:Y:S02]  /*6d60*/  HFMA2 R12, -RZ, RZ, 0, 5.9604644775390625e-08 ;  /* 0x00000001ff0c7431 */ /* 0x000fe400000001ff */
[----:B------:R-:W-:Y:S01]  /*6d70*/  IMAD.MOV.U32 R8, RZ, RZ, 0x70 ;  /* 0x00000070ff087424 */ /* 0x000fe200078e00ff */
[----:B------:R3:W4:Y:S01]  /*6d80*/  LDC.64 R14, c[0x4][R2] ;  /* 0x01000000020e7b82 */ /* 0x0007220000000a00 */
[----:B------:R-:W1:Y:S01]  /*6d90*/  LDCU.64 UR6, c[0x4][0x88] ;  /* 0x01001100ff0677ac */ /* 0x000e620008000a00 */
[----:B------:R-:W-:Y:S01]  /*6da0*/  IMAD.MOV.U32 R13, RZ, RZ, RZ ;  /* 0x000000ffff0d7224 */ /* 0x000fe200078e00ff */
[----:B------:R-:W1:Y:S01]  /*6db0*/  LDCU.64 UR4, c[0x4][0x8] ;  /* 0x01000100ff0477ac */ /* 0x000e620008000a00 */
[----:B--2---:R-:W-:Y:S01]  /*6dc0*/  MOV R5, UR9 ;  /* 0x0000000900057c02 */ /* 0x004fe20008000f00 */
[----:B------:R-:W-:Y:S01]  /*6dd0*/  IMAD.U32 R4, RZ, RZ, UR8 ;  /* 0x00000008ff047e24 */ /* 0x000fe2000f8e00ff */
[----:B-1----:R-:W-:Y:S01]  /*6de0*/  MOV R7, UR7 ;  /* 0x0000000700077c02 */ /* 0x002fe20008000f00 */
[----:B------:R-:W-:Y:S01]  /*6df0*/  IMAD.U32 R6, RZ, RZ, UR6 ;  /* 0x00000006ff067e24 */ /* 0x000fe2000f8e00ff */
[----:B------:R-:W-:Y:S01]  /*6e00*/  MOV R11, UR5 ;  /* 0x00000005000b7c02 */ /* 0x000fe20008000f00 */
[----:B------:R-:W-:Y:S02]  /*6e10*/  IMAD.U32 R10, RZ, RZ, UR4 ;  /* 0x00000004ff0a7e24 */ /* 0x000fe4000f8e00ff */
[----:B------:R-:W-:Y:S07]  /*6e20*/  LEPC R20, `(.L_x_101) ;  /* 0x000000001014794e */ /* 0x000fee0000000000 */
[----:B---345:R-:W-:Y:S05]  /*6e30*/  CALL.ABS.NOINC R14 ;  /* 0x000000000e007343 */ /* 0x038fea0003c00000 */
.L_x_101:
[----:B------:R-:W1:Y:S01]  /*6e40*/  LDCU.64 UR8, c[0x4][0x80] ;  /* 0x01001000ff0877ac */ /* 0x000e620008000a00 */
[----:B------:R-:W2:Y:S01]  /*6e50*/  LDC.64 R2, c[0x4][R2] ;  /* 0x0100000002027b82 */ /* 0x000ea20000000a00 */
[----:B------:R-:W-:Y:S02]  /*6e60*/  HFMA2 R12, -RZ, RZ, 0, 5.9604644775390625e-08 ;  /* 0x00000001ff0c7431 */ /* 0x000fe400000001ff */
[----:B------:R-:W-:Y:S02]  /*6e70*/  IMAD.MOV.U32 R8, RZ, RZ, 0x70 ;  /* 0x00000070ff087424 */ /* 0x000fe400078e00ff */
[----:B------:R-:W-:Y:S01]  /*6e80*/  IMAD.MOV.U32 R13, RZ, RZ, RZ ;  /* 0x000000ffff0d7224 */ /* 0x000fe200078e00ff */
[----:B------:R-:W3:Y:S01]  /*6e90*/  LDCU.64 UR6, c[0x4][0x88] ;  /* 0x01001100ff0677ac */ /* 0x000ee20008000a00 */
[----:B------:R-:W4:Y:S01]  /*6ea0*/  LDCU.64 UR4, c[0x4][0x8] ;  /* 0x01000100ff0477ac */ /* 0x000f220008000a00 */
[----:B-1----:R-:W-:Y:S02]  /*6eb0*/  MOV R4, UR8 ;  /* 0x0000000800047c02 */ /* 0x002fe40008000f00 */
[----:B------:R-:W-:Y:S02]  /*6ec0*/  MOV R5, UR9 ;  /* 0x0000000900057c02 */ /* 0x000fe40008000f00 */
[----:B---3--:R-:W-:Y:S01]  /*6ed0*/  MOV R7, UR7 ;  /* 0x0000000700077c02 */ /* 0x008fe20008000f00 */
[----:B------:R-:W-:Y:S01]  /*6ee0*/  IMAD.U32 R6, RZ, RZ, UR6 ;  /* 0x00000006ff067e24 */ /* 0x000fe2000f8e00ff */
[----:B----4-:R-:W-:Y:S01]  /*6ef0*/  MOV R11, UR5 ;  /* 0x00000005000b7c02 */ /* 0x010fe20008000f00 */
[----:B------:R-:W-:Y:S02]  /*6f00*/  IMAD.U32 R10, RZ, RZ, UR4 ;  /* 0x00000004ff0a7e24 */ /* 0x000fe4000f8e00ff */
[----:B------:R-:W-:Y:S07]  /*6f10*/  LEPC R20, `(.L_x_100) ;  /* 0x000000001014794e */ /* 0x000fee0000000000 */
[----:B--2---:R-:W-:Y:S05]  /*6f20*/  CALL.ABS.NOINC R2 ;  /* 0x0000000002007343 */ /* 0x004fea0003c00000 */
.L_x_100:
[----:B-1----:R-:W-:Y:S02]  /*6f30*/  ISETP.NE.U32.AND P0, PT, RZ, UR58, PT ;  /* 0x0000003aff007c0c */ /* 0x002fe4000bf05070 */
[C---:B------:R-:W-:Y:S02]  /*6f40*/  ISETP.NE.U32.AND P1, PT, R78.reuse, RZ, PT ;  /* 0x000000ff4e00720c */ /* 0x040fe40003f25070 */
[----:B------:R-:W-:Y:S02]  /*6f50*/  ISETP.NE.U32.AND P4, PT, R78, RZ, PT ;  /* 0x000000ff4e00720c */ /* 0x000fe40003f85070 */
[----:B------:R-:W-:Y:S02]  /*6f60*/  ISETP.NE.AND.EX P0, PT, RZ, UR59, PT, P0 ;  /* 0x0000003bff007c0c */ /* 0x000fe4000bf05300 */
[C---:B------:R-:W-:Y:S02]  /*6f70*/  ISETP.NE.AND.EX P1, PT, R79.reuse, RZ, PT, P1 ;  /* 0x000000ff4f00720c */ /* 0x040fe40003f25310 */
[----:B------:R-:W-:Y:S02]  /*6f80*/  ISETP.NE.AND.EX P4, PT, R79, RZ, P0, P4 ;  /* 0x000000ff4f00720c */ /* 0x000fe40000785340 */
[----:B------:R-:W-:Y:S02]  /*6f90*/  ISETP.NE.U32.AND P5, PT, R74, RZ, PT ;  /* 0x000000ff4a00720c */ /* 0x000fe40003fa5070 */
[----:B------:R-:W-:Y:S02]  /*6fa0*/  ISETP.NE.U32.AND P3, PT, RZ, UR58, PT ;  /* 0x0000003aff007c0c */ /* 0x000fe4000bf65070 */
[----:B------:R-:W-:Y:S02]  /*6fb0*/  PLOP3.LUT P2, PT, PT, PT, PT, 0x8, 0x80 ;  /* 0x000000000080781c */ /* 0x000fe40003f4e170 */
[----:B------:R-:W-:Y:S02]  /*6fc0*/  ISETP.NE.AND.EX P5, PT, R75, RZ, PT, P5 ;  /* 0x000000ff4b00720c */ /* 0x000fe40003fa5350 */
[----:B------:R-:W-:Y:S03]  /*6fd0*/  ISETP.NE.AND.EX P3, PT, RZ, UR59, PT, P3 ;  /* 0x0000003bff007c0c */ /* 0x000fe6000bf65330 */
[----:B------:R-:W-:Y:S01]  /*6fe0*/  @!P4 PLOP3.LUT P2, PT, P1, PT, PT, 0x80, 0x8 ;  /* 0x000000000008c81c */ /* 0x000fe20000f4f070 */
[----:B------:R-:W-:Y:S01]  /*6ff0*/  @!UPT UIADD3 URZ, UPT, UPT, URZ, URZ, URZ ;  /* 0x000000fffffff290 */ /* 0x000fe2000fffe0ff */
[----:B------:R-:W-:Y:S11]  /*7000*/  @!P1 BRA `(.L_x_102) ;  /* 0x0000000000309947 */ /* 0x000ff60003800000 */
[----:B------:R-:W-:Y:S01]  /*7010*/  ISETP.NE.U32.AND P0, PT, R76, RZ, PT ;  /* 0x000000ff4c00720c */ /* 0x000fe20003f05070 */
[----:B------:R-:W1:Y:S01]  /*7020*/  LDCU.64 UR4, c[0x0][0x358] ;  /* 0x00006b00ff0477ac */ /* 0x000e620008000a00 */
[----:B------:R-:W-:Y:S02]  /*7030*/  IMAD.MOV.U32 R89, RZ, RZ, 0x1 ;  /* 0x00000001ff597424 */ /* 0x000fe400078e00ff */
[----:B------:R-:W-:Y:S11]  /*7040*/  ISETP.NE.AND.EX P0, PT, R77, RZ, PT, P0 ;  /* 0x000000ff4d00720c */ /* 0x000ff60003f05300 */
[----:B------:R-:W-:Y:S02]  /*7050*/  @!UPT UIADD3 URZ, UPT, UPT, URZ, URZ, URZ ;  /* 0x000000fffffff290 */ /* 0x000fe4000fffe0ff */
[----:B------:R-:W2:Y:S01]  /*7060*/  @P0 LDC.64 R2, c[0x0][0xc88] ;  /* 0x00032200ff020b82 */ /* 0x000ea20000000a00 */
[----:B------:R-:W-:Y:S04]  /*7070*/  @P0 IMAD R0, R78, UR44, RZ ;  /* 0x0000002c4e000c24 */ /* 0x000fe8000f8e02ff */
[----:B--2---:R-:W-:Y:S04]  /*7080*/  @P0 IMAD.WIDE R2, R0, 0x4, R2 ;  /* 0x0000000400020825 */ /* 0x004fe800078e0202 */
[----:B------:R-:W-:Y:S01]  /*7090*/  HFMA2 R0, -RZ, RZ, 0, 5.9604644775390625e-08 ;  /* 0x00000001ff007431 */ /* 0x000fe200000001ff */
[----:B-1---5:R1:W5:Y:S04]  /*70a0*/  @P0 LDG.E R45, desc[UR4][R2.64] ;  /* 0x00000004022d0981 */ /* 0x022368000c1e1900 */
[----:B------:R-:W-:Y:S01]  /*70b0*/  @!P0 PRMT R89, R0, 0x7610, R89 ;  /* 0x0000761000598816 */ /* 0x000fe20000000059 */
[----:B-1----:R-:W2:Y:S06]  /*70c0*/  @!P0 LDC R45, c[0x0][0xc80] ;  /* 0x00032000ff2d8b82 */ /* 0x002eac0000000800 */
.L_x_102:
[----:B------:R-:W-:Y:S05]  /*70d0*/  @!P5 BRA `(.L_x_103) ;  /* 0x000000000024d947 */ /* 0x000fea0003800000 */
[----:B------:R-:W-:Y:S01]  /*70e0*/  ISETP.NE.U32.AND P0, PT, R72, RZ, PT ;  /* 0x000000ff4800720c */ /* 0x000fe20003f05070 */
[----:B------:R-:W1:Y:S03]  /*70f0*/  LDCU.64 UR4, c[0x0][0x358] ;  /* 0x00006b00ff0477ac */ /* 0x000e660008000a00 */
[----:B------:R-:W-:Y:S11]  /*7100*/  ISETP.NE.AND.EX P0, PT, R73, RZ, PT, P0 ;  /* 0x000000ff4900720c */ /* 0x000ff60003f05300 */
[----:B------:R-:W-:Y:S02]  /*7110*/  @!UPT UIADD3 URZ, UPT, UPT, URZ, URZ, URZ ;  /* 0x000000fffffff290 */ /* 0x000fe4000fffe0ff */
[----:B------:R-:W3:Y:S01]  /*7120*/  @P0 LDC.64 R2, c[0x0][0xca8] ;  /* 0x00032a00ff020b82 */ /* 0x000ee20000000a00 */
[----:B------:R-:W-:Y:S04]  /*7130*/  @P0 IMAD R0, R74, UR44, RZ ;  /* 0x0000002c4a000c24 */ /* 0x000fe8000f8e02ff */
[----:B---3--:R-:W-:Y:S05]  /*7140*/  @P0 IMAD.WIDE R2, R0, 0x4, R2 ;  /* 0x0000000400020825 */ /* 0x008fea00078e0202 */
[----:B-1---5:R1:W5:Y:S02]  /*7150*/  @P0 LDG.E R43, desc[UR4][R2.64] ;  /* 0x00000004022b0981 */ /* 0x022364000c1e1900 */
[----:B-1----:R-:W3:Y:S02]  /*7160*/  @!P0 LDC R43, c[0x0][0xca0] ;  /* 0x00032800ff2b8b82 */ /* 0x002ee40000000800 */
.L_x_103:
[----:B--2--5:R-:W-:Y:S01]  /*7170*/  FSETP.NEU.AND P0, PT, R45, RZ, PT ;  /* 0x000000ff2d00720b */ /* 0x024fe20003f0d000 */
[----:B------:R-:W-:Y:S01]  /*7180*/  ULOP3.LUT UR4, UR57, 0x1, URZ, 0x3c, !UPT ;  /* 0x0000000139047892 */ /* 0x000fe2000f8e3cff */
[----:B------:R-:W-:Y:S01]  /*7190*/  SEL R4, RZ, 0xffffffff, P3 ;  /* 0xffffffffff047807 */ /* 0x000fe20001800000 */
[----:B------:R-:W-:Y:S01]  /*71a0*/  IMAD.U32 R51, RZ, RZ, UR45 ;  /* 0x0000002dff337e24 */ /* 0x000fe2000f8e00ff */
[----:B------:R-:W-:Y:S01]  /*71b0*/  @!P4 LOP3.LUT P3, RZ, R89, 0xff, RZ, 0xc0, !PT ;  /* 0x000000ff59ffc812 */ /* 0x000fe2000786c0ff */
[----:B------:R-:W-:Y:S01]  /*71c0*/  IMAD.MOV.U32 R98, RZ, RZ, 0x10 ;  /* 0x00000010ff627424 */ /* 0x000fe200078e00ff */
[----:B------:R-:W-:Y:S01]  /*71d0*/  @!P4 SEL R0, RZ, 0xffffffff, P0 ;  /* 0xffffffffff00c807 */ /* 0x000fe20000000000 */
[----:B------:R-:W-:Y:S01]  /*71e0*/  IMAD.U32 R112, RZ, RZ, UR4 ;  /* 0x00000004ff707e24 */ /* 0x000fe2000f8e00ff */
[----:B------:R-:W-:Y:S01]  /*71f0*/  LEA R104, R84, UR43, 0x3 ;  /* 0x0000002b54687c11 */ /* 0x000fe2000f8e18ff */
[----:B------:R-:W-:Y:S01]  /*7200*/  IMAD.SHL.U32 R99, R86, 0x2, RZ ;  /* 0x0000000256637824 */ /* 0x000fe200078e00ff */
[----:B------:R-:W-:Y:S01]  /*7210*/  @P2 SEL R0, R4, R0, !P3 ;  /* 0x0000000004002207 */ /* 0x000fe20005800000 */
[----:B------:R-:W-:Y:S01]  /*7220*/  IMAD.SHL.U32 R51, R51, 0x1000, RZ ;  /* 0x0000100033337824 */ /* 0x000fe200078e00ff */
[----:B------:R-:W-:Y:S01]  /*7230*/  SEL R3, RZ, 0xffffffff, P0 ;  /* 0xffffffffff037807 */ /* 0x000fe20000000000 */
[----:B------:R-:W-:Y:S01]  /*7240*/  BSSY B1, `(.L_x_104) ;  /* 0x000003a000017945 */ /* 0x000fe20003800000 */
[----:B------:R-:W-:Y:S01]  /*7250*/  @!P4 LOP3.LUT R0, R0, 0x1, RZ, 0xc0, !PT ;  /* 0x000000010000c812 */ /* 0x000fe200078ec0ff */
[----:B------:R-:W-:Y:S01]  /*7260*/  IMAD.MOV.U32 R107, RZ, RZ, 0x1 ;  /* 0x00000001ff6b7424 */ /* 0x000fe200078e00ff */
[----:B------:R-:W-:Y:S01]  /*7270*/  LOP3.LUT P6, RZ, R87, 0x40, RZ, 0xc0, !PT ;  /* 0x0000004057ff7812 */ /* 0x000fe200078cc0ff */
[----:B------:R-:W-:Y:S01]  /*7280*/  IMAD R105, R84, 0x40, R85 ;  /* 0x0000004054697824 */ /* 0x000fe200078e0255 */
[----:B------:R-:W-:Y:S01]  /*7290*/  ISETP.NE.U32.OR P5, PT, R0, 0x1, P4 ;  /* 0x000000010000780c */ /* 0x000fe200027a5470 */
[----:B------:R-:W-:Y:S01]  /*72a0*/  IMAD.U32 R0, RZ, RZ, UR45 ;  /* 0x0000002dff007e24 */ /* 0x000fe2000f8e00ff */
[----:B------:R-:W-:Y:S01]  /*72b0*/  LOP3.LUT P4, R80, R89, 0xff, RZ, 0xc0, !PT ;  /* 0x000000ff59507812 */ /* 0x000fe2000788c0ff */
[----:B------:R-:W-:Y:S01]  /*72c0*/  IMAD.U32 R106, RZ, RZ, UR45 ;  /* 0x0000002dff6a7e24 */ /* 0x000fe2000f8e00ff */
[----:B------:R-:W-:Y:S02]  /*72d0*/  SEL R98, R98, 0xfffffff0, !P6 ;  /* 0xfffffff062627807 */ /* 0x000fe40007000000 */
[----:B------:R-:W-:Y:S02]  /*72e0*/  CS2R R70, SRZ ;  /* 0x0000000000467805 */ /* 0x000fe4000001ff00 */
[----:B------:R-:W-:Y:S02]  /*72f0*/  LEA R0, R0, UR43, 0x3 ;  /* 0x0000002b00007c11 */ /* 0x000fe4000f8e18ff */
[----:B------:R-:W-:Y:S02]  /*7300*/  CS2R R68, SRZ ;  /* 0x0000000000447805 */ /* 0x000fe4000001ff00 */
[----:B------:R-:W-:Y:S02]  /*7310*/  @P1 SEL R3, R4, R3, !P4 ;  /* 0x0000000304031207 */ /* 0x000fe40006000000 */
[----:B------:R-:W-:Y:S02]  /*7320*/  CS2R R66, SRZ ;  /* 0x0000000000427805 */ /* 0x000fe4000001ff00 */
[----:B------:R-:W-:Y:S02]  /*7330*/  IADD3 R50, PT, PT, R51, UR43, R99 ;  /* 0x0000002b33327c10 */ /* 0x000fe4000fffe063 */
[----:B------:R-:W-:Y:S02]  /*7340*/  CS2R R64, SRZ ;  /* 0x0000000000407805 */ /* 0x000fe4000001ff00 */
[----:B------:R-:W-:Y:S02]  /*7350*/  LOP3.LUT R3, R3, 0x1, RZ, 0xc0, !PT ;  /* 0x0000000103037812 */ /* 0x000fe400078ec0ff */
[----:B------:R-:W-:Y:S02]  /*7360*/  CS2R R58, SRZ ;  /* 0x00000000003a7805 */ /* 0x000fe4000001ff00 */
[----:B------:R-:W-:Y:S02]  /*7370*/  @P5 SHF.L.U32 R2, R112, 0x1f, RZ ;  /* 0x0000001f70025819 */ /* 0x000fe400000006ff */
[----:B------:R-:W-:Y:S02]  /*7380*/  CS2R R56, SRZ ;  /* 0x0000000000387805 */ /* 0x000fe4000001ff00 */
[----:B------:R-:W-:Y:S02]  /*7390*/  ISETP.NE.U32.AND P0, PT, R3, 0x1, PT ;  /* 0x000000010300780c */ /* 0x000fe40003f05070 */
[----:B------:R-:W-:Y:S01]  /*73a0*/  CS2R R54, SRZ ;  /* 0x0000000000367805 */ /* 0x000fe2000001ff00 */
[----:B------:R1:W2:Y:S01]  /*73b0*/  @P5 SYNCS.PHASECHK.TRANS64.TRYWAIT P3, [R0+URZ+0x80], R2 ;  /* 0x00008002000055a7 */ /* 0x0002a200080611ff */
[----:B------:R-:W-:Y:S02]  /*73c0*/  P2R R97, PR, RZ, 0x20 ;  /* 0x00000020ff617803 */ /* 0x000fe40000000000 */
[----:B------:R-:W-:Y:S02]  /*73d0*/  CS2R R52, SRZ ;  /* 0x0000000000347805 */ /* 0x000fe4000001ff00 */
[----:B------:R-:W-:Y:S01]  /*73e0*/  P2R R113, PR, RZ, 0x1 ;  /* 0x00000001ff717803 */ /* 0x000fe20000000000 */
[----:B------:R-:W-:Y:S01]  /*73f0*/  IMAD.IADD R49, R50, 0x1, R98 ;  /* 0x0000000132317824 */ /* 0x000fe200078e0262 */
[----:B-1----:R-:W-:Y:S04]  /*7400*/  SHF.L.U32 R2, R83, 0x1f, RZ ;  /* 0x0000001f53027819 */ /* 0x002fe800000006ff */
[----:B------:R1:W4:Y:S01]  /*7410*/  SYNCS.PHASECHK.TRANS64.TRYWAIT P2, [R104+URZ+0xe0], R2 ;  /* 0x0000e002680075a7 */ /* 0x00032200080411ff */
[----:B--2---:R-:W-:Y:S01]  /*7420*/  @P5 SEL R107, RZ, 0x1, !P3 ;  /* 0x00000001ff6b5807 */ /* 0x004fe20005800000 */
[----:B-1----:R-:W-:Y:S06]  /*7430*/  @!P5 BRA `(.L_x_105) ;  /* 0x000000000068d947 */ /* 0x002fec0003800000 */
[----:B------:R-:W-:Y:S01]  /*7440*/  ISETP.NE.AND P0, PT, R107, RZ, PT ;  /* 0x000000ff6b00720c */ /* 0x000fe20003f05270 */
[----:B------:R-:W-:Y:S01]  /*7450*/  BSSY B0, `(.L_x_106) ;  /* 0x000000d000007945 */ /* 0x000fe20003800000 */
[----:B------:R-:W-:Y:S02]  /*7460*/  CS2R R54, SRZ ;  /* 0x0000000000367805 */ /* 0x000fe4000001ff00 */
[----:B------:R-:W-:Y:S02]  /*7470*/  CS2R R52, SRZ ;  /* 0x0000000000347805 */ /* 0x000fe4000001ff00 */
[----:B------:R-:W-:Y:S02]  /*7480*/  CS2R R58, SRZ ;  /* 0x00000000003a7805 */ /* 0x000fe4000001ff00 */
[----:B------:R-:W-:Y:S02]  /*7490*/  CS2R R56, SRZ ;  /* 0x0000000000387805 */ /* 0x000fe4000001ff00 */
[----:B------:R-:W-:Y:S02]  /*74a0*/  CS2R R66, SRZ ;  /* 0x0000000000427805 */ /* 0x000fe4000001ff00 */
[----:B------:R-:W-:Y:S02]  /*74b0*/  CS2R R64, SRZ ;  /* 0x0000000000407805 */ /* 0x000fe4000001ff00 */
[----:B------:R-:W-:Y:S02]  /*74c0*/  CS2R R70, SRZ ;  /* 0x0000000000467805 */ /* 0x000fe4000001ff00 */
[----:B------:R-:W-:Y:S01]  /*74d0*/  CS2R R68, SRZ ;  /* 0x0000000000447805 */ /* 0x000fe2000001ff00 */
[----:B------:R-:W-:Y:S06]  /*74e0*/  @P0 BRA `(.L_x_107) ;  /* 0x00000000000c0947 */ /* 0x000fec0003800000 */
[----:B------:R-:W-:Y:S04]  /*74f0*/  SHF.L.U32 R3, R112, 0x1f, RZ ;  /* 0x0000001f70037819 */ /* 0x000fe800000006ff */
[----:B------:R-:W1:Y:S02]  /*7500*/  SYNCS.PHASECHK.TRANS64.TRYWAIT P0, [R0+URZ+0x80], R3 ;  /* 0x00008003000075a7 */ /* 0x000e6400080011ff */
[----:B-1----:R-:W-:Y:S05]  /*7510*/  @!P0 BRA `(.L_x_108) ;  /* 0x0000004800fc8947 */ /* 0x002fea0003800000 */
.L_x_107:
[----:B------:R-:W-:Y:S05]  /*7520*/  BSYNC B0 ;  /* 0x0000000000007941 */ /* 0x000fea0003800000 */
.L_x_106:
[----:B------:R-:W-:Y:S01]  /*7530*/  ISETP.NE.AND P0, PT, R113, RZ, PT ;  /* 0x000000ff7100720c */ /* 0x000fe20003f05270 */
[----:B------:R-:W-:Y:S04]  /*7540*/  UIADD3 UR4, UPT, UPT, UR45, 0x1, URZ ;  /* 0x000000012d047890 */ /* 0x000fe8000fffe0ff */
[----:B------:R-:W-:Y:S04]  /*7550*/  UISETP.NE.AND UP0, UPT, UR4, 0x3, UPT ;  /* 0x000000030400788c */ /* 0x000fe8000bf05270 */
[----:B------:R-:W-:Y:S02]  /*7560*/  USEL UR5, URZ, 0x1, UP0 ;  /* 0x00000001ff057887 */ /* 0x000fe40008000000 */
[----:B------:R-:W-:Y:S02]  /*7570*/  USEL UR4, UR4, URZ, UP0 ;  /* 0x000000ff04047287 */ /* 0x000fe40008000000 */
[----:B------:R2:W1:Y:S02]  /*7580*/  @P0 LDS.128 R52, [R50+0x200] ;  /* 0x0002000032340984 */ /* 0x0004640000000c00 */
[----:B------:R-:W-:Y:S02]  /*7590*/  LOP3.LUT R112, R112, UR5, RZ, 0x3c, !PT ;  /* 0x0000000570707c12 */ /* 0x000fe4000f8e3cff */
[----:B------:R2:W1:Y:S01]  /*75a0*/  @P0 LDS.128 R56, [R49+0x200] ;  /* 0x0002000031380984 */ /* 0x0004620000000c00 */
[----:B------:R-:W-:Y:S03]  /*75b0*/  IMAD.U32 R106, RZ, RZ, UR4 ;  /* 0x00000004ff6a7e24 */ /* 0x000fe6000f8e00ff */
[----:B------:R2:W1:Y:S04]  /*75c0*/  @P0 LDS.128 R64, [R50+0xa00] ;  /* 0x000a000032400984 */ /* 0x0004680000000c00 */
[----:B------:R2:W1:Y:S02]  /*75d0*/  @P0 LDS.128 R68, [R49+0xa00] ;  /* 0x000a000031440984 */ /* 0x0004640000000c00 */
.L_x_105:
[----:B------:R-:W-:Y:S05]  /*75e0*/  BSYNC B1 ;  /* 0x0000000000017941 */ /* 0x000fea0003800000 */
.L_x_104:
[----:B------:R-:W-:Y:S01]  /*75f0*/  HFMA2 R39, -RZ, RZ, 0, 0 ;  /* 0x00000000ff277431 */ /* 0x000fe200000001ff */
[----:B-1----:R-:W-:Y:S01]  /*7600*/  SHF.R.U32.HI R0, RZ, 0x15, R105 ;  /* 0x00000015ff007819 */ /* 0x002fe20000011669 */
[----:B----4-:R-:W-:Y:S06]  /*7610*/  @P2 BRA `(.L_x_109) ;  /* 0x0000000000082947 */ /* 0x010fec0003800000 */
[----:B------:R-:W1:Y:S02]  /*7620*/  SYNCS.PHASECHK.TRANS64.TRYWAIT P0, [R104+URZ+0xe0], R2 ;  /* 0x0000e002680075a7 */ /* 0x000e6400080011ff */
[----:B-1----:R-:W-:Y:S05]  /*7630*/  @!P0 BRA `(.L_x_110) ;  /* 0x0000004800c88947 */ /* 0x002fea0003800000 */
.L_x_109:
[----:B-1----:R-:W-:Y:S01]  /*7640*/  LOP3.LUT R2, R0, 0x3, RZ, 0xc0, !PT ;  /* 0x0000000300027812 */ /* 0x002fe200078ec0ff */
[----:B------:R-:W-:Y:S01]  /*7650*/  IMAD.MOV.U32 R38, RZ, RZ, RZ ;  /* 0x000000ffff267224 */ /* 0x000fe200078e00ff */
[----:B------:R-:W-:Y:S02]  /*7660*/  CS2R R36, SRZ ;  /* 0x0000000000247805 */ /* 0x000fe4000001ff00 */
[----:B------:R-:W-:Y:S02]  /*7670*/  CS2R R34, SRZ ;  /* 0x0000000000227805 */ /* 0x000fe4000001ff00 */
[----:B------:R-:W-:Y:S02]  /*7680*/  ISETP.NE.AND P0, PT, R88, R2, PT ;  /* 0x000000025800720c */ /* 0x000fe40003f05270 */
[----:B------:R-:W-:Y:S02]  /*7690*/  CS2R R32, SRZ ;  /* 0x0000000000207805 */ /* 0x000fe4000001ff00 */
        /* <DEDUP_REMOVED lines=13> */
[----:B------:R-:W-:Y:S11]  /*7770*/  LOP3.LUT P0, RZ, R0, 0x3, R90, 0x48, !PT ;  /* 0x0000000300ff7812 */ /* 0x000ff6000780485a */
[----:B------:R-:W-:Y:S02]  /*7780*/  @!UPT UIADD3 URZ, UPT, UPT, URZ, URZ, URZ ;  /* 0x000000fffffff290 */ /* 0x000fe4000fffe0ff */
[----:B------:R-:W-:Y:S05]  /*7790*/  @!P0 BRA `(.L_x_112) ;  /* 0x0000000000408947 */ /* 0x000fea0003800000 */
[----:B------:R-:W1:Y:S01]  /*77a0*/  LDCU.64 UR8, c[0x4][0x70] ;  /* 0x01000e00ff0877ac */ /* 0x000e620008000a00 */
[----:B------:R-:W-:Y:S01]  /*77b0*/  MOV R15, 0x0 ;  /* 0x00000000000f7802 */ /* 0x000fe20000000f00 */
[----:B------:R-:W-:Y:S02]  /*77c0*/  HFMA2 R12, -RZ, RZ, 0, 5.9604644775390625e-08 ;  /* 0x00000001ff0c7431 */ /* 0x000fe400000001ff */
[----:B------:R-:W-:Y:S02]  /*77d0*/  IMAD.MOV.U32 R8, RZ, RZ, 0x192 ;  /* 0x00000192ff087424 */ /* 0x000fe400078e00ff */
[----:B------:R-:W-:Y:S01]  /*77e0*/  IMAD.MOV.U32 R13, RZ, RZ, RZ ;  /* 0x000000ffff0d7224 */ /* 0x000fe200078e00ff */
[----:B------:R-:W4:Y:S01]  /*77f0*/  LDCU.64 UR6, c[0x4][0x78] ;  /* 0x01000f00ff0677ac */ /* 0x000f220008000a00 */
[----:B------:R-:W2:Y:S01]  /*7800*/  LDC.64 R14, c[0x4][R15] ;  /* 0x010000000f0e7b82 */ /* 0x000ea20000000a00 */
[----:B------:R-:W5:Y:S01]  /*7810*/  LDCU.64 UR4, c[0x4][0x10] ;  /* 0x01000200ff0477ac */ /* 0x000f620008000a00 */
[----:B-1----:R-:W-:Y:S01]  /*7820*/  MOV R5, UR9 ;  /* 0x0000000900057c02 */ /* 0x002fe20008000f00 */
[----:B------:R-:W-:Y:S01]  /*7830*/  IMAD.U32 R4, RZ, RZ, UR8 ;  /* 0x00000008ff047e24 */ /* 0x000fe2000f8e00ff */
[----:B----4-:R-:W-:Y:S01]  /*7840*/  MOV R7, UR7 ;  /* 0x0000000700077c02 */ /* 0x010fe20008000f00 */
[----:B------:R-:W-:Y:S01]  /*7850*/  IMAD.U32 R6, RZ, RZ, UR6 ;  /* 0x00000006ff067e24 */ /* 0x000fe2000f8e00ff */
[----:B-----5:R-:W-:Y:S01]  /*7860*/  MOV R11, UR5 ;  /* 0x00000005000b7c02 */ /* 0x020fe20008000f00 */
[----:B------:R-:W-:Y:S02]  /*7870*/  IMAD.U32 R10, RZ, RZ, UR4 ;  /* 0x00000004ff0a7e24 */ /* 0x000fe4000f8e00ff */
[----:B------:R-:W-:Y:S07]  /*7880*/  LEPC R20, `(.L_x_112) ;  /* 0x000000001014794e */ /* 0x000fee0000000000 */
[----:B--23--:R-:W-:Y:S05]  /*7890*/  CALL.ABS.NOINC R14 ;  /* 0x000000000e007343 */ /* 0x00cfea0003c00000 */
.L_x_112:
[----:B------:R-:W-:Y:S05]  /*78a0*/  WARPSYNC.ALL ;  /* 0x0000000000007948 */ /* 0x000fea0003800000 */
[C---:B------:R-:W-:Y:S01]  /*78b0*/  R2UR UR4, R105.reuse ;  /* 0x00000000690472ca */ /* 0x040fe200000e0000 */
[----:B------:R-:W-:Y:S05]  /*78c0*/  VIADD R0, R105, 0x20 ;  /* 0x0000002069007836 */ /* 0x000fea0000000000 */
[----:B------:R-:W-:Y:S04]  /*78d0*/  SHF.R.U32.HI R0, RZ, 0x15, R0 ;  /* 0x00000015ff007819 */ /* 0x000fe80000011600 */
[----:B------:R-:W-:Y:S03]  /*78e0*/  LOP3.LUT P0, RZ, R0, 0x3, R90, 0x48, !PT ;  /* 0x0000000300ff7812 */ /* 0x000fe6000780485a */
[----:B------:R-:W1:Y:S10]  /*78f0*/  LDTM.x16 R24, tmem[UR4] ;  /* 0x00000004001879ee */ /* 0x000e740008240000 */
[----:B-1----:R-:W-:Y:S05]  /*7900*/  @!P0 BRA `(.L_x_113) ;  /* 0x0000000000408947 */ /* 0x002fea0003800000 */
        /* <DEDUP_REMOVED lines=16> */
.L_x_113:
[----:B------:R-:W-:Y:S05]  /*7a10*/  WARPSYNC.ALL ;  /* 0x0000000000007948 */ /* 0x000fea0003800000 */
[----:B------:R-:W-:Y:S11]  /*7a20*/  R2UR UR4, R105 ;  /* 0x00000000690472ca */ /* 0x000ff600000e0000 */
[----:B------:R-:W-:Y:S02]  /*7a30*/  @!UPT UIADD3 URZ, UPT, UPT, URZ, URZ, URZ ;  /* 0x000000fffffff290 */ /* 0x000fe4000fffe0ff */
[----:B------:R-:W1:Y:S02]  /*7a40*/  LDTM.x16 R4, tmem[UR4+0x20] ;  /* 0x00002004000479ee */ /* 0x000e640008240000 */
[----:B-1----:R-:W-:Y:S01]  /*7a50*/  NOP ;  /* 0x0000000000007918 */ /* 0x002fe20000000000 */
.L_x_111:
[----:B------:R-:W-:Y:S01]  /*7a60*/  SHF.L.U32 R20, R52, 0x10, RZ ;  /* 0x0000001034147819 */ /* 0x000fe200000006ff */
[C---:B---3--:R-:W-:Y:S01]  /*7a70*/  FMUL R0, R43.reuse, R24 ;  /* 0x000000182b007220 */ /* 0x048fe20000400000 */
[----:B------:R-:W-:Y:S01]  /*7a80*/  ISETP.NE.AND P0, PT, R88, R2, PT ;  /* 0x000000025800720c */ /* 0x000fe20003f05270 */
[----:B------:R-:W-:Y:S01]  /*7a90*/  FMUL R2, R43, R25 ;  /* 0x000000192b027220 */ /* 0x000fe20000400000 */
[----:B------:R-:W-:Y:S01]  /*7aa0*/  LOP3.LUT R21, R52, 0xffff0000, RZ, 0xc0, !PT ;  /* 0xffff000034157812 */ /* 0x000fe200078ec0ff */
[----:B------:R-:W-:Y:S01]  /*7ab0*/  FFMA R0, R45, R20, R0 ;  /* 0x000000142d007223 */ /* 0x000fe20000000000 */
[----:B------:R-:W-:Y:S01]  /*7ac0*/  SHF.L.U32 R22, R53, 0x10, RZ ;  /* 0x0000001035167819 */ /* 0x000fe200000006ff */
[----:B------:R-:W-:Y:S01]  /*7ad0*/  FMUL R3, R43, R26 ;  /* 0x0000001a2b037220 */ /* 0x000fe20000400000 */
[----:B------:R-:W-:Y:S01]  /*7ae0*/  LOP3.LUT R23, R53, 0xffff0000, RZ, 0xc0, !PT ;  /* 0xffff000035177812 */ /* 0x000fe200078ec0ff */
[----:B------:R-:W-:Y:S01]  /*7af0*/  FFMA R2, R45, R21, R2 ;  /* 0x000000152d027223 */ /* 0x000fe20000000002 */
[C---:B------:R-:W-:Y:S01]  /*7b00*/  SHF.L.U32 R40, R54.reuse, 0x10, RZ ;  /* 0x0000001036287819 */ /* 0x040fe200000006ff */
[----:B------:R-:W-:Y:S01]  /*7b10*/  FMUL R20, R43, R27 ;  /* 0x0000001b2b147220 */ /* 0x000fe20000400000 */
[----:B------:R-:W-:Y:S01]  /*7b20*/  LOP3.LUT R41, R54, 0xffff0000, RZ, 0xc0, !PT ;  /* 0xffff000036297812 */ /* 0x000fe200078ec0ff */
[----:B------:R-:W-:Y:S01]  /*7b30*/  FFMA R3, R45, R22, R3 ;  /* 0x000000162d037223 */ /* 0x000fe20000000003 */
[----:B------:R-:W-:Y:S01]  /*7b40*/  F2FP.BF16.F32.PACK_AB R60, R2, R0 ;  /* 0x00000000023c723e */ /* 0x000fe200000010ff */
[----:B------:R-:W-:Y:S01]  /*7b50*/  FMUL R21, R43, R28 ;  /* 0x0000001c2b157220 */ /* 0x000fe20000400000 */
[----:B------:R-:W-:Y:S01]  /*7b60*/  LOP3.LUT R42, R69, 0xffff0000, RZ, 0xc0, !PT ;  /* 0xffff0000452a7812 */ /* 0x000fe200078ec0ff */
[----:B------:R-:W-:Y:S01]  /*7b70*/  FMUL R22, R43, R29 ;  /* 0x0000001d2b167220 */ /* 0x000fe20000400000 */
[----:B------:R-:W-:Y:S01]  /*7b80*/  SHF.L.U32 R44, R70, 0x10, RZ ;  /* 0x00000010462c7819 */ /* 0x000fe200000006ff */
[----:B------:R-:W-:Y:S01]  /*7b90*/  FFMA R20, R45, R23, R20 ;  /* 0x000000172d147223 */ /* 0x000fe20000000014 */
[----:B------:R-:W-:Y:S01]  /*7ba0*/  SHF.L.U32 R23, R55, 0x10, RZ ;  /* 0x0000001037177819 */ /* 0x000fe200000006ff */
[----:B------:R-:W-:Y:S01]  /*7bb0*/  FFMA R21, R45, R40, R21 ;  /* 0x000000282d157223 */ /* 0x000fe20000000015 */
[----:B------:R-:W-:Y:S01]  /*7bc0*/  LOP3.LUT R40, R55, 0xffff0000, RZ, 0xc0, !PT ;  /* 0xffff000037287812 */ /* 0x000fe200078ec0ff */
[----:B------:R-:W-:Y:S01]  /*7bd0*/  FFMA R22, R45, R41, R22 ;  /* 0x000000292d167223 */ /* 0x000fe20000000016 */
[----:B------:R-:W-:Y:S01]  /*7be0*/  F2FP.BF16.F32.PACK_AB R61, R20, R3 ;  /* 0x00000003143d723e */ /* 0x000fe200000010ff */
[C---:B------:R-:W-:Y:S01]  /*7bf0*/  FMUL R0, R43.reuse, R30 ;  /* 0x0000001e2b007220 */ /* 0x040fe20000400000 */
[----:B------:R-:W-:Y:S01]  /*7c00*/  LOP3.LUT R41, R58, 0xffff0000, RZ, 0xc0, !PT ;  /* 0xffff00003a297812 */ /* 0x000fe200078ec0ff */
[----:B------:R-:W-:Y:S01]  /*7c10*/  FMUL R2, R43, R31 ;  /* 0x0000001f2b027220 */ /* 0x000fe20000400000 */
[----:B------:R-:W-:Y:S01]  /*7c20*/  F2FP.BF16.F32.PACK_AB R62, R22, R21 ;  /* 0x00000015163e723e */ /* 0x000fe200000010ff */
[C---:B------:R-:W-:Y:S01]  /*7c30*/  FFMA R0, R45.reuse, R23, R0 ;  /* 0x000000172d007223 */ /* 0x040fe20000000000 */
[C---:B------:R-:W-:Y:S01]  /*7c40*/  SHF.L.U32 R22, R56.reuse, 0x10, RZ ;  /* 0x0000001038167819 */ /* 0x040fe200000006ff */
[----:B------:R-:W-:Y:S01]  /*7c50*/  FFMA R2, R45, R40, R2 ;  /* 0x000000282d027223 */ /* 0x000fe20000000002 */
[----:B------:R-:W-:Y:S01]  /*7c60*/  LOP3.LUT R23, R56, 0xffff0000, RZ, 0xc0, !PT ;  /* 0xffff000038177812 */ /* 0x000fe200078ec0ff */
[----:B------:R-:W-:Y:S01]  /*7c70*/  FMUL R3, R43, R32 ;  /* 0x000000202b037220 */ /* 0x000fe20000400000 */
[----:B------:R-:W-:Y:S01]  /*7c80*/  SHF.L.U32 R40, R57, 0x10, RZ ;  /* 0x0000001039287819 */ /* 0x000fe200000006ff */
[C---:B------:R-:W-:Y:S01]  /*7c90*/  FMUL R20, R43.reuse, R33 ;  /* 0x000000212b147220 */ /* 0x040fe20000400000 */
[----:B------:R-:W-:Y:S01]  /*7ca0*/  F2FP.BF16.F32.PACK_AB R63, R2, R0 ;  /* 0x00000000023f723e */ /* 0x000fe200000010ff */
[----:B------:R-:W-:Y:S01]  /*7cb0*/  FMUL R21, R43, R34 ;  /* 0x000000222b157220 */ /* 0x000fe20000400000 */
[----:B------:R-:W-:Y:S01]  /*7cc0*/  LOP3.LUT R46, R70, 0xffff0000, RZ, 0xc0, !PT ;  /* 0xffff0000462e7812 */ /* 0x000fe200078ec0ff */
[----:B------:R-:W-:Y:S01]  /*7cd0*/  FFMA R3, R45, R22, R3 ;  /* 0x000000162d037223 */ /* 0x000fe20000000003 */
[----:B------:R-:W-:Y:S01]  /*7ce0*/  SHF.L.U32 R47, R71, 0x10, RZ ;  /* 0x00000010472f7819 */ /* 0x000fe200000006ff */
[----:B------:R-:W-:Y:S01]  /*7cf0*/  FFMA R20, R45, R23, R20 ;  /* 0x000000172d147223 */ /* 0x000fe20000000014 */
[----:B------:R-:W-:Y:S01]  /*7d00*/  LOP3.LUT R23, R57, 0xffff0000, RZ, 0xc0, !PT ;  /* 0xffff000039177812 */ /* 0x000fe200078ec0ff */
[----:B------:R-:W-:Y:S01]  /*7d10*/  FFMA R21, R45, R40, R21 ;  /* 0x000000282d157223 */ /* 0x000fe20000000015 */
[----:B------:R-:W-:Y:S01]  /*7d20*/  SHF.L.U32 R40, R58, 0x10, RZ ;  /* 0x000000103a287819 */ /* 0x000fe200000006ff */
[C---:B------:R-:W-:Y:S01]  /*7d30*/  FMUL R0, R43.reuse, R35 ;  /* 0x000000232b007220 */ /* 0x040fe20000400000 */
[----:B------:R-:W-:Y:S01]  /*7d40*/  F2FP.BF16.F32.PACK_AB R100, R20, R3 ;  /* 0x000000031464723e */ /* 0x000fe200000010ff */
[----:B------:R-:W-:Y:S01]  /*7d50*/  FMUL R2, R43, R36 ;  /* 0x000000242b027220 */ /* 0x000fe20000400000 */
[----:B------:R-:W-:Y:S01]  /*7d60*/  LOP3.LUT R48, R71, 0xffff0000, RZ, 0xc0, !PT ;  /* 0xffff000047307812 */ /* 0x000fe200078ec0ff */
[----:B------:R-:W-:Y:S01]  /*7d70*/  FMUL R22, R43, R37 ;  /* 0x000000252b167220 */ /* 0x000fe20000400000 */
[----:B------:R-:W-:Y:S01]  /*7d80*/  ISETP.NE.AND P1, PT, R88, RZ, PT ;  /* 0x000000ff5800720c */ /* 0x000fe20003f25270 */
[----:B------:R-:W-:Y:S01]  /*7d90*/  FFMA R0, R45, R23, R0 ;  /* 0x000000172d007223 */ /* 0x000fe20000000000 */
[----:B------:R-:W-:Y:S01]  /*7da0*/  SHF.L.U32 R23, R59, 0x10, RZ ;  /* 0x000000103b177819 */ /* 0x000fe200000006ff */
[----:B------:R-:W-:Y:S01]  /*7db0*/  FFMA R2, R45, R40, R2 ;  /* 0x000000282d027223 */ /* 0x000fe20000000002 */
[----:B------:R-:W-:Y:S01]  /*7dc0*/  LOP3.LUT R40, R59, 0xffff0000, RZ, 0xc0, !PT ;  /* 0xffff00003b287812 */ /* 0x000fe200078ec0ff */
[----:B------:R1:W-:Y:S01]  /*7dd0*/  @!P0 STS.128 [R50+0x200], R60 ;  /* 0x0002003c32008388 */ /* 0x0003e20000000c00 */
[----:B------:R-:W-:Y:S01]  /*7de0*/  F2FP.BF16.F32.PACK_AB R101, R0, R21 ;  /* 0x000000150065723e */ /* 0x000fe200000010ff */
[----:B------:R-:W-:Y:S01]  /*7df0*/  FFMA R22, R45, R41, R22 ;  /* 0x000000292d167223 */ /* 0x000fe20000000016 */
[----:B------:R-:W-:Y:S01]  /*7e00*/  LOP3.LUT R41, R66, 0xffff0000, RZ, 0xc0, !PT ;  /* 0xffff000042297812 */ /* 0x000fe200078ec0ff */
[C---:B------:R-:W-:Y:S01]  /*7e10*/  FMUL R3, R43.reuse, R38 ;  /* 0x000000262b037220 */ /* 0x040fe20000400000 */
[C---:B------:R-:W-:Y:S01]  /*7e20*/  FMUL R20, R43.reuse, R39 ;  /* 0x000000272b147220 */ /* 0x040fe20000400000 */
        /* <DEDUP_REMOVED lines=8> */
[----:B------:R-:W-:Y:S01]  /*7eb0*/  FMUL R21, R43, R6 ;  /* 0x000000062b157220 */ /* 0x000fe20000400000 */
[C---:B------:R-:W-:Y:S01]  /*7ec0*/  FFMA R0, R45.reuse, R22, R0 ;  /* 0x000000162d007223 */ /* 0x040fe20000000000 */
[C---:B------:R-:W-:Y:S01]  /*7ed0*/  FFMA R2, R45.reuse, R23, R2 ;  /* 0x000000172d027223 */ /* 0x040fe20000000002 */
[----:B------:R-:W-:Y:S01]  /*7ee0*/  F2FP.BF16.F32.PACK_AB R103, R20, R3 ;  /* 0x000000031467723e */ /* 0x000fe200000010ff */
[----:B------:R-:W-:Y:S01]  /*7ef0*/  FFMA R21, R45, R40, R21 ;  /* 0x000000282d157223 */ /* 0x000fe20000000015 */
[----:B------:R-:W-:Y:S01]  /*7f00*/  LOP3.LUT R23, R65, 0xffff0000, RZ, 0xc0, !PT ;  /* 0xffff000041177812 */ /* 0x000fe200078ec0ff */
[C---:B------:R-:W-:Y:S01]  /*7f10*/  FMUL R3, R43.reuse, R7 ;  /* 0x000000072b037220 */ /* 0x040fe20000400000 */
[----:B------:R-:W-:Y:S01]  /*7f20*/  SHF.L.U32 R40, R66, 0x10, RZ ;  /* 0x0000001042287819 */ /* 0x000fe200000006ff */
[----:B------:R1:W-:Y:S01]  /*7f30*/  @!P0 STS.128 [R49+0x200], R100 ;  /* 0x0002006431008388 */ /* 0x0003e20000000c00 */
[C---:B------:R-:W-:Y:S01]  /*7f40*/  FMUL R20, R43.reuse, R8 ;  /* 0x000000082b147220 */ /* 0x040fe20000400000 */
[----:B------:R-:W-:Y:S01]  /*7f50*/  FMUL R22, R43, R9 ;  /* 0x000000092b167220 */ /* 0x000fe20000400000 */
[C---:B------:R-:W-:Y:S01]  /*7f60*/  FFMA R3, R45.reuse, R23, R3 ;  /* 0x000000172d037223 */ /* 0x040fe20000000003 */
[----:B------:R-:W-:Y:S01]  /*7f70*/  F2FP.BF16.F32.PACK_AB R108, R2, R0 ;  /* 0x00000000026c723e */ /* 0x000fe200000010ff */
[----:B------:R-:W-:Y:S01]  /*7f80*/  FFMA R20, R45, R40, R20 ;  /* 0x000000282d147223 */ /* 0x000fe20000000014 */
[----:B------:R-:W-:Y:S01]  /*7f90*/  SHF.L.U32 R23, R67, 0x10, RZ ;  /* 0x0000001043177819 */ /* 0x000fe200000006ff */
[----:B------:R-:W-:Y:S01]  /*7fa0*/  FMUL R0, R43, R10 ;  /* 0x0000000a2b007220 */ /* 0x000fe20000400000 */
[----:B------:R-:W-:Y:S01]  /*7fb0*/  LOP3.LUT R40, R67, 0xffff0000, RZ, 0xc0, !PT ;  /* 0xffff000043287812 */ /* 0x000fe200078ec0ff */
[----:B------:R-:W-:Y:S01]  /*7fc0*/  FFMA R22, R45, R41, R22 ;  /* 0x000000292d167223 */ /* 0x000fe20000000016 */
[----:B------:R-:W-:Y:S01]  /*7fd0*/  FMUL R2, R43, R11 ;  /* 0x0000000b2b027220 */ /* 0x000fe20000400000 */
[----:B------:R-:W-:Y:S01]  /*7fe0*/  FFMA R0, R45, R23, R0 ;  /* 0x000000172d007223 */ /* 0x000fe20000000000 */
[----:B------:R-:W-:Y:S01]  /*7ff0*/  F2FP.BF16.F32.PACK_AB R109, R3, R21 ;  /* 0x00000015036d723e */ /* 0x000fe200000010ff */
[----:B------:R-:W-:Y:S01]  /*8000*/  FMUL R3, R43, R12 ;  /* 0x0000000c2b037220 */ /* 0x000fe20000400000 */
[----:B------:R-:W-:Y:S01]  /*8010*/  FFMA R2, R45, R40, R2 ;  /* 0x000000282d027223 */ /* 0x000fe20000000002 */
[----:B------:R-:W-:Y:S01]  /*8020*/  SHF.L.U32 R23, R68, 0x10, RZ ;  /* 0x0000001044177819 */ /* 0x000fe200000006ff */
[C---:B------:R-:W-:Y:S01]  /*8030*/  FMUL R21, R43.reuse, R14 ;  /* 0x0000000e2b157220 */ /* 0x040fe20000400000 */
[----:B------:R-:W-:Y:S01]  /*8040*/  F2FP.BF16.F32.PACK_AB R110, R22, R20 ;  /* 0x00000014166e723e */ /* 0x000fe200000010ff */
[C---:B------:R-:W-:Y:S01]  /*8050*/  FMUL R20, R43.reuse, R13 ;  /* 0x0000000d2b147220 */ /* 0x040fe20000400000 */
[----:B------:R-:W-:Y:S01]  /*8060*/  LOP3.LUT R40, R68, 0xffff0000, RZ, 0xc0, !PT ;  /* 0xffff000044287812 */ /* 0x000fe200078ec0ff */
[----:B------:R-:W-:Y:S01]  /*8070*/  FMUL R22, R43, R15 ;  /* 0x0000000f2b167220 */ /* 0x000fe20000400000 */
[----:B------:R-:W-:Y:S01]  /*8080*/  SHF.L.U32 R41, R69, 0x10, RZ ;  /* 0x0000001045297819 */ /* 0x000fe200000006ff */
[----:B------:R-:W-:Y:S01]  /*8090*/  FFMA R3, R45, R23, R3 ;  /* 0x000000172d037223 */ /* 0x000fe20000000003 */
[----:B------:R-:W-:Y:S01]  /*80a0*/  FMUL R23, R43, R16 ;  /* 0x000000102b177220 */ /* 0x000fe20000400000 */
[----:B------:R-:W-:Y:S01]  /*80b0*/  FFMA R20, R45, R40, R20 ;  /* 0x000000282d147223 */ /* 0x000fe20000000014 */
[----:B------:R-:W-:Y:S01]  /*80c0*/  FMUL R40, R43, R17 ;  /* 0x000000112b287220 */ /* 0x000fe20000400000 */
[C---:B------:R-:W-:Y:S01]  /*80d0*/  FFMA R21, R45.reuse, R41, R21 ;  /* 0x000000292d157223 */ /* 0x040fe20000000015 */
[----:B------:R-:W-:Y:S01]  /*80e0*/  FFMA R22, R45, R42, R22 ;  /* 0x0000002a2d167223 */ /* 0x000fe20000000016 */
[C---:B------:R-:W-:Y:S01]  /*80f0*/  FMUL R41, R43.reuse, R18 ;  /* 0x000000122b297220 */ /* 0x040fe20000400000 */
[----:B------:R-:W-:Y:S01]  /*8100*/  FMUL R42, R43, R19 ;  /* 0x000000132b2a7220 */ /* 0x000fe20000400000 */
[----:B------:R-:W-:Y:S01]  /*8110*/  F2FP.BF16.F32.PACK_AB R111, R2, R0 ;  /* 0x00000000026f723e */ /* 0x000fe200000010ff */
[C---:B------:R-:W-:Y:S01]  /*8120*/  FFMA R23, R45.reuse, R44, R23 ;  /* 0x0000002c2d177223 */ /* 0x040fe20000000017 */
[C---:B------:R-:W-:Y:S01]  /*8130*/  FFMA R40, R45.reuse, R46, R40 ;  /* 0x0000002e2d287223 */ /* 0x040fe20000000028 */
[C---:B------:R-:W-:Y:S01]  /*8140*/  FFMA R41, R45.reuse, R47, R41 ;  /* 0x0000002f2d297223 */ /* 0x040fe20000000029 */
[----:B------:R-:W-:Y:S01]  /*8150*/  FFMA R42, R45, R48, R42 ;  /* 0x000000302d2a7223 */ /* 0x000fe2000000002a */
[----:B------:R1:W-:Y:S01]  /*8160*/  @!P0 STS.128 [R50+0xa00], R108 ;  /* 0x000a006c32008388 */ /* 0x0003e20000000c00 */
[----:B------:R-:W-:Y:S02]  /*8170*/  F2FP.BF16.F32.PACK_AB R21, R22, R21 ;  /* 0x000000151615723e */ /* 0x000fe400000010ff */
[----:B------:R-:W-:Y:S02]  /*8180*/  F2FP.BF16.F32.PACK_AB R22, R40, R23 ;  /* 0x000000172816723e */ /* 0x000fe400000010ff */
[----:B------:R-:W-:Y:S02]  /*8190*/  F2FP.BF16.F32.PACK_AB R20, R20, R3 ;  /* 0x000000031414723e */ /* 0x000fe400000010ff */
[----:B------:R-:W-:Y:S05]  /*81a0*/  F2FP.BF16.F32.PACK_AB R23, R42, R41 ;  /* 0x000000292a17723e */ /* 0x000fea00000010ff */
[----:B------:R1:W-:Y:S01]  /*81b0*/  @!P0 STS.128 [R49+0xa00], R20 ;  /* 0x000a001431008388 */ /* 0x0003e20000000c00 */
[----:B------:R-:W-:Y:S01]  /*81c0*/  @!PT LDS RZ, [RZ] ;  /* 0x00000000fffff984 */ /* 0x000fe20000000800 */
[----:B------:R-:W-:Y:S01]  /*81d0*/  @!PT LDS RZ, [RZ] ;  /* 0x00000000fffff984 */ /* 0x000fe20000000800 */
[----:B------:R-:W-:Y:S01]  /*81e0*/  @!PT LDS RZ, [RZ] ;  /* 0x00000000fffff984 */ /* 0x000fe20000000800 */
[----:B------:R-:W-:Y:S01]  /*81f0*/  @!PT LDS RZ, [RZ] ;  /* 0x00000000fffff984 */ /* 0x000fe20000000800 */
[----:B------:R3:W-:Y:S07]  /*8200*/  MEMBAR.ALL.CTA ;  /* 0x0000000000007992 */ /* 0x0007ee0000008000 */
[----:B---3--:R-:W3:Y:S01]  /*8210*/  FENCE.VIEW.ASYNC.S ;  /* 0x00000000000073c6 */ /* 0x008ee20000000000 */
[----:B------:R-:W-:Y:S05]  /*8220*/  WARPSYNC.ALL ;  /* 0x0000000000007948 */ /* 0x000fea0003800000 */
[----:B------:R-:W-:Y:S01]  /*8230*/  BSSY.RECONVERGENT B0, `(.L_x_114) ;  /* 0x0000011000007945 */ /* 0x000fe20003800200 */
[----:B---3--:R-:W-:Y:S06]  /*8240*/  BAR.SYNC.DEFER_BLOCKING 0x1, 0x80 ;  /* 0x0042000000007b1d */ /* 0x008fec0000010000 */
[----:B------:R-:W-:Y:S05]  /*8250*/  @P1 BRA `(.L_x_115) ;  /* 0x0000000000381947 */ /* 0x000fea0003800000 */
[----:B------:R-:W3:Y:S01]  /*8260*/  LDCU.64 UR6, c[0x0][0x348] ;  /* 0x00006900ff0677ac */ /* 0x000ee20008000a00 */
[----:B------:R-:W-:Y:S01]  /*8270*/  R2UR UR5, R51 ;  /* 0x00000000330572ca */ /* 0x000fe200000e0000 */
[----:B------:R-:W-:Y:S01]  /*8280*/  UMOV UR51, UR44 ;  /* 0x0000002c00337c82 */ /* 0x000fe20008000000 */
[----:B------:R-:W-:Y:S01]  /*8290*/  UIADD3 UR9, UPT, UPT, UR49, 0x20, URZ ;  /* 0x0000002031097890 */ /* 0x000fe2000fffe0ff */
[----:B------:R-:W-:Y:S01]  /*82a0*/  UMOV UR10, UR50 ;  /* 0x00000032000a7c82 */ /* 0x000fe20008000000 */
[----:B------:R-:W-:Y:S09]  /*82b0*/  UMOV UR11, UR44 ;  /* 0x0000002c000b7c82 */ /* 0x000ff20008000000 */
[----:B------:R-:W-:Y:S02]  /*82c0*/  UIADD3 UR5, UPT, UPT, UR43, UR5, URZ ;  /* 0x000000052b057290 */ /* 0x000fe4000fffe0ff */
[----:B---3--:R-:W-:Y:S02]  /*82d0*/  UIADD3 UR4, UP0, UPT, UR6, 0xa80, URZ ;  /* 0x00000a8006047890 */ /* 0x008fe4000ff1e0ff */
[----:B------:R-:W-:Y:S02]  /*82e0*/  UIADD3 UR48, UPT, UPT, UR5, 0x200, URZ ;  /* 0x0000020005307890 */ /* 0x000fe4000fffe0ff */
[----:B------:R-:W-:Y:S02]  /*82f0*/  UIADD3 UR8, UPT, UPT, UR5, 0xa00, URZ ;  /* 0x00000a0005087890 */ /* 0x000fe4000fffe0ff */
[----:B------:R-:W-:Y:S09]  /*8300*/  UIADD3.X UR5, UPT, UPT, URZ, UR7, URZ, UP0, !UPT ;  /* 0x00000007ff057290 */ /* 0x000ff200087fe4ff */
[----:B------:R3:W-:Y:S01]  /*8310*/  UTMASTG.3D [UR48], [UR4] ;  /* 0x00000030040073b5 */ /* 0x0007e20008010000 */
[----:B------:R3:W-:Y:S02]  /*8320*/  UTMASTG.3D [UR8], [UR4] ;  /* 0x00000008040073b5 */ /* 0x0007e40008010000 */
[----:B---3--:R0:W-:Y:S02]  /*8330*/  UTMACMDFLUSH ;  /* 0x00000000000079b7 */ /* 0x0081e40000000000 */
.L_x_115:
[----:B------:R-:W-:Y:S05]  /*8340*/  BSYNC.RECONVERGENT B0 ;  /* 0x0000000000007941 */ /* 0x000fea0003800200 */
.L_x_114:
[----:B------:R-:W-:Y:S01]  /*8350*/  UIADD3 UR47, UPT, UPT, UR45, 0x1, URZ ;  /* 0x000000012d2f7890 */ /* 0x000fe2000fffe0ff */
[----:B------:R-:W-:Y:S03]  /*8360*/  BSSY.RECONVERGENT B0, `(.L_x_116) ;  /* 0x0000005000007945 */ /* 0x000fe60003800200 */
[----:B------:R-:W-:Y:S04]  /*8370*/  UISETP.NE.AND UP0, UPT, UR47, 0x3, UPT ;  /* 0x000000032f00788c */ /* 0x000fe8000bf05270 */
[----:B------:R-:W-:Y:S01]  /*8380*/  USEL UR46, UR47, URZ, UP0 ;  /* 0x000000ff2f2e7287 */ /* 0x000fe20008000000 */
[----:B------:R-:W-:Y:S11]  /*8390*/  @P1 BRA `(.L_x_117) ;  /* 0x0000000000041947 */ /* 0x000ff60003800000 */
[----:B------:R-:W-:Y:S04]  /*83a0*/  DEPBAR.LE SB0, 0x1 ;  /* 0x000080400000791a */ /* 0x000fe80000000000 */
.L_x_117:
[----:B------:R-:W-:Y:S05]  /*83b0*/  BSYNC.RECONVERGENT B0 ;  /* 0x0000000000007941 */ /* 0x000fea0003800200 */
.L_x_116:
[----:B------:R-:W-:Y:S01]  /*83c0*/  BAR.SYNC.DEFER_BLOCKING 0x1, 0x80 ;  /* 0x0042000000007b1d */ /* 0x000fe20000010000 */
[----:B------:R-:W-:Y:S01]  /*83d0*/  ISETP.NE.AND P1, PT, R97, RZ, PT ;  /* 0x000000ff6100720c */ /* 0x000fe20003f25270 */
[----:B------:R-:W-:Y:S01]  /*83e0*/  UISETP.NE.AND UP0, UPT, UR56, URZ, UPT ;  /* 0x000000ff3800728c */ /* 0x000fe2000bf05270 */
[----:B-1----:R-:W-:Y:S11]  /*83f0*/  LEA R20, R106, UR43, 0x3 ;  /* 0x0000002b6a147c11 */ /* 0x002ff6000f8e18ff */
[----:B------:R-:W-:Y:S01]  /*8400*/  @P1 SHF.L.U32 R3, R112, 0x1f, RZ ;  /* 0x0000001f70031819 */ /* 0x000fe200000006ff */
[----:B------:R-:W-:Y:S06]  /*8410*/  BRA.U !UP0, `(.L_x_118) ;  /* 0x0000000108247547 */ /* 0x000fec000b800000 */
[----:B------:R-:W1:Y:S01]  /*8420*/  S2R R0, SR_CgaCtaId ;  /* 0x0000000000007919 */ /* 0x000e620000008800 */
[----:B------:R-:W-:Y:S01]  /*8430*/  IMAD.U32 R2, RZ, RZ, UR52 ;  /* 0x00000034ff027e24 */ /* 0x000fe2000f8e00ff */
[----:B------:R-:W-:Y:S04]  /*8440*/  UIADD3 UR4, UPT, UPT, UR52, 0x1, URZ ;  /* 0x0000000134047890 */ /* 0x000fe8000fffe0ff */
[----:B------:R-:W-:Y:S01]  /*8450*/  @P1 LEA R2, R2, UR43, 0x3 ;  /* 0x0000002b02021c11 */ /* 0x000fe2000f8e18ff */
[----:B------:R-:W-:Y:S04]  /*8460*/  UISETP.NE.AND UP0, UPT, UR4, 0x3, UPT ;  /* 0x000000030400788c */ /* 0x000fe8000bf05270 */
[----:B------:R-:W-:Y:S01]  /*8470*/  @P1 VIADD R2, R2, 0x98 ;  /* 0x0000009802021836 */ /* 0x000fe20000000000 */
[----:B------:R-:W-:Y:S04]  /*8480*/  USEL UR52, UR4, URZ, UP0 ;  /* 0x000000ff04347287 */ /* 0x000fe80008000000 */
[----:B-1----:R-:W-:Y:S04]  /*8490*/  @P1 PRMT R0, R0, 0x654, R2 ;  /* 0x0000065400001816 */ /* 0x002fe80000000002 */
[----:B------:R1:W-:Y:S04]  /*84a0*/  @P1 SYNCS.ARRIVE.TRANS64.RED.A1T0 RZ, [R0+URZ], RZ ;  /* 0x000000ff00ff19a7 */ /* 0x0003e800081004ff */
.L_x_118:
[----:B------:R-:W3:Y:S01]  /*84b0*/  @P1 SYNCS.PHASECHK.TRANS64.TRYWAIT P0, [R20+URZ+0x80], R3 ;  /* 0x00008003140015a7 */ /* 0x000ee200080011ff */
[----:B------:R-:W-:Y:S01]  /*84c0*/  BSSY B1, `(.L_x_119) ;  /* 0x0000019000017945 */ /* 0x000fe20003800000 */
[----:B---3--:R-:W-:Y:S03]  /*84d0*/  @P1 SEL R107, RZ, 0x1, !P0 ;  /* 0x00000001ff6b1807 */ /* 0x008fe60004000000 */
[----:B------:R-:W-:Y:S05]  /*84e0*/  @!P1 BRA `(.L_x_120) ;  /* 0x0000000000589947 */ /* 0x000fea0003800000 */
[----:B------:R-:W-:Y:S01]  /*84f0*/  ISETP.NE.AND P1, PT, R113, RZ, PT ;  /* 0x000000ff7100720c */ /* 0x000fe20003f25270 */
[----:B------:R-:W-:Y:S01]  /*8500*/  BSSY B0, `(.L_x_121) ;  /* 0x0000009000007945 */ /* 0x000fe20003800000 */
[----:B------:R-:W-:Y:S11]  /*8510*/  ISETP.NE.AND P0, PT, R107, RZ, PT ;  /* 0x000000ff6b00720c */ /* 0x000ff60003f05270 */
[----:B------:R-:W-:Y:S05]  /*8520*/  @P1 IMAD R3, R106, 0x1000, R99 ;  /* 0x000010006a031824 */ /* 0x000fea00078e0263 */
[----:B------:R-:W-:Y:S05]  /*8530*/  @P1 IADD3 R2, PT, PT, R3, UR43, RZ ;  /* 0x0000002b03021c10 */ /* 0x000fea000fffe0ff */
[----:B------:R-:W-:Y:S01]  /*8540*/  @P1 IMAD.IADD R2, R98, 0x1, R2 ;  /* 0x0000000162021824 */ /* 0x000fe200078e0202 */
[----:B------:R-:W-:Y:S06]  /*8550*/  @P0 BRA `(.L_x_122) ;  /* 0x00000000000c0947 */ /* 0x000fec0003800000 */
[----:B-1----:R-:W-:Y:S04]  /*8560*/  SHF.L.U32 R0, R112, 0x1f, RZ ;  /* 0x0000001f70007819 */ /* 0x002fe800000006ff */
[----:B------:R-:W1:Y:S02]  /*8570*/  SYNCS.PHASECHK.TRANS64.TRYWAIT P0, [R20+URZ+0x80], R0 ;  /* 0x00008000140075a7 */ /* 0x000e6400080011ff */
[----:B-1----:R-:W-:Y:S05]  /*8580*/  @!P0 BRA `(.L_x_123) ;  /* 0x0000003c00088947 */ /* 0x002fea0003800000 */
.L_x_122:
[----:B------:R-:W-:Y:S05]  /*8590*/  BSYNC B0 ;  /* 0x0000000000007941 */ /* 0x000fea0003800000 */
.L_x_121:
[----:B------:R-:W-:Y:S01]  /*85a0*/  ISETP.NE.AND P0, PT, R113, RZ, PT ;  /* 0x000000ff7100720c */ /* 0x000fe20003f05270 */
[----:B------:R-:W-:Y:S11]  /*85b0*/  VIADD R106, R106, 0x1 ;  /* 0x000000016a6a7836 */ /* 0x000ff60000000000 */
[----:B------:R-:W-:Y:S01]  /*85c0*/  @!UPT UIADD3 URZ, UPT, UPT, URZ, URZ, URZ ;  /* 0x000000fffffff290 */ /* 0x000fe2000fffe0ff */
[----:B------:R3:W4:Y:S04]  /*85d0*/  @P0 LDS.128 R52, [R3+UR43+0x200] ;  /* 0x0002002b03340984 */ /* 0x0007280008000c00 */
[----:B------:R3:W2:Y:S04]  /*85e0*/  @P0 LDS.128 R64, [R3+UR43+0xa00] ;  /* 0x000a002b03400984 */ /* 0x0006a80008000c00 */
[----:B------:R3:W2:Y:S04]  /*85f0*/  @P0 LDS.128 R56, [R2+0x200] ;  /* 0x0002000002380984 */ /* 0x0006a80000000c00 */
[----:B------:R3:W2:Y:S01]  /*8600*/  @P0 LDS.128 R68, [R2+0xa00] ;  /* 0x000a000002440984 */ /* 0x0006a20000000c00 */
[C---:B------:R-:W-:Y:S04]  /*8610*/  ISETP.NE.AND P0, PT, R106.reuse, 0x3, PT ;  /* 0x000000036a00780c */ /* 0x040fe80003f05270 */
[----:B-1----:R-:W-:Y:S02]  /*8620*/  SEL R0, RZ, 0x1, P0 ;  /* 0x00000001ff007807 */ /* 0x002fe40000000000 */
[----:B------:R-:W-:Y:S02]  /*8630*/  SEL R106, R106, RZ, P0 ;  /* 0x000000ff6a6a7207 */ /* 0x000fe40000000000 */
[----:B------:R-:W-:Y:S02]  /*8640*/  LOP3.LUT R112, R112, R0, RZ, 0x3c, !PT ;  /* 0x0000000070707212 */ /* 0x000fe400078e3cff */
.L_x_120:
[----:B------:R-:W-:Y:S05]  /*8650*/  BSYNC B1 ;  /* 0x0000000000017941 */ /* 0x000fea0003800000 */
.L_x_119:
[----:B---3--:R-:W-:Y:S05]  /*8660*/  VIADD R3, R105, 0x400000 ;  /* 0x0040000069037836 */ /* 0x008fea0000000000 */
[----:B-1----:R-:W-:Y:S04]  /*8670*/  SHF.R.U32.HI R0, RZ, 0x15, R3 ;  /* 0x00000015ff007819 */ /* 0x002fe80000011603 */
[----:B------:R-:W-:Y:S04]  /*8680*/  LOP3.LUT R2, R0, 0x3, RZ, 0xc0, !PT ;  /* 0x0000000300027812 */ /* 0x000fe800078ec0ff */
[----:B------:R-:W-:Y:S11]  /*8690*/  ISETP.NE.AND P0, PT, R88, R2, PT ;  /* 0x000000025800720c */ /* 0x000ff60003f05270 */
[----:B------:R-:W-:Y:S02]  /*86a0*/  @!UPT UIADD3 URZ, UPT, UPT, URZ, URZ, URZ ;  /* 0x000000fffffff290 */ /* 0x000fe4000fffe0ff */
[----:B------:R-:W-:Y:S05]  /*86b0*/  @P0 BRA `(.L_x_124) ;  /* 0x0000000000bc0947 */ /* 0x000fea0003800000 */
[----:B------:R-:W-:Y:S02]  /*86c0*/  LOP3.LUT P0, RZ, R0, 0x3, R90, 0x48, !PT ;  /* 0x0000000300ff7812 */ /* 0x000fe4000780485a */
[----:B------:R-:W-:Y:S11]  /*86d0*/  MOV R16, R3 ;  /* 0x0000000300107202 */ /* 0x000ff60000000f00 */
[----:B------:R-:W-:Y:S05]  /*86e0*/  @!P0 BRA `(.L_x_125) ;  /* 0x0000000000408947 */ /* 0x000fea0003800000 */
[----:B------:R-:W1:Y:S01]  /*86f0*/  LDCU.64 UR8, c[0x4][0x70] ;  /* 0x01000e00ff0877ac */ /* 0x000e620008000a00 */
[----:B------:R-:W-:Y:S01]  /*8700*/  MOV R15, 0x0 ;  /* 0x00000000000f7802 */ /* 0x000fe20000000f00 */
[----:B------:R-:W-:Y:S02]  /*8710*/  HFMA2 R12, -RZ, RZ, 0, 5.9604644775390625e-08 ;  /* 0x00000001ff0c7431 */ /* 0x000fe400000001ff */
[----:B------:R-:W-:Y:S02]  /*8720*/  IMAD.MOV.U32 R8, RZ, RZ, 0x192 ;  /* 0x00000192ff087424 */ /* 0x000fe400078e00ff */
[----:B------:R-:W-:Y:S01]  /*8730*/  IMAD.MOV.U32 R13, RZ, RZ, RZ ;  /* 0x000000ffff0d7224 */ /* 0x000fe200078e00ff */
[----:B------:R-:W3:Y:S01]  /*8740*/  LDCU.64 UR6, c[0x4][0x78] ;  /* 0x01000f00ff0677ac */ /* 0x000ee20008000a00 */
[----:B------:R-:W2:Y:S01]  /*8750*/  LDC.64 R14, c[0x4][R15] ;  /* 0x010000000f0e7b82 */ /* 0x000ea20000000a00 */
[----:B------:R-:W5:Y:S01]  /*8760*/  LDCU.64 UR4, c[0x4][0x10] ;  /* 0x01000200ff0477ac */ /* 0x000f620008000a00 */
[----:B-1----:R-:W-:Y:S01]  /*8770*/  MOV R5, UR9 ;  /* 0x0000000900057c02 */ /* 0x002fe20008000f00 */
[----:B------:R-:W-:Y:S01]  /*8780*/  IMAD.U32 R4, RZ, RZ, UR8 ;  /* 0x00000008ff047e24 */ /* 0x000fe2000f8e00ff */
[----:B---3--:R-:W-:Y:S01]  /*8790*/  MOV R7, UR7 ;  /* 0x0000000700077c02 */ /* 0x008fe20008000f00 */
[----:B------:R-:W-:Y:S01]  /*87a0*/  IMAD.U32 R6, RZ, RZ, UR6 ;  /* 0x00000006ff067e24 */ /* 0x000fe2000f8e00ff */
[----:B-----5:R-:W-:Y:S01]  /*87b0*/  MOV R11, UR5 ;  /* 0x00000005000b7c02 */ /* 0x020fe20008000f00 */
[----:B------:R-:W-:Y:S02]  /*87c0*/  IMAD.U32 R10, RZ, RZ, UR4 ;  /* 0x00000004ff0a7e24 */ /* 0x000fe4000f8e00ff */
[----:B------:R-:W-:Y:S07]  /*87d0*/  LEPC R20, `(.L_x_125) ;  /* 0x000000001014794e */ /* 0x000fee0000000000 */
[----:B--2-4-:R-:W-:Y:S05]  /*87e0*/  CALL.ABS.NOINC R14 ;  /* 0x000000000e007343 */ /* 0x014fea0003c00000 */
.L_x_125:
        /* <DEDUP_REMOVED lines=23> */
.L_x_126:
[----:B------:R-:W-:Y:S05]  /*8960*/  WARPSYNC.ALL ;  /* 0x0000000000007948 */ /* 0x000fea0003800000 */
[----:B------:R-:W-:Y:S11]  /*8970*/  R2UR UR4, R16 ;  /* 0x00000000100472ca */ /* 0x000ff600000e0000 */
[----:B------:R-:W-:Y:S02]  /*8980*/  @!UPT UIADD3 URZ, UPT, UPT, URZ, URZ, URZ ;  /* 0x000000fffffff290 */ /* 0x000fe4000fffe0ff */
[----:B------:R-:W1:Y:S02]  /*8990*/  LDTM.x16 R4, tmem[UR4+0x20] ;  /* 0x00002004000479ee */ /* 0x000e640008240000 */
[----:B-1----:R-:W-:Y:S01]  /*89a0*/  NOP ;  /* 0x0000000000007918 */ /* 0x002fe20000000000 */
.L_x_124:
[----:B----4-:R-:W-:Y:S01]  /*89b0*/  SHF.L.U32 R3, R52, 0x10, RZ ;  /* 0x0000001034037819 */ /* 0x010fe200000006ff */
[C---:B------:R-:W-:Y:S01]  /*89c0*/  FMUL R0, R43.reuse, R24 ;  /* 0x000000182b007220 */ /* 0x040fe20000400000 */
[----:B------:R-:W-:Y:S01]  /*89d0*/  ISETP.NE.AND P1, PT, R88, R2, PT ;  /* 0x000000025800720c */ /* 0x000fe20003f25270 */
[----:B------:R-:W-:Y:S01]  /*89e0*/  FMUL R2, R43, R25 ;  /* 0x000000192b027220 */ /* 0x000fe20000400000 */
[----:B------:R-:W-:Y:S01]  /*89f0*/  LOP3.LUT R21, R52, 0xffff0000, RZ, 0xc0, !PT ;  /* 0xffff000034157812 */ /* 0x000fe200078ec0ff */
[----:B------:R-:W-:Y:S01]  /*8a00*/  FFMA R0, R45, R3, R0 ;  /* 0x000000032d007223 */ /* 0x000fe20000000000 */
[----:B------:R-:W-:Y:S01]  /*8a10*/  SHF.L.U32 R22, R53, 0x10, RZ ;  /* 0x0000001035167819 */ /* 0x000fe200000006ff */
[----:B------:R-:W-:Y:S01]  /*8a20*/  FMUL R3, R43, R26 ;  /* 0x0000001a2b037220 */ /* 0x000fe20000400000 */
[----:B------:R-:W-:Y:S01]  /*8a30*/  LOP3.LUT R23, R53, 0xffff0000, RZ, 0xc0, !PT ;  /* 0xffff000035177812 */ /* 0x000fe200078ec0ff */
[----:B------:R-:W-:Y:S01]  /*8a40*/  FMUL R20, R43, R27 ;  /* 0x0000001b2b147220 */ /* 0x000fe20000400000 */
[----:B------:R-:W-:Y:S01]  /*8a50*/  SHF.L.U32 R40, R54, 0x10, RZ ;  /* 0x0000001036287819 */ /* 0x000fe200000006ff */
[----:B------:R-:W-:Y:S01]  /*8a60*/  FFMA R2, R45, R21, R2 ;  /* 0x000000152d027223 */ /* 0x000fe20000000002 */
[----:B--2---:R-:W-:Y:S01]  /*8a70*/  LOP3.LUT R41, R57, 0xffff0000, RZ, 0xc0, !PT ;  /* 0xffff000039297812 */ /* 0x004fe200078ec0ff */
[C---:B------:R-:W-:Y:S01]  /*8a80*/  FFMA R3, R45.reuse, R22, R3 ;  /* 0x000000162d037223 */ /* 0x040fe20000000003 */
[----:B------:R-:W-:Y:S01]  /*8a90*/  LOP3.LUT R42, R66, 0xffff0000, RZ, 0xc0, !PT ;  /* 0xffff0000422a7812 */ /* 0x000fe200078ec0ff */
[----:B------:R-:W-:Y:S01]  /*8aa0*/  FFMA R20, R45, R23, R20 ;  /* 0x000000172d147223 */ /* 0x000fe20000000014 */
[----:B------:R-:W-:Y:S01]  /*8ab0*/  LOP3.LUT R23, R54, 0xffff0000, RZ, 0xc0, !PT ;  /* 0xffff000036177812 */ /* 0x000fe200078ec0ff */
[C---:B------:R-:W-:Y:S01]  /*8ac0*/  FMUL R21, R43.reuse, R28 ;  /* 0x0000001c2b157220 */ /* 0x040fe20000400000 */
[----:B------:R-:W-:Y:S01]  /*8ad0*/  F2FP.BF16.F32.PACK_AB R48, R2, R0 ;  /* 0x000000000230723e */ /* 0x000fe200000010ff */
[----:B------:R-:W-:Y:S01]  /*8ae0*/  FMUL R22, R43, R29 ;  /* 0x0000001d2b167220 */ /* 0x000fe20000400000 */
[----:B------:R-:W-:Y:S01]  /*8af0*/  F2FP.BF16.F32.PACK_AB R49, R20, R3 ;  /* 0x000000031431723e */ /* 0x000fe200000010ff */
[----:B------:R-:W-:Y:S01]  /*8b00*/  FFMA R21, R45, R40, R21 ;  /* 0x000000282d157223 */ /* 0x000fe20000000015 */
[----:B------:R-:W-:Y:S01]  /*8b10*/  SHF.L.U32 R20, R55, 0x10, RZ ;  /* 0x0000001037147819 */ /* 0x000fe200000006ff */
[----:B------:R-:W-:Y:S01]  /*8b20*/  FFMA R22, R45, R23, R22 ;  /* 0x000000172d167223 */ /* 0x000fe20000000016 */
[----:B------:R-:W-:Y:S01]  /*8b30*/  LOP3.LUT R23, R55, 0xffff0000, RZ, 0xc0, !PT ;  /* 0xffff000037177812 */ /* 0x000fe200078ec0ff */
[C---:B------:R-:W-:Y:S01]  /*8b40*/  FMUL R0, R43.reuse, R30 ;  /* 0x0000001e2b007220 */ /* 0x040fe20000400000 */
[----:B------:R-:W-:Y:S01]  /*8b50*/  SHF.L.U32 R40, R56, 0x10, RZ ;  /* 0x0000001038287819 */ /* 0x000fe200000006ff */
[C---:B------:R-:W-:Y:S01]  /*8b60*/  FMUL R2, R43.reuse, R31 ;  /* 0x0000001f2b027220 */ /* 0x040fe20000400000 */
[----:B------:R-:W-:Y:S01]  /*8b70*/  F2FP.BF16.F32.PACK_AB R50, R22, R21 ;  /* 0x000000151632723e */ /* 0x000fe200000010ff */
[----:B------:R-:W-:Y:S01]  /*8b80*/  FMUL R3, R43, R32 ;  /* 0x000000202b037220 */ /* 0x000fe20000400000 */
[----:B------:R-:W-:Y:S01]  /*8b90*/  SHF.L.U32 R44, R67, 0x10, RZ ;  /* 0x00000010432c7819 */ /* 0x000fe200000006ff */
[----:B------:R-:W-:Y:S01]  /*8ba0*/  FFMA R0, R45, R20, R0 ;  /* 0x000000142d007223 */ /* 0x000fe20000000000 */
[----:B------:R-:W-:Y:S01]  /*8bb0*/  LOP3.LUT R46, R67, 0xffff0000, RZ, 0xc0, !PT ;  /* 0xffff0000432e7812 */ /* 0x000fe200078ec0ff */
[C---:B------:R-:W-:Y:S01]  /*8bc0*/  FFMA R2, R45.reuse, R23, R2 ;  /* 0x000000172d027223 */ /* 0x040fe20000000002 */
[----:B------:R-:W-:Y:S01]  /*8bd0*/  LOP3.LUT R23, R56, 0xffff0000, RZ, 0xc0, !PT ;  /* 0xffff000038177812 */ /* 0x000fe200078ec0ff */
[----:B------:R-:W-:Y:S01]  /*8be0*/  FFMA R3, R45, R40, R3 ;  /* 0x000000282d037223 */ /* 0x000fe20000000003 */
[----:B------:R-:W-:Y:S01]  /*8bf0*/  SHF.L.U32 R40, R57, 0x10, RZ ;  /* 0x0000001039287819 */ /* 0x000fe200000006ff */
[C---:B------:R-:W-:Y:S01]  /*8c00*/  FMUL R20, R43.reuse, R33 ;  /* 0x000000212b147220 */ /* 0x040fe20000400000 */
[----:B------:R-:W-:Y:S01]  /*8c10*/  F2FP.BF16.F32.PACK_AB R51, R2, R0 ;  /* 0x000000000233723e */ /* 0x000fe200000010ff */
[C---:B------:R-:W-:Y:S01]  /*8c20*/  FMUL R21, R43.reuse, R34 ;  /* 0x000000222b157220 */ /* 0x040fe20000400000 */
[----:B------:R-:W-:Y:S01]  /*8c30*/  ISETP.NE.AND P0, PT, R88, RZ, PT ;  /* 0x000000ff5800720c */ /* 0x000fe20003f05270 */
[----:B------:R-:W-:Y:S01]  /*8c40*/  FMUL R22, R43, R35 ;  /* 0x000000232b167220 */ /* 0x000fe20000400000 */
[C---:B------:R-:W-:Y:S01]  /*8c50*/  FFMA R20, R45.reuse, R23, R20 ;  /* 0x000000172d147223 */ /* 0x040fe20000000014 */
[C---:B------:R-:W-:Y:S01]  /*8c60*/  SHF.L.U32 R23, R58.reuse, 0x10, RZ ;  /* 0x000000103a177819 */ /* 0x040fe200000006ff */
[C---:B------:R-:W-:Y:S01]  /*8c70*/  FFMA R21, R45.reuse, R40, R21 ;  /* 0x000000282d157223 */ /* 0x040fe20000000015 */
[----:B------:R-:W-:Y:S01]  /*8c80*/  LOP3.LUT R40, R58, 0xffff0000, RZ, 0xc0, !PT ;  /* 0xffff00003a287812 */ /* 0x000fe200078ec0ff */
[----:B------:R-:W-:Y:S01]  /*8c90*/  FFMA R22, R45, R41, R22 ;  /* 0x000000292d167223 */ /* 0x000fe20000000016 */
[----:B------:R-:W-:Y:S01]  /*8ca0*/  F2FP.BF16.F32.PACK_AB R60, R20, R3 ;  /* 0x00000003143c723e */ /* 0x000fe200000010ff */
[----:B------:R-:W-:Y:S01]  /*8cb0*/  FMUL R0, R43, R36 ;  /* 0x000000242b007220 */ /* 0x000fe20000400000 */
[----:B------:R-:W-:Y:S01]  /*8cc0*/  LOP3.LUT R41, R65, 0xffff0000, RZ, 0xc0, !PT ;  /* 0xffff000041297812 */ /* 0x000fe200078ec0ff */
        /* <DEDUP_REMOVED lines=11> */
[C---:B------:R-:W-:Y:S01]  /*8d80*/  FFMA R3, R45.reuse, R22, R3 ;  /* 0x000000162d037223 */ /* 0x040fe20000000003 */
[C---:B------:R-:W-:Y:S01]  /*8d90*/  FFMA R20, R45.reuse, R23, R20 ;  /* 0x000000172d147223 */ /* 0x040fe20000000014 */
[----:B------:R-:W-:Y:S01]  /*8da0*/  LOP3.LUT R23, R64, 0xffff0000, RZ, 0xc0, !PT ;  /* 0xffff000040177812 */ /* 0x000fe200078ec0ff */
[----:B------:R-:W1:Y:S01]  /*8db0*/  S2R R114, SR_CgaCtaId ;  /* 0x0000000000727919 */ /* 0x000e620000008800 */
[----:B------:R-:W-:Y:S01]  /*8dc0*/  FFMA R21, R45, R40, R21 ;  /* 0x000000282d157223 */ /* 0x000fe20000000015 */
[----:B------:R-:W-:Y:S01]  /*8dd0*/  SHF.L.U32 R40, R65, 0x10, RZ ;  /* 0x0000001041287819 */ /* 0x000fe200000006ff */
[C---:B------:R-:W-:Y:S01]  /*8de0*/  FMUL R0, R43.reuse, R5 ;  /* 0x000000052b007220 */ /* 0x040fe20000400000 */
[----:B------:R-:W-:Y:S01]  /*8df0*/  F2FP.BF16.F32.PACK_AB R63, R20, R3 ;  /* 0x00000003143f723e */ /* 0x000fe200000010ff */
[C---:B------:R-:W-:Y:S01]  /*8e00*/  FMUL R2, R43.reuse, R6 ;  /* 0x000000062b027220 */ /* 0x040fe20000400000 */
[----:B------:R-:W-:Y:S01]  /*8e10*/  FMUL R22, R43, R7 ;  /* 0x000000072b167220 */ /* 0x000fe20000400000 */
[----:B------:R-:W-:Y:S01]  /*8e20*/  FFMA R0, R45, R23, R0 ;  /* 0x000000172d007223 */ /* 0x000fe20000000000 */
[----:B------:R-:W-:Y:S01]  /*8e30*/  FMUL R3, R43, R8 ;  /* 0x000000082b037220 */ /* 0x000fe20000400000 */
[C---:B------:R-:W-:Y:S01]  /*8e40*/  FFMA R2, R45.reuse, R40, R2 ;  /* 0x000000282d027223 */ /* 0x040fe20000000002 */
[----:B------:R-:W-:Y:S01]  /*8e50*/  FFMA R22, R45, R41, R22 ;  /* 0x000000292d167223 */ /* 0x000fe20000000016 */
[----:B------:R-:W-:Y:S01]  /*8e60*/  SHF.L.U32 R41, R66, 0x10, RZ ;  /* 0x0000001042297819 */ /* 0x000fe200000006ff */
[C---:B------:R-:W-:Y:S01]  /*8e70*/  FMUL R20, R43.reuse, R9 ;  /* 0x000000092b147220 */ /* 0x040fe20000400000 */
[C---:B------:R-:W-:Y:S01]  /*8e80*/  FMUL R23, R43.reuse, R10 ;  /* 0x0000000a2b177220 */ /* 0x040fe20000400000 */
[----:B------:R-:W-:Y:S01]  /*8e90*/  FMUL R40, R43, R11 ;  /* 0x0000000b2b287220 */ /* 0x000fe20000400000 */
[----:B------:R-:W-:Y:S01]  /*8ea0*/  F2FP.BF16.F32.PACK_AB R100, R0, R21 ;  /* 0x000000150064723e */ /* 0x000fe200000010ff */
[C---:B------:R-:W-:Y:S01]  /*8eb0*/  FFMA R3, R45.reuse, R41, R3 ;  /* 0x000000292d037223 */ /* 0x040fe20000000003 */
[C---:B------:R-:W-:Y:S01]  /*8ec0*/  FFMA R20, R45.reuse, R42, R20 ;  /* 0x0000002a2d147223 */ /* 0x040fe20000000014 */
[C---:B------:R-:W-:Y:S01]  /*8ed0*/  FFMA R23, R45.reuse, R44, R23 ;  /* 0x0000002c2d177223 */ /* 0x040fe20000000017 */
[----:B------:R-:W-:Y:S01]  /*8ee0*/  FFMA R40, R45, R46, R40 ;  /* 0x0000002e2d287223 */ /* 0x000fe20000000028 */
[----:B------:R-:W-:Y:S01]  /*8ef0*/  SHF.L.U32 R42, R68, 0x10, RZ ;  /* 0x00000010442a7819 */ /* 0x000fe200000006ff */
[C---:B------:R-:W-:Y:S01]  /*8f00*/  FMUL R41, R43.reuse, R12 ;  /* 0x0000000c2b297220 */ /* 0x040fe20000400000 */
[----:B------:R-:W-:Y:S01]  /*8f10*/  F2FP.BF16.F32.PACK_AB R101, R22, R2 ;  /* 0x000000021665723e */ /* 0x000fe200000010ff */
[C---:B------:R-:W-:Y:S01]  /*8f20*/  FMUL R0, R43.reuse, R13 ;  /* 0x0000000d2b007220 */ /* 0x040fe20000400000 */
[----:B------:R-:W-:Y:S01]  /*8f30*/  LOP3.LUT R21, R68, 0xffff0000, RZ, 0xc0, !PT ;  /* 0xffff000044157812 */ /* 0x000fe200078ec0ff */
[----:B------:R-:W-:Y:S01]  /*8f40*/  FMUL R2, R43, R14 ;  /* 0x0000000e2b027220 */ /* 0x000fe20000400000 */
[----:B------:R-:W-:Y:S01]  /*8f50*/  F2FP.BF16.F32.PACK_AB R103, R40, R23 ;  /* 0x000000172867723e */ /* 0x000fe200000010ff */
[----:B------:R-:W-:Y:S01]  /*8f60*/  FFMA R41, R45, R42, R41 ;  /* 0x0000002a2d297223 */ /* 0x000fe20000000029 */
[----:B------:R-:W-:Y:S01]  /*8f70*/  SHF.L.U32 R22, R69, 0x10, RZ ;  /* 0x0000001045167819 */ /* 0x000fe200000006ff */
[----:B------:R-:W-:Y:S01]  /*8f80*/  FFMA R0, R45, R21, R0 ;  /* 0x000000152d007223 */ /* 0x000fe20000000000 */
[----:B------:R-:W-:Y:S01]  /*8f90*/  F2FP.BF16.F32.PACK_AB R102, R20, R3 ;  /* 0x000000031466723e */ /* 0x000fe200000010ff */
[----:B------:R-:W-:Y:S01]  /*8fa0*/  FMUL R3, R43, R15 ;  /* 0x0000000f2b037220 */ /* 0x000fe20000400000 */
[----:B------:R-:W-:Y:S01]  /*8fb0*/  LOP3.LUT R23, R69, 0xffff0000, RZ, 0xc0, !PT ;  /* 0xffff000045177812 */ /* 0x000fe200078ec0ff */
[----:B------:R-:W-:Y:S01]  /*8fc0*/  FMUL R20, R43, R16 ;  /* 0x000000102b147220 */ /* 0x000fe20000400000 */
[C---:B------:R-:W-:Y:S01]  /*8fd0*/  SHF.L.U32 R40, R70.reuse, 0x10, RZ ;  /* 0x0000001046287819 */ /* 0x040fe200000006ff */
[C---:B------:R-:W-:Y:S01]  /*8fe0*/  FFMA R2, R45.reuse, R22, R2 ;  /* 0x000000162d027223 */ /* 0x040fe20000000002 */
[----:B------:R-:W-:Y:S01]  /*8ff0*/  MOV R46, UR46 ;  /* 0x0000002e002e7c02 */ /* 0x000fe20008000f00 */
[----:B------:R-:W-:Y:S01]  /*9000*/  FFMA R3, R45, R23, R3 ;  /* 0x000000172d037223 */ /* 0x000fe20000000003 */
[----:B------:R-:W-:Y:S01]  /*9010*/  FMUL R21, R43, R17 ;  /* 0x000000112b157220 */ /* 0x000fe20000400000 */
[----:B------:R-:W-:Y:S01]  /*9020*/  FFMA R20, R45, R40, R20 ;  /* 0x000000282d147223 */ /* 0x000fe20000000014 */
[----:B------:R-:W-:Y:S01]  /*9030*/  LOP3.LUT R40, R70, 0xffff0000, RZ, 0xc0, !PT ;  /* 0xffff000046287812 */ /* 0x000fe200078ec0ff */
[C---:B------:R-:W-:Y:S01]  /*9040*/  FMUL R22, R43.reuse, R18 ;  /* 0x000000122b167220 */ /* 0x040fe20000400000 */
[----:B------:R-:W-:Y:S01]  /*9050*/  @!P1 LEA R46, R46, R99, 0xc ;  /* 0x000000632e2e9211 */ /* 0x000fe200078e60ff */
[----:B------:R-:W-:Y:S01]  /*9060*/  FMUL R23, R43, R19 ;  /* 0x000000132b177220 */ /* 0x000fe20000400000 */
[----:B------:R-:W-:Y:S01]  /*9070*/  F2FP.BF16.F32.PACK_AB R108, R0, R41 ;  /* 0x00000029006c723e */ /* 0x000fe200000010ff */
[----:B------:R-:W-:Y:S01]  /*9080*/  FFMA R21, R45, R40, R21 ;  /* 0x000000282d157223 */ /* 0x000fe20000000015 */
[----:B------:R-:W-:Y:S01]  /*9090*/  @!P1 IADD3 R40, PT, PT, R46, UR43, RZ ;  /* 0x0000002b2e289c10 */ /* 0x000fe2000fffe0ff */
[----:B------:R2:W-:Y:S01]  /*90a0*/  @!P1 STS.128 [R46+UR43+0x200], R48 ;  /* 0x000200302e009988 */ /* 0x0005e20008000c2b */
[----:B------:R-:W-:Y:S02]  /*90b0*/  SHF.L.U32 R42, R71, 0x10, RZ ;  /* 0x00000010472a7819 */ /* 0x000fe400000006ff */
[----:B------:R-:W-:Y:S02]  /*90c0*/  @!P1 IADD3 R40, PT, PT, R98, R40, RZ ;  /* 0x0000002862289210 */ /* 0x000fe40007ffe0ff */
[----:B------:R-:W-:Y:S01]  /*90d0*/  F2FP.BF16.F32.PACK_AB R109, R3, R2 ;  /* 0x00000002036d723e */ /* 0x000fe200000010ff */
[----:B------:R-:W-:Y:S01]  /*90e0*/  FFMA R22, R45, R42, R22 ;  /* 0x0000002a2d167223 */ /* 0x000fe20000000016 */
[----:B------:R-:W-:Y:S01]  /*90f0*/  F2FP.BF16.F32.PACK_AB R110, R21, R20 ;  /* 0x00000014156e723e */ /* 0x000fe200000010ff */
[----:B------:R2:W-:Y:S01]  /*9100*/  @!P1 STS.128 [R40+0x200], R60 ;  /* 0x0002003c28009388 */ /* 0x0005e20000000c00 */
[----:B------:R-:W-:Y:S02]  /*9110*/  LOP3.LUT R44, R71, 0xffff0000, RZ, 0xc0, !PT ;  /* 0xffff0000472c7812 */ /* 0x000fe400078ec0ff */
[----:B------:R-:W-:Y:S03]  /*9120*/  MOV R0, UR52 ;  /* 0x0000003400007c02 */ /* 0x000fe60008000f00 */
[----:B------:R-:W-:Y:S02]  /*9130*/  FFMA R23, R45, R44, R23 ;  /* 0x0000002c2d177223 */ /* 0x000fe40000000017 */
[----:B------:R2:W-:Y:S03]  /*9140*/  @!P1 STS.128 [R46+UR43+0xa00], R100 ;  /* 0x000a00642e009988 */ /* 0x0005e60008000c2b */
        /* <DEDUP_REMOVED lines=11> */
[----:B-1----:R-:W-:Y:S05]  /*9200*/  @P0 BRA `(.L_x_128) ;  /* 0x00000000003c0947 */ /* 0x002fea0003800000 */
[----:B------:R-:W1:Y:S01]  /*9210*/  LDCU.64 UR6, c[0x0][0x348] ;  /* 0x00006900ff0677ac */ /* 0x000e620008000a00 */
[----:B------:R-:W-:Y:S02]  /*9220*/  ULEA UR5, UR46, UR43, 0xc ;  /* 0x0000002b2e057291 */ /* 0x000fe4000f8e60ff */
[----:B------:R-:W-:Y:S02]  /*9230*/  UIADD3 UR10, UPT, UPT, UR50, 0x40, URZ ;  /* 0x00000040320a7890 */ /* 0x000fe4000fffe0ff */
[----:B------:R-:W-:Y:S02]  /*9240*/  UIADD3 UR8, UPT, UPT, UR5, 0x200, URZ ;  /* 0x0000020005087890 */ /* 0x000fe4000fffe0ff */
[----:B------:R-:W-:Y:S01]  /*9250*/  UIADD3 UR12, UPT, UPT, UR5, 0xa00, URZ ;  /* 0x00000a00050c7890 */ /* 0x000fe2000fffe0ff */
[----:B------:R-:W-:Y:S01]  /*9260*/  UMOV UR9, UR49 ;  /* 0x0000003100097c82 */ /* 0x000fe20008000000 */
[----:B------:R-:W-:Y:S01]  /*9270*/  UMOV UR11, UR44 ;  /* 0x0000002c000b7c82 */ /* 0x000fe20008000000 */
[----:B------:R-:W-:Y:S01]  /*9280*/  UIADD3 UR13, UPT, UPT, UR49, 0x20, URZ ;  /* 0x00000020310d7890 */ /* 0x000fe2000fffe0ff */
[----:B------:R-:W-:Y:S01]  /*9290*/  UMOV UR15, UR44 ;  /* 0x0000002c000f7c82 */ /* 0x000fe20008000000 */
[----:B------:R-:W-:Y:S01]  /*92a0*/  UMOV UR14, UR10 ;  /* 0x0000000a000e7c82 */ /* 0x000fe20008000000 */
[----:B-1----:R-:W-:Y:S04]  /*92b0*/  UIADD3 UR4, UP0, UPT, UR6, 0xa80, URZ ;  /* 0x00000a8006047890 */ /* 0x002fe8000ff1e0ff */
[----:B------:R-:W-:Y:S09]  /*92c0*/  UIADD3.X UR5, UPT, UPT, URZ, UR7, URZ, UP0, !UPT ;  /* 0x00000007ff057290 */ /* 0x000ff200087fe4ff */
[----:B------:R1:W-:Y:S01]  /*92d0*/  UTMASTG.3D [UR8], [UR4] ;  /* 0x00000008040073b5 */ /* 0x0003e20008010000 */
[----:B------:R1:W-:Y:S02]  /*92e0*/  UTMASTG.3D [UR12], [UR4] ;  /* 0x0000000c040073b5 */ /* 0x0003e40008010000 */
[----:B-1----:R0:W-:Y:S02]  /*92f0*/  UTMACMDFLUSH ;  /* 0x00000000000079b7 */ /* 0x0021e40000000000 */
.L_x_128:
[----:B------:R-:W-:Y:S05]  /*9300*/  BSYNC.RECONVERGENT B0 ;  /* 0x0000000000007941 */ /* 0x000fea0003800200 */
.L_x_127:
[----:B------:R-:W-:Y:S01]  /*9310*/  UIADD3 UR4, UPT, UPT, UR46, 0x1, URZ ;  /* 0x000000012e047890 */ /* 0x000fe2000fffe0ff */
[----:B------:R-:W-:Y:S01]  /*9320*/  ISETP.NE.AND P1, PT, R97, RZ, PT ;  /* 0x000000ff6100720c */ /* 0x000fe20003f25270 */
[----:B------:R-:W-:Y:S01]  /*9330*/  BSSY.RECONVERGENT B0, `(.L_x_129) ;  /* 0x000000c000007945 */ /* 0x000fe20003800200 */
[----:B------:R-:W-:Y:S01]  /*9340*/  LEA R21, R106, UR43, 0x3 ;  /* 0x0000002b6a157c11 */ /* 0x000fe2000f8e18ff */
[----:B------:R-:W-:Y:S04]  /*9350*/  UISETP.NE.AND UP0, UPT, UR4, 0x3, UPT ;  /* 0x000000030400788c */ /* 0x000fe8000bf05270 */
[----:B------:R-:W-:Y:S02]  /*9360*/  USEL UR45, UR4, URZ, UP0 ;  /* 0x000000ff042d7287 */ /* 0x000fe40008000000 */
[----:B------:R-:W-:Y:S04]  /*9370*/  UISETP.EQ.XOR UP0, UPT, UR47, 0x3, !UP0 ;  /* 0x000000032f00788c */ /* 0x000fe8000c702a70 */
[----:B------:R-:W-:Y:S01]  /*9380*/  @P1 LEA R0, R0, UR43, 0x3 ;  /* 0x0000002b00001c11 */ /* 0x000fe2000f8e18ff */
[----:B------:R-:W-:Y:S04]  /*9390*/  UP2UR UR51, UPR, URZ, 0x1 ;  /* 0x00000001ff337883 */ /* 0x000fe80008000000 */
[----:B------:R-:W-:Y:S01]  /*93a0*/  @P1 VIADD R2, R0, 0x98 ;  /* 0x0000009800021836 */ /* 0x000fe20000000000 */
[----:B------:R-:W-:Y:S04]  /*93b0*/  @P1 SHF.L.U32 R0, R112, 0x1f, RZ ;  /* 0x0000001f70001819 */ /* 0x000fe800000006ff */
[----:B------:R-:W-:Y:S01]  /*93c0*/  @P1 PRMT R2, R114, 0x654, R2 ;  /* 0x0000065472021816 */ /* 0x000fe20000000002 */
[----:B------:R-:W-:Y:S05]  /*93d0*/  @P0 BRA `(.L_x_130) ;  /* 0x0000000000040947 */ /* 0x000fea0003800000 */
[----:B------:R-:W-:Y:S04]  /*93e0*/  DEPBAR.LE SB0, 0x1 ;  /* 0x000080400000791a */ /* 0x000fe80000000000 */
.L_x_130:
[----:B------:R-:W-:Y:S05]  /*93f0*/  BSYNC.RECONVERGENT B0 ;  /* 0x0000000000007941 */ /* 0x000fea0003800200 */
.L_x_129:
[----:B------:R-:W-:Y:S01]  /*9400*/  BAR.SYNC.DEFER_BLOCKING 0x1, 0x80 ;  /* 0x0042000000007b1d */ /* 0x000fe20000010000 */
[----:B------:R-:W-:Y:S02]  /*9410*/  UIADD3 UR4, UPT, UPT, UR52, 0x1, URZ ;  /* 0x0000000134047890 */ /* 0x000fe4000fffe0ff */
[----:B------:R-:W-:Y:S02]  /*9420*/  UIADD3 UR53, UPT, UPT, UR49, 0x10, URZ ;  /* 0x0000001031357890 */ /* 0x000fe4000fffe0ff */
[----:B------:R-:W-:Y:S04]  /*9430*/  UISETP.NE.AND UP0, UPT, UR4, 0x3, UPT ;  /* 0x000000030400788c */ /* 0x000fe8000bf05270 */
[----:B------:R-:W-:Y:S01]  /*9440*/  USEL UR48, UR4, URZ, UP0 ;  /* 0x000000ff04307287 */ /* 0x000fe20008000000 */
[----:B------:R-:W-:Y:S01]  /*9450*/  @P1 SYNCS.ARRIVE.TRANS64.RED.A1T0 RZ, [R2+URZ], RZ ;  /* 0x000000ff02ff19a7 */ /* 0x000fe200081004ff */
[----:B------:R-:W-:Y:S01]  /*9460*/  BSSY B1, `(.L_x_131) ;  /* 0x000001b000017945 */ /* 0x000fe20003800000 */
[----:B------:R1:W3:Y:S02]  /*9470*/  @P1 SYNCS.PHASECHK.TRANS64.TRYWAIT P0, [R21+URZ+0x80], R0 ;  /* 0x00008000150015a7 */ /* 0x0002e400080011ff */
[----:B-1----:R-:W-:Y:S02]  /*9480*/  IADD3 R0, PT, PT, R105, 0x10, RZ ;  /* 0x0000001069007810 */ /* 0x002fe40007ffe0ff */
[----:B---3--:R-:W-:Y:S01]  /*9490*/  @P1 SEL R107, RZ, 0x1, !P0 ;  /* 0x00000001ff6b1807 */ /* 0x008fe20004000000 */
[----:B------:R-:W-:Y:S06]  /*94a0*/  @!P1 BRA `(.L_x_132) ;  /* 0x0000000000589947 */ /* 0x000fec0003800000 */
[----:B------:R-:W-:Y:S01]  /*94b0*/  ISETP.NE.AND P1, PT, R113, RZ, PT ;  /* 0x000000ff7100720c */ /* 0x000fe20003f25270 */
[----:B------:R-:W-:Y:S01]  /*94c0*/  BSSY B0, `(.L_x_133) ;  /* 0x0000009000007945 */ /* 0x000fe20003800000 */
[----:B------:R-:W-:Y:S11]  /*94d0*/  ISETP.NE.AND P0, PT, R107, RZ, PT ;  /* 0x000000ff6b00720c */ /* 0x000ff60003f05270 */
[----:B------:R-:W-:Y:S05]  /*94e0*/  @P1 IMAD R3, R106, 0x1000, R99 ;  /* 0x000010006a031824 */ /* 0x000fea00078e0263 */
[----:B------:R-:W-:Y:S05]  /*94f0*/  @P1 IADD3 R2, PT, PT, R3, UR43, RZ ;  /* 0x0000002b03021c10 */ /* 0x000fea000fffe0ff */
[----:B------:R-:W-:Y:S01]  /*9500*/  @P1 IMAD.IADD R2, R98, 0x1, R2 ;  /* 0x0000000162021824 */ /* 0x000fe200078e0202 */
[----:B------:R-:W-:Y:S06]  /*9510*/  @P0 BRA `(.L_x_134) ;  /* 0x00000000000c0947 */ /* 0x000fec0003800000 */
[----:B------:R-:W-:Y:S04]  /*9520*/  SHF.L.U32 R20, R112, 0x1f, RZ ;  /* 0x0000001f70147819 */ /* 0x000fe800000006ff */
[----:B------:R-:W1:Y:S02]  /*9530*/  SYNCS.PHASECHK.TRANS64.TRYWAIT P0, [R21+URZ+0x80], R20 ;  /* 0x00008014150075a7 */ /* 0x000e6400080011ff */
[----:B-1----:R-:W-:Y:S05]  /*9540*/  @!P0 BRA `(.L_x_135) ;  /* 0x0000002c002c8947 */ /* 0x002fea0003800000 */
.L_x_134:
[----:B------:R-:W-:Y:S05]  /*9550*/  BSYNC B0 ;  /* 0x0000000000007941 */ /* 0x000fea0003800000 */
.L_x_133:
[----:B------:R-:W-:Y:S01]  /*9560*/  ISETP.NE.AND P0, PT, R113, RZ, PT ;  /* 0x000000ff7100720c */ /* 0x000fe20003f05270 */
[----:B------:R-:W-:Y:S11]  /*9570*/  VIADD R106, R106, 0x1 ;  /* 0x000000016a6a7836 */ /* 0x000ff60000000000 */
[----:B------:R-:W-:Y:S01]  /*9580*/  @!UPT UIADD3 URZ, UPT, UPT, URZ, URZ, URZ ;  /* 0x000000fffffff290 */ /* 0x000fe2000fffe0ff */
[----:B------:R-:W3:Y:S04]  /*9590*/  @P0 LDS.128 R52, [R3+UR43+0x200] ;  /* 0x0002002b03340984 */ /* 0x000ee80008000c00 */
[----:B------:R-:W4:Y:S04]  /*95a0*/  @P0 LDS.128 R64, [R3+UR43+0xa00] ;  /* 0x000a002b03400984 */ /* 0x000f280008000c00 */
[----:B------:R-:W1:Y:S04]  /*95b0*/  @P0 LDS.128 R56, [R2+0x200] ;  /* 0x0002000002380984 */ /* 0x000e680000000c00 */
[----:B------:R5:W1:Y:S01]  /*95c0*/  @P0 LDS.128 R68, [R2+0xa00] ;  /* 0x000a000002440984 */ /* 0x000a620000000c00 */
[C---:B------:R-:W-:Y:S04]  /*95d0*/  ISETP.NE.AND P0, PT, R106.reuse, 0x3, PT ;  /* 0x000000036a00780c */ /* 0x040fe80003f05270 */
[----:B------:R-:W-:Y:S02]  /*95e0*/  SEL R106, R106, RZ, P0 ;  /* 0x000000ff6a6a7207 */ /* 0x000fe40000000000 */
[----:B-----5:R-:W-:Y:S04]  /*95f0*/  SEL R2, RZ, 0x1, P0 ;  /* 0x00000001ff027807 */ /* 0x020fe80000000000 */
[----:B------:R-:W-:Y:S02]  /*9600*/  LOP3.LUT R112, R112, R2, RZ, 0x3c, !PT ;  /* 0x0000000270707212 */ /* 0x000fe400078e3cff */
.L_x_132:
[----:B------:R-:W-:Y:S05]  /*9610*/  BSYNC B1 ;  /* 0x0000000000017941 */ /* 0x000fea0003800000 */
.L_x_131:
[----:B------:R-:W-:Y:S04]  /*9620*/  SHF.R.U32.HI R3, RZ, 0x15, R0 ;  /* 0x00000015ff037819 */ /* 0x000fe80000011600 */
[----:B------:R-:W-:Y:S04]  /*9630*/  LOP3.LUT R2, R3, 0x3, RZ, 0xc0, !PT ;  /* 0x0000000303027812 */ /* 0x000fe800078ec0ff */
[----:B------:R-:W-:Y:S11]  /*9640*/  ISETP.NE.AND P0, PT, R88, R2, PT ;  /* 0x000000025800720c */ /* 0x000ff60003f05270 */
[----:B------:R-:W-:Y:S02]  /*9650*/  @!UPT UIADD3 URZ, UPT, UPT, URZ, URZ, URZ ;  /* 0x000000fffffff290 */ /* 0x000fe4000fffe0ff */
[----:B------:R-:W-:Y:S05]  /*9660*/  @P0 BRA `(.L_x_136) ;  /* 0x0000000000bc0947 */ /* 0x000fea0003800000 */
[----:B------:R-:W-:Y:S02]  /*9670*/  LOP3.LUT P0, RZ, R3, 0x3, R90, 0x48, !PT ;  /* 0x0000000303ff7812 */ /* 0x000fe4000780485a */
[----:B------:R-:W-:Y:S11]  /*9680*/  MOV R16, R0 ;  /* 0x0000000000107202 */ /* 0x000ff60000000f00 */
[----:B------:R-:W-:Y:S05]  /*9690*/  @!P0 BRA `(.L_x_137) ;  /* 0x0000000000408947 */ /* 0x000fea0003800000 */
[----:B------:R-:W5:Y:S01]  /*96a0*/  LDCU.64 UR8, c[0x4][0x70] ;  /* 0x01000e00ff0877ac */ /* 0x000f620008000a00 */
[----:B------:R-:W-:Y:S01]  /*96b0*/  MOV R15, 0x0 ;  /* 0x00000000000f7802 */ /* 0x000fe20000000f00 */
[----:B------:R-:W-:Y:S02]  /*96c0*/  HFMA2 R12, -RZ, RZ, 0, 5.9604644775390625e-08 ;  /* 0x00000001ff0c7431 */ /* 0x000fe400000001ff */
[----:B------:R-:W-:Y:S02]  /*96d0*/  IMAD.MOV.U32 R8, RZ, RZ, 0x192 ;  /* 0x00000192ff087424 */ /* 0x000fe400078e00ff */
[----:B------:R-:W-:Y:S01]  /*96e0*/  IMAD.MOV.U32 R13, RZ, RZ, RZ ;  /* 0x000000ffff0d7224 */ /* 0x000fe200078e00ff */
[----:B------:R-:W1:Y:S01]  /*96f0*/  LDCU.64 UR6, c[0x4][0x78] ;  /* 0x01000f00ff0677ac */ /* 0x000e620008000a00 */
[----:B------:R-:W2:Y:S01]  /*9700*/  LDC.64 R14, c[0x4][R15] ;  /* 0x010000000f0e7b82 */ /* 0x000ea20000000a00 */
[----:B------:R-:W3:Y:S01]  /*9710*/  LDCU.64 UR4, c[0x4][0x10] ;  /* 0x01000200ff0477ac */ /* 0x000ee20008000a00 */
[----:B-----5:R-:W-:Y:S01]  /*9720*/  MOV R5, UR9 ;  /* 0x0000000900057c02 */ /* 0x020fe20008000f00 */
[----:B------:R-:W-:Y:S01]  /*9730*/  IMAD.U32 R4, RZ, RZ, UR8 ;  /* 0x00000008ff047e24 */ /* 0x000fe2000f8e00ff */
[----:B-1----:R-:W-:Y:S01]  /*9740*/  MOV R7, UR7 ;  /* 0x0000000700077c02 */ /* 0x002fe20008000f00 */
[----:B------:R-:W-:Y:S01]  /*9750*/  IMAD.U32 R6, RZ, RZ, UR6 ;  /* 0x00000006ff067e24 */ /* 0x000fe2000f8e00ff */
[----:B---3--:R-:W-:Y:S01]  /*9760*/  MOV R11, UR5 ;  /* 0x00000005000b7c02 */ /* 0x008fe20008000f00 */
[----:B------:R-:W-:Y:S02]  /*9770*/  IMAD.U32 R10, RZ, RZ, UR4 ;  /* 0x00000004ff0a7e24 */ /* 0x000fe4000f8e00ff */
[----:B------:R-:W-:Y:S07]  /*9780*/  LEPC R20, `(.L_x_137) ;  /* 0x000000001014794e */ /* 0x000fee0000000000 */
[----:B--2-4-:R-:W-:Y:S05]  /*9790*/  CALL.ABS.NOINC R14 ;  /* 0x000000000e007343 */ /* 0x014fea0003c00000 */
.L_x_137:
        /* <DEDUP_REMOVED lines=12> */
[----:B------:R-:W5:Y:S01]  /*9860*/  LDCU.64 UR6, c[0x4][0x78] ;  /* 0x01000f00ff0677ac */ /* 0x000f620008000a00 */
[----:B------:R-:W2:Y:S01]  /*9870*/  LDC.64 R14, c[0x4][R15] ;  /* 0x010000000f0e7b82 */ /* 0x000ea20000000a00 */
[----:B------:R-:W3:Y:S01]  /*9880*/  LDCU.64 UR4, c[0x4][0x10] ;  /* 0x01000200ff0477ac */ /* 0x000ee20008000a00 */
[----:B-1----:R-:W-:Y:S01]  /*9890*/  MOV R5, UR9 ;  /* 0x0000000900057c02 */ /* 0x002fe20008000f00 */
[----:B------:R-:W-:Y:S01]  /*98a0*/  IMAD.U32 R4, RZ, RZ, UR8 ;  /* 0x00000008ff047e24 */ /* 0x000fe2000f8e00ff */
[----:B-----5:R-:W-:Y:S01]  /*98b0*/  MOV R7, UR7 ;  /* 0x0000000700077c02 */ /* 0x020fe20008000f00 */
[----:B------:R-:W-:Y:S01]  /*98c0*/  IMAD.U32 R6, RZ, RZ, UR6 ;  /* 0x00000006ff067e24 */ /* 0x000fe2000f8e00ff */
[----:B---3--:R-:W-:Y:S01]  /*98d0*/  MOV R11, UR5 ;  /* 0x00000005000b7c02 */ /* 0x008fe20008000f00 */
[----:B------:R-:W-:Y:S02]  /*98e0*/  IMAD.U32 R10, RZ, RZ, UR4 ;  /* 0x00000004ff0a7e24 */ /* 0x000fe4000f8e00ff */
[----:B------:R-:W-:Y:S07]  /*98f0*/  LEPC R20, `(.L_x_138) ;  /* 0x000000001014794e */ /* 0x000fee0000000000 */
[----:B--2-4-:R-:W-:Y:S05]  /*9900*/  CALL.ABS.NOINC R14 ;  /* 0x000000000e007343 */ /* 0x014fea0003c00000 */
.L_x_138:
[----:B------:R-:W-:Y:S05]  /*9910*/  WARPSYNC.ALL ;  /* 0x0000000000007948 */ /* 0x000fea0003800000 */
[----:B------:R-:W-:Y:S11]  /*9920*/  R2UR UR4, R16 ;  /* 0x00000000100472ca */ /* 0x000ff600000e0000 */
[----:B------:R-:W-:Y:S02]  /*9930*/  @!UPT UIADD3 URZ, UPT, UPT, URZ, URZ, URZ ;  /* 0x000000fffffff290 */ /* 0x000fe4000fffe0ff */
[----:B------:R-:W1:Y:S02]  /*9940*/  LDTM.x16 R4, tmem[UR4+0x20] ;  /* 0x00002004000479ee */ /* 0x000e640008240000 */
[----:B-1----:R-:W-:Y:S01]  /*9950*/  NOP ;  /* 0x0000000000007918 */ /* 0x002fe20000000000 */
.L_x_136:
[----:B---3--:R-:W-:Y:S01]  /*9960*/  SHF.L.U32 R3, R52, 0x10, RZ ;  /* 0x0000001034037819 */ /* 0x008fe200000006ff */
[C---:B------:R-:W-:Y:S01]  /*9970*/  FMUL R0, R43.reuse, R24 ;  /* 0x000000182b007220 */ /* 0x040fe20000400000 */
[----:B------:R-:W-:Y:S01]  /*9980*/  ISETP.NE.AND P1, PT, R88, R2, PT ;  /* 0x000000025800720c */ /* 0x000fe20003f25270 */
[----:B------:R-:W-:Y:S01]  /*9990*/  FMUL R2, R43, R25 ;  /* 0x000000192b027220 */ /* 0x000fe20000400000 */
[----:B-1----:R-:W-:Y:S01]  /*99a0*/  LOP3.LUT R21, R52, 0xffff0000, RZ, 0xc0, !PT ;  /* 0xffff000034157812 */ /* 0x002fe200078ec0ff */
[----:B------:R-:W-:Y:S01]  /*99b0*/  FFMA R0, R45, R3, R0 ;  /* 0x000000032d007223 */ /* 0x000fe20000000000 */
[----:B------:R-:W-:Y:S01]  /*99c0*/  SHF.L.U32 R22, R53, 0x10, RZ ;  /* 0x0000001035167819 */ /* 0x000fe200000006ff */
[----:B------:R-:W-:Y:S01]  /*99d0*/  FMUL R3, R43, R26 ;  /* 0x0000001a2b037220 */ /* 0x000fe20000400000 */
[----:B------:R-:W-:Y:S01]  /*99e0*/  LOP3.LUT R23, R53, 0xffff0000, RZ, 0xc0, !PT ;  /* 0xffff000035177812 */ /* 0x000fe200078ec0ff */
[----:B------:R-:W-:Y:S01]  /*99f0*/  FMUL R20, R43, R27 ;  /* 0x0000001b2b147220 */ /* 0x000fe20000400000 */
[C---:B------:R-:W-:Y:S01]  /*9a00*/  SHF.L.U32 R41, R54.reuse, 0x10, RZ ;  /* 0x0000001036297819 */ /* 0x040fe200000006ff */
[C---:B------:R-:W-:Y:S01]  /*9a10*/  FFMA R2, R45.reuse, R21, R2 ;  /* 0x000000152d027223 */ /* 0x040fe20000000002 */
[----:B------:R-:W-:Y:S01]  /*9a20*/  LOP3.LUT R42, R54, 0xffff0000, RZ, 0xc0, !PT ;  /* 0xffff0000362a7812 */ /* 0x000fe200078ec0ff */
[----:B------:R-:W-:Y:S01]  /*9a30*/  FFMA R3, R45, R22, R3 ;  /* 0x000000162d037223 */ /* 0x000fe20000000003 */
[----:B------:R-:W-:Y:S01]  /*9a40*/  SHF.L.U32 R44, R55, 0x10, RZ ;  /* 0x00000010372c7819 */ /* 0x000fe200000006ff */
[----:B------:R-:W-:Y:S01]  /*9a50*/  FMUL R21, R43, R28 ;  /* 0x0000001c2b157220 */ /* 0x000fe20000400000 */
[----:B--2---:R-:W-:Y:S01]  /*9a60*/  LOP3.LUT R46, R55, 0xffff0000, RZ, 0xc0, !PT ;  /* 0xffff0000372e7812 */ /* 0x004fe200078ec0ff */
[----:B------:R-:W-:Y:S01]  /*9a70*/  FFMA R20, R45, R23, R20 ;  /* 0x000000172d147223 */ /* 0x000fe20000000014 */
[----:B------:R-:W-:Y:S01]  /*9a80*/  MOV R47, UR45 ;  /* 0x0000002d002f7c02 */ /* 0x000fe20008000f00 */
[C---:B------:R-:W-:Y:S01]  /*9a90*/  FMUL R22, R43.reuse, R29 ;  /* 0x0000001d2b167220 */ /* 0x040fe20000400000 */
[----:B------:R-:W-:Y:S01]  /*9aa0*/  F2FP.BF16.F32.PACK_AB R48, R2, R0 ;  /* 0x000000000230723e */ /* 0x000fe200000010ff */
[C---:B------:R-:W-:Y:S01]  /*9ab0*/  FMUL R23, R43.reuse, R30 ;  /* 0x0000001e2b177220 */ /* 0x040fe20000400000 */
[----:B------:R-:W-:Y:S01]  /*9ac0*/  F2FP.BF16.F32.PACK_AB R49, R20, R3 ;  /* 0x000000031431723e */ /* 0x000fe200000010ff */
[----:B------:R-:W-:Y:S01]  /*9ad0*/  FMUL R40, R43, R31 ;  /* 0x0000001f2b287220 */ /* 0x000fe20000400000 */
[----:B------:R-:W-:Y:S01]  /*9ae0*/  @!P1 LEA R47, R47, R99, 0xc ;  /* 0x000000632f2f9211 */ /* 0x000fe200078e60ff */
[C---:B------:R-:W-:Y:S01]  /*9af0*/  FFMA R21, R45.reuse, R41, R21 ;  /* 0x000000292d157223 */ /* 0x040fe20000000015 */
[----:B------:R-:W-:Y:S01]  /*9b00*/  SHF.L.U32 R2, R56, 0x10, RZ ;  /* 0x0000001038027819 */ /* 0x000fe200000006ff */
[----:B------:R-:W-:Y:S01]  /*9b10*/  FFMA R22, R45, R42, R22 ;  /* 0x0000002a2d167223 */ /* 0x000fe20000000016 */
[----:B----4-:R-:W-:Y:S01]  /*9b20*/  LOP3.LUT R41, R65, 0xffff0000, RZ, 0xc0, !PT ;  /* 0xffff000041297812 */ /* 0x010fe200078ec0ff */
[C---:B------:R-:W-:Y:S01]  /*9b30*/  FFMA R23, R45.reuse, R44, R23 ;  /* 0x0000002c2d177223 */ /* 0x040fe20000000017 */
[----:B------:R-:W-:Y:S01]  /*9b40*/  LOP3.LUT R42, R66, 0xffff0000, RZ, 0xc0, !PT ;  /* 0xffff0000422a7812 */ /* 0x000fe200078ec0ff */
[----:B------:R-:W-:Y:S01]  /*9b50*/  FFMA R40, R45, R46, R40 ;  /* 0x0000002e2d287223 */ /* 0x000fe20000000028 */
[----:B------:R-:W-:Y:S01]  /*9b60*/  F2FP.BF16.F32.PACK_AB R50, R22, R21 ;  /* 0x000000151632723e */ /* 0x000fe200000010ff */
[C---:B------:R-:W-:Y:S01]  /*9b70*/  FMUL R0, R43.reuse, R32 ;  /* 0x000000202b007220 */ /* 0x040fe20000400000 */
[----:B------:R-:W-:Y:S01]  /*9b80*/  LOP3.LUT R21, R56, 0xffff0000, RZ, 0xc0, !PT ;  /* 0xffff000038157812 */ /* 0x000fe200078ec0ff */
[----:B------:R-:W-:Y:S01]  /*9b90*/  FMUL R3, R43, R34 ;  /* 0x000000222b037220 */ /* 0x000fe20000400000 */
[----:B------:R-:W-:Y:S01]  /*9ba0*/  F2FP.BF16.F32.PACK_AB R51, R40, R23 ;  /* 0x000000172833723e */ /* 0x000fe200000010ff */
[----:B------:R-:W-:Y:S01]  /*9bb0*/  FFMA R0, R45, R2, R0 ;  /* 0x000000022d007223 */ /* 0x000fe20000000000 */
[----:B------:R-:W-:Y:S01]  /*9bc0*/  SHF.L.U32 R22, R57, 0x10, RZ ;  /* 0x0000001039167819 */ /* 0x000fe200000006ff */
[----:B------:R-:W-:Y:S01]  /*9bd0*/  FMUL R2, R43, R33 ;  /* 0x000000212b027220 */ /* 0x000fe20000400000 */
[----:B------:R-:W-:Y:S01]  /*9be0*/  LOP3.LUT R23, R57, 0xffff0000, RZ, 0xc0, !PT ;  /* 0xffff000039177812 */ /* 0x000fe200078ec0ff */
[----:B------:R1:W-:Y:S01]  /*9bf0*/  @!P1 STS.128 [R47+UR43+0x200], R48 ;  /* 0x000200302f009988 */ /* 0x0003e20008000c2b */
[----:B------:R-:W-:Y:S01]  /*9c00*/  SHF.L.U32 R40, R58, 0x10, RZ ;  /* 0x000000103a287819 */ /* 0x000fe200000006ff */
[----:B------:R-:W-:Y:S01]  /*9c10*/  FMUL R20, R43, R35 ;  /* 0x000000232b147220 */ /* 0x000fe20000400000 */
[----:B------:R-:W-:Y:S01]  /*9c20*/  SHF.L.U32 R44, R67, 0x10, RZ ;  /* 0x00000010432c7819 */ /* 0x000fe200000006ff */
[----:B------:R-:W-:Y:S01]  /*9c30*/  FFMA R2, R45, R21, R2 ;  /* 0x000000152d027223 */ /* 0x000fe20000000002 */
[----:B------:R-:W-:Y:S01]  /*9c40*/  LOP3.LUT R46, R67, 0xffff0000, RZ, 0xc0, !PT ;  /* 0xffff0000432e7812 */ /* 0x000fe200078ec0ff */
[C---:B------:R-:W-:Y:S01]  /*9c50*/  FFMA R3, R45.reuse, R22, R3 ;  /* 0x000000162d037223 */ /* 0x040fe20000000003 */
[----:B------:R-:W-:Y:S01]  /*9c60*/  ISETP.NE.AND P0, PT, R88, RZ, PT ;  /* 0x000000ff5800720c */ /* 0x000fe20003f05270 */
[----:B------:R-:W-:Y:S01]  /*9c70*/  FFMA R20, R45, R23, R20 ;  /* 0x000000172d147223 */ /* 0x000fe20000000014 */
[----:B------:R-:W-:Y:S01]  /*9c80*/  LOP3.LUT R23, R58, 0xffff0000, RZ, 0xc0, !PT ;  /* 0xffff00003a177812 */ /* 0x000fe200078ec0ff */
[----:B------:R-:W-:Y:S01]  /*9c90*/  FMUL R21, R43, R36 ;  /* 0x000000242b157220 */ /* 0x000fe20000400000 */
[----:B------:R-:W-:Y:S01]  /*9ca0*/  ISETP.NE.AND P2, PT, R97, RZ, PT ;  /* 0x000000ff6100720c */ /* 0x000fe20003f45270 */
[----:B------:R-:W-:Y:S02]  /*9cb0*/  FMUL R22, R43, R37 ;  /* 0x000000252b167220 */ /* 0x000fe40000400000 */
[C---:B------:R-:W-:Y:S01]  /*9cc0*/  FFMA R21, R45.reuse, R40, R21 ;  /* 0x000000282d157223 */ /* 0x040fe20000000015 */
[----:B------:R-:W-:Y:S01]  /*9cd0*/  SHF.L.U32 R40, R64, 0x10, RZ ;  /* 0x0000001040287819 */ /* 0x000fe200000006ff */
[----:B------:R-:W-:Y:S01]  /*9ce0*/  FFMA R22, R45, R23, R22 ;  /* 0x000000172d167223 */ /* 0x000fe20000000016 */
[----:B------:R-:W-:Y:S02]  /*9cf0*/  LOP3.LUT R23, R59, 0xffff0000, RZ, 0xc0, !PT ;  /* 0xffff00003b177812 */ /* 0x000fe400078ec0ff */
[----:B-1----:R-:W-:Y:S01]  /*9d00*/  F2FP.BF16.F32.PACK_AB R49, R20, R3 ;  /* 0x000000031431723e */ /* 0x002fe200000010ff */
[C---:B------:R-:W-:Y:S01]  /*9d10*/  FMUL R3, R43.reuse, R4 ;  /* 0x000000042b037220 */ /* 0x040fe20000400000 */
[----:B------:R-:W-:Y:S01]  /*9d20*/  F2FP.BF16.F32.PACK_AB R48, R2, R0 ;  /* 0x000000000230723e */ /* 0x000fe200000010ff */
[----:B------:R-:W-:Y:S01]  /*9d30*/  FMUL R0, R43, R38 ;  /* 0x000000262b007220 */ /* 0x000fe20000400000 */
[----:B------:R-:W-:Y:S01]  /*9d40*/  SHF.L.U32 R20, R59, 0x10, RZ ;  /* 0x000000103b147819 */ /* 0x000fe200000006ff */
[C---:B------:R-:W-:Y:S01]  /*9d50*/  FMUL R2, R43.reuse, R39 ;  /* 0x000000272b027220 */ /* 0x040fe20000400000 */
[----:B------:R-:W-:Y:S01]  /*9d60*/  F2FP.BF16.F32.PACK_AB R50, R22, R21 ;  /* 0x000000151632723e */ /* 0x000fe200000010ff */
[C---:B------:R-:W-:Y:S01]  /*9d70*/  FMUL R21, R43.reuse, R6 ;  /* 0x000000062b157220 */ /* 0x040fe20000400000 */
[----:B------:R-:W-:Y:S01]  /*9d80*/  FMUL R22, R43, R7 ;  /* 0x000000072b167220 */ /* 0x000fe20000400000 */
[C---:B------:R-:W-:Y:S01]  /*9d90*/  FFMA R0, R45.reuse, R20, R0 ;  /* 0x000000142d007223 */ /* 0x040fe20000000000 */
[C---:B------:R-:W-:Y:S01]  /*9da0*/  FFMA R2, R45.reuse, R23, R2 ;  /* 0x000000172d027223 */ /* 0x040fe20000000002 */
[----:B------:R-:W-:Y:S01]  /*9db0*/  LOP3.LUT R23, R64, 0xffff0000, RZ, 0xc0, !PT ;  /* 0xffff000040177812 */ /* 0x000fe200078ec0ff */
[----:B------:R-:W-:Y:S01]  /*9dc0*/  FFMA R3, R45, R40, R3 ;  /* 0x000000282d037223 */ /* 0x000fe20000000003 */
[----:B------:R-:W-:Y:S01]  /*9dd0*/  SHF.L.U32 R40, R65, 0x10, RZ ;  /* 0x0000001041287819 */ /* 0x000fe200000006ff */
[C---:B------:R-:W-:Y:S01]  /*9de0*/  FMUL R20, R43.reuse, R5 ;  /* 0x000000052b147220 */ /* 0x040fe20000400000 */
[----:B------:R-:W-:Y:S01]  /*9df0*/  F2FP.BF16.F32.PACK_AB R51, R2, R0 ;  /* 0x000000000233723e */ /* 0x000fe200000010ff */
[C---:B------:R-:W-:Y:S01]  /*9e00*/  FMUL R0, R43.reuse, R8 ;  /* 0x000000082b007220 */ /* 0x040fe20000400000 */
[----:B------:R-:W-:Y:S01]  /*9e10*/  FMUL R2, R43, R9 ;  /* 0x000000092b027220 */ /* 0x000fe20000400000 */
[C---:B------:R-:W-:Y:S01]  /*9e20*/  FFMA R20, R45.reuse, R23, R20 ;  /* 0x000000172d147223 */ /* 0x040fe20000000014 */
[C---:B------:R-:W-:Y:S01]  /*9e30*/  FFMA R21, R45.reuse, R40, R21 ;  /* 0x000000282d157223 */ /* 0x040fe20000000015 */
[----:B------:R-:W-:Y:S01]  /*9e40*/  FFMA R22, R45, R41, R22 ;  /* 0x000000292d167223 */ /* 0x000fe20000000016 */
[----:B------:R-:W-:Y:S01]  /*9e50*/  SHF.L.U32 R41, R66, 0x10, RZ ;  /* 0x0000001042297819 */ /* 0x000fe200000006ff */
[C---:B------:R-:W-:Y:S01]  /*9e60*/  FMUL R23, R43.reuse, R10 ;  /* 0x0000000a2b177220 */ /* 0x040fe20000400000 */
[----:B------:R-:W-:Y:S01]  /*9e70*/  F2FP.BF16.F32.PACK_AB R60, R20, R3 ;  /* 0x00000003143c723e */ /* 0x000fe200000010ff */
        /* <DEDUP_REMOVED lines=11> */
[C---:B------:R-:W-:Y:S01]  /*9f30*/  FMUL R2, R43.reuse, R14 ;  /* 0x0000000e2b027220 */ /* 0x040fe20000400000 */
[----:B------:R-:W-:Y:S01]  /*9f40*/  F2FP.BF16.F32.PACK_AB R63, R40, R23 ;  /* 0x00000017283f723e */ /* 0x000fe200000010ff */
[----:B------:R-:W-:Y:S01]  /*9f50*/  FMUL R3, R43, R15 ;  /* 0x0000000f2b037220 */ /* 0x000fe20000400000 */
[----:B------:R-:W-:Y:S01]  /*9f60*/  SHF.L.U32 R22, R69, 0x10, RZ ;  /* 0x0000001045167819 */ /* 0x000fe200000006ff */
[----:B------:R-:W-:Y:S01]  /*9f70*/  FFMA R41, R45, R42, R41 ;  /* 0x0000002a2d297223 */ /* 0x000fe20000000029 */
[----:B------:R-:W-:Y:S01]  /*9f80*/  LOP3.LUT R23, R69, 0xffff0000, RZ, 0xc0, !PT ;  /* 0xffff000045177812 */ /* 0x000fe200078ec0ff */
[----:B------:R-:W-:Y:S01]  /*9f90*/  FMUL R20, R43, R16 ;  /* 0x000000102b147220 */ /* 0x000fe20000400000 */
[C---:B------:R-:W-:Y:S01]  /*9fa0*/  SHF.L.U32 R40, R70.reuse, 0x10, RZ ;  /* 0x0000001046287819 */ /* 0x040fe200000006ff */
[C---:B------:R-:W-:Y:S01]  /*9fb0*/  FFMA R0, R45.reuse, R21, R0 ;  /* 0x000000152d007223 */ /* 0x040fe20000000000 */
[C---:B------:R-:W-:Y:S01]  /*9fc0*/  FFMA R2, R45.reuse, R22, R2 ;  /* 0x000000162d027223 */ /* 0x040fe20000000002 */
[----:B------:R-:W-:Y:S01]  /*9fd0*/  FFMA R3, R45, R23, R3 ;  /* 0x000000172d037223 */ /* 0x000fe20000000003 */
[----:B------:R-:W-:Y:S01]  /*9fe0*/  FMUL R21, R43, R17 ;  /* 0x000000112b157220 */ /* 0x000fe20000400000 */
[----:B------:R-:W-:Y:S01]  /*9ff0*/  FFMA R20, R45, R40, R20 ;  /* 0x000000282d147223 */ /* 0x000fe20000000014 */
[----:B------:R-:W-:Y:S01]  /*a000*/  LOP3.LUT R40, R70, 0xffff0000, RZ, 0xc0, !PT ;  /* 0xffff000046287812 */ /* 0x000fe200078ec0ff */
[----:B------:R-:W-:Y:S01]  /*a010*/  FMUL R22, R43, R18 ;  /* 0x000000122b167220 */ /* 0x000fe20000400000 */
[----:B------:R-:W-:Y:S01]  /*a020*/  SHF.L.U32 R42, R71, 0x10, RZ ;  /* 0x00000010472a7819 */ /* 0x000fe200000006ff */
[----:B------:R-:W-:Y:S01]  /*a030*/  FMUL R23, R43, R19 ;  /* 0x000000132b177220 */ /* 0x000fe20000400000 */
[----:B------:R-:W-:Y:S01]  /*a040*/  LOP3.LUT R44, R71, 0xffff0000, RZ, 0xc0, !PT ;  /* 0xffff0000472c7812 */ /* 0x000fe200078ec0ff */
[----:B------:R-:W-:Y:S01]  /*a050*/  FFMA R21, R45, R40, R21 ;  /* 0x000000282d157223 */ /* 0x000fe20000000015 */
[----:B------:R-:W-:Y:S01]  /*a060*/  @!P1 IADD3 R40, PT, PT, R47, UR43, RZ ;  /* 0x0000002b2f289c10 */ /* 0x000fe2000fffe0ff */
[C---:B------:R-:W-:Y:S01]  /*a070*/  FFMA R22, R45.reuse, R42, R22 ;  /* 0x0000002a2d167223 */ /* 0x040fe20000000016 */
[----:B------:R-:W-:Y:S01]  /*a080*/  F2FP.BF16.F32.PACK_AB R100, R0, R41 ;  /* 0x000000290064723e */ /* 0x000fe200000010ff */
[----:B------:R-:W-:Y:S01]  /*a090*/  FFMA R23, R45, R44, R23 ;  /* 0x0000002c2d177223 */ /* 0x000fe20000000017 */
[----:B------:R-:W-:Y:S02]  /*a0a0*/  @!P1 IADD3 R40, PT, PT, R98, R40, RZ ;  /* 0x0000002862289210 */ /* 0x000fe40007ffe0ff */
[----:B------:R-:W-:Y:S02]  /*a0b0*/  F2FP.BF16.F32.PACK_AB R101, R3, R2 ;  /* 0x000000020365723e */ /* 0x000fe400000010ff */
[----:B------:R-:W-:Y:S01]  /*a0c0*/  F2FP.BF16.F32.PACK_AB R102, R21, R20 ;  /* 0x000000141566723e */ /* 0x000fe200000010ff */
[----:B------:R1:W-:Y:S01]  /*a0d0*/  @!P1 STS.128 [R40+0x200], R48 ;  /* 0x0002003028009388 */ /* 0x0003e20000000c00 */
[----:B------:R-:W-:Y:S02]  /*a0e0*/  F2FP.BF16.F32.PACK_AB R103, R23, R22 ;  /* 0x000000161767723e */ /* 0x000fe400000010ff */
[----:B------:R-:W-:Y:S04]  /*a0f0*/  MOV R0, UR48 ;  /* 0x0000003000007c02 */ /* 0x000fe80008000f00 */
[----:B------:R-:W-:Y:S01]  /*a100*/  @P2 LEA R0, R0, UR43, 0x3 ;  /* 0x0000002b00002c11 */ /* 0x000fe2000f8e18ff */
[----:B------:R1:W-:Y:S08]  /*a110*/  @!P1 STS.128 [R47+UR43+0xa00], R60 ;  /* 0x000a003c2f009988 */ /* 0x0003f00008000c2b */
[----:B------:R1:W-:Y:S01]  /*a120*/  @!P1 STS.128 [R40+0xa00], R100 ;  /* 0x000a006428009388 */ /* 0x0003e20000000c00 */
[----:B------:R-:W-:Y:S01]  /*a130*/  @!PT LDS RZ, [RZ] ;  /* 0x00000000fffff984 */ /* 0x000fe20000000800 */
[----:B------:R-:W-:Y:S01]  /*a140*/  @!PT LDS RZ, [RZ] ;  /* 0x00000000fffff984 */ /* 0x000fe20000000800 */
[----:B------:R-:W-:Y:S01]  /*a150*/  @!PT LDS RZ, [RZ] ;  /* 0x00000000fffff984 */ /* 0x000fe20000000800 */
[----:B------:R-:W-:Y:S01]  /*a160*/  @!PT LDS RZ, [RZ] ;  /* 0x00000000fffff984 */ /* 0x000fe20000000800 */
[----:B------:R2:W-:Y:S07]  /*a170*/  MEMBAR.ALL.CTA ;  /* 0x0000000000007992 */ /* 0x0005ee0000008000 */
[----:B--2---:R-:W2:Y:S01]  /*a180*/  FENCE.VIEW.ASYNC.S ;  /* 0x00000000000073c6 */ /* 0x004ea20000000000 */
[----:B------:R-:W-:Y:S05]  /*a190*/  WARPSYNC.ALL ;  /* 0x0000000000007948 */ /* 0x000fea0003800000 */
[----:B------:R-:W-:Y:S01]  /*a1a0*/  BSSY.RECONVERGENT B0, `(.L_x_139) ;  /* 0x0000011000007945 */ /* 0x000fe20003800200 */
[----:B--2---:R-:W-:Y:S06]  /*a1b0*/  BAR.SYNC.DEFER_BLOCKING 0x1, 0x80 ;  /* 0x0042000000007b1d */ /* 0x004fec0000010000 */
[----:B------:R-:W-:Y:S05]  /*a1c0*/  @P0 BRA `(.L_x_140) ;  /* 0x0000000000380947 */ /* 0x000fea0003800000 */
[----:B------:R-:W2:Y:S01]  /*a1d0*/  LDCU.64 UR6, c[0x0][0x348] ;  /* 0x00006900ff0677ac */ /* 0x000ea20008000a00 */
[----:B------:R-:W-:Y:S01]  /*a1e0*/  ULEA UR5, UR45, UR43, 0xc ;  /* 0x0000002b2d057291 */ /* 0x000fe2000f8e60ff */
[----:B------:R-:W-:Y:S01]  /*a1f0*/  UMOV UR54, UR50 ;  /* 0x0000003200367c82 */ /* 0x000fe20008000000 */
[----:B------:R-:W-:Y:S02]  /*a200*/  UMOV UR55, UR44 ;  /* 0x0000002c00377c82 */ /* 0x000fe40008000000 */
[----:B------:R-:W-:Y:S02]  /*a210*/  UIADD3 UR52, UPT, UPT, UR5, 0x200, URZ ;  /* 0x0000020005347890 */ /* 0x000fe4000fffe0ff */
[----:B------:R-:W-:Y:S02]  /*a220*/  UIADD3 UR8, UPT, UPT, UR5, 0xa00, URZ ;  /* 0x00000a0005087890 */ /* 0x000fe4000fffe0ff */
[----:B------:R-:W-:Y:S01]  /*a230*/  UIADD3 UR9, UPT, UPT, UR49, 0x30, URZ ;  /* 0x0000003031097890 */ /* 0x000fe2000fffe0ff */
[----:B------:R-:W-:Y:S01]  /*a240*/  UMOV UR10, UR50 ;  /* 0x00000032000a7c82 */ /* 0x000fe20008000000 */
[----:B------:R-:W-:Y:S01]  /*a250*/  UMOV UR11, UR44 ;  /* 0x0000002c000b7c82 */ /* 0x000fe20008000000 */
[----:B--2---:R-:W-:Y:S04]  /*a260*/  UIADD3 UR4, UP0, UPT, UR6, 0xa80, URZ ;  /* 0x00000a8006047890 */ /* 0x004fe8000ff1e0ff */
[----:B------:R-:W-:Y:S09]  /*a270*/  UIADD3.X UR5, UPT, UPT, URZ, UR7, URZ, UP0, !UPT ;  /* 0x00000007ff057290 */ /* 0x000ff200087fe4ff */
[----:B------:R2:W-:Y:S01]  /*a280*/  UTMASTG.3D [UR52], [UR4] ;  /* 0x00000034040073b5 */ /* 0x0005e20008010000 */
[----:B------:R2:W-:Y:S02]  /*a290*/  UTMASTG.3D [UR8], [UR4] ;  /* 0x00000008040073b5 */ /* 0x0005e40008010000 */
[----:B--2---:R0:W-:Y:S02]  /*a2a0*/  UTMACMDFLUSH ;  /* 0x00000000000079b7 */ /* 0x0041e40000000000 */
.L_x_140:
[----:B------:R-:W-:Y:S05]  /*a2b0*/  BSYNC.RECONVERGENT B0 ;  /* 0x0000000000007941 */ /* 0x000fea0003800200 */
.L_x_139:
[----:B------:R-:W-:Y:S01]  /*a2c0*/  UISETP.NE.AND UP1, UPT, UR51, URZ, UPT ;  /* 0x000000ff3300728c */ /* 0x000fe2000bf25270 */
[----:B------:R-:W-:Y:S01]  /*a2d0*/  @P2 VIADD R3, R0, 0x98 ;  /* 0x0000009800032836 */ /* 0x000fe20000000000 */
[----:B------:R-:W-:Y:S01]  /*a2e0*/  UIADD3 UR4, UPT, UPT, UR45, 0x1, URZ ;  /* 0x000000012d047890 */ /* 0x000fe2000fffe0ff */
[----:B------:R-:W-:Y:S01]  /*a2f0*/  BSSY.RECONVERGENT B0, `(.L_x_141) ;  /* 0x000000a000007945 */ /* 0x000fe20003800200 */
[----:B------:R-:W-:Y:S02]  /*a300*/  LEA R2, R106, UR43, 0x3 ;  /* 0x0000002b6a027c11 */ /* 0x000fe4000f8e18ff */
[----:B------:R-:W-:Y:S01]  /*a310*/  UISETP.NE.AND UP0, UPT, UR4, 0x3, UPT ;  /* 0x000000030400788c */ /* 0x000fe2000bf05270 */
[----:B------:R-:W-:Y:S01]  /*a320*/  @P2 SHF.L.U32 R0, R112, 0x1f, RZ ;  /* 0x0000001f70002819 */ /* 0x000fe200000006ff */
[----:B------:R-:W-:Y:S01]  /*a330*/  UISETP.EQ.XOR UP1, UPT, UR4, 0x3, UP1 ;  /* 0x000000030400788c */ /* 0x000fe20008f22a70 */
[----:B------:R-:W-:Y:S01]  /*a340*/  @P2 PRMT R3, R114, 0x654, R3 ;  /* 0x0000065472032816 */ /* 0x000fe20000000003 */
[----:B------:R-:W-:Y:S02]  /*a350*/  USEL UR46, UR4, URZ, UP0 ;  /* 0x000000ff042e7287 */ /* 0x000fe40008000000 */
[----:B------:R-:W-:Y:S01]  /*a360*/  UP2UR UR47, UPR, URZ, 0x2 ;  /* 0x00000002ff2f7883 */ /* 0x000fe20008000000 */
[----:B------:R-:W-:Y:S11]  /*a370*/  @P0 BRA `(.L_x_142) ;  /* 0x0000000000040947 */ /* 0x000ff60003800000 */
[----:B------:R-:W-:Y:S04]  /*a380*/  DEPBAR.LE SB0, 0x1 ;  /* 0x000080400000791a */ /* 0x000fe80000000000 */
.L_x_142:
[----:B------:R-:W-:Y:S05]  /*a390*/  BSYNC.RECONVERGENT B0 ;  /* 0x0000000000007941 */ /* 0x000fea0003800200 */
.L_x_141:
[----:B------:R-:W-:Y:S01]  /*a3a0*/  BAR.SYNC.DEFER_BLOCKING 0x1, 0x80 ;  /* 0x0042000000007b1d */ /* 0x000fe20000010000 */
[----:B------:R-:W-:Y:S04]  /*a3b0*/  UIADD3 UR4, UPT, UPT, UR48, 0x1, URZ ;  /* 0x0000000130047890 */ /* 0x000fe8000fffe0ff */
[----:B------:R-:W-:Y:S04]  /*a3c0*/  UISETP.NE.AND UP0, UPT, UR4, 0x3, UPT ;  /* 0x000000030400788c */ /* 0x000fe8000bf05270 */
[----:B------:R-:W-:Y:S01]  /*a3d0*/  USEL UR52, UR4, URZ, UP0 ;  /* 0x000000ff04347287 */ /* 0x000fe20008000000 */
[----:B------:R2:W-:Y:S01]  /*a3e0*/  @P2 SYNCS.ARRIVE.TRANS64.RED.A1T0 RZ, [R3+URZ], RZ ;  /* 0x000000ff03ff29a7 */ /* 0x0005e200081004ff */
[----:B------:R-:W-:Y:S01]  /*a3f0*/  BSSY B1, `(.L_x_143) ;  /* 0x0000015000017945 */ /* 0x000fe20003800000 */
[----:B------:R-:W3:Y:S02]  /*a400*/  @P2 SYNCS.PHASECHK.TRANS64.TRYWAIT P0, [R2+URZ+0x80], R0 ;  /* 0x00008000020025a7 */ /* 0x000ee400080011ff */
[----:B---3--:R-:W-:Y:S01]  /*a410*/  @P2 SEL R107, RZ, 0x1, !P0 ;  /* 0x00000001ff6b2807 */ /* 0x008fe20004000000 */
[----:B--2---:R-:W-:Y:S06]  /*a420*/  @!P2 BRA `(.L_x_144) ;  /* 0x000000000044a947 */ /* 0x004fec0003800000 */
        /* <DEDUP_REMOVED lines=8> */
[----:B------:R-:W2:Y:S02]  /*a4b0*/  SYNCS.PHASECHK.TRANS64.TRYWAIT P0, [R2+URZ+0x80], R112 ;  /* 0x00008070020075a7 */ /* 0x000ea400080011ff */
[----:B--2---:R-:W-:Y:S05]  /*a4c0*/  @!P0 BRA `(.L_x_147) ;  /* 0x0000001c00608947 */ /* 0x004fea0003800000 */
.L_x_146:
[----:B------:R-:W-:Y:S05]  /*a4d0*/  BSYNC B0 ;  /* 0x0000000000007941 */ /* 0x000fea0003800000 */
.L_x_145:
[----:B------:R-:W-:Y:S11]  /*a4e0*/  ISETP.NE.AND P0, PT, R113, RZ, PT ;  /* 0x000000ff7100720c */ /* 0x000ff60003f05270 */
[----:B------:R-:W-:Y:S02]  /*a4f0*/  @!UPT UIADD3 URZ, UPT, UPT, URZ, URZ, URZ ;  /* 0x000000fffffff290 */ /* 0x000fe4000fffe0ff */
[----:B------:R3:W4:Y:S04]  /*a500*/  @P0 LDS.128 R52, [R106+UR43+0x200] ;  /* 0x0002002b6a340984 */ /* 0x0007280008000c00 */
[----:B------:R3:W1:Y:S04]  /*a510*/  @P0 LDS.128 R64, [R106+UR43+0xa00] ;  /* 0x000a002b6a400984 */ /* 0x0006680008000c00 */
[----:B------:R3:W1:Y:S04]  /*a520*/  @P0 LDS.128 R56, [R0+0x200] ;  /* 0x0002000000380984 */ /* 0x0006680000000c00 */
[----:B------:R3:W1:Y:S02]  /*a530*/  @P0 LDS.128 R68, [R0+0xa00] ;  /* 0x000a000000440984 */ /* 0x0006640000000c00 */
.L_x_144:
[----:B------:R-:W-:Y:S05]  /*a540*/  BSYNC B1 ;  /* 0x0000000000017941 */ /* 0x000fea0003800000 */
.L_x_143:
[----:B------:R-:W-:Y:S05]  /*a550*/  VIADD R105, R105, 0x400010 ;  /* 0x0040001069697836 */ /* 0x000fea0000000000 */
[----:B---3--:R-:W-:Y:S04]  /*a560*/  SHF.R.U32.HI R0, RZ, 0x15, R105 ;  /* 0x00000015ff007819 */ /* 0x008fe80000011669 */
[----:B--2---:R-:W-:Y:S04]  /*a570*/  LOP3.LUT R2, R0, 0x3, RZ, 0xc0, !PT ;  /* 0x0000000300027812 */ /* 0x004fe800078ec0ff */
[----:B------:R-:W-:Y:S11]  /*a580*/  ISETP.NE.AND P0, PT, R88, R2, PT ;  /* 0x000000025800720c */ /* 0x000ff60003f05270 */
[----:B------:R-:W-:Y:S02]  /*a590*/  @!UPT UIADD3 URZ, UPT, UPT, URZ, URZ, URZ ;  /* 0x000000fffffff290 */ /* 0x000fe4000fffe0ff */
[----:B------:R-:W-:Y:S05]  /*a5a0*/  @P0 BRA `(.L_x_148) ;  /* 0x0000000000bc0947 */ /* 0x000fea0003800000 */
[----:B------:R-:W-:Y:S02]  /*a5b0*/  LOP3.LUT P0, RZ, R0, 0x3, R90, 0x48, !PT ;  /* 0x0000000300ff7812 */ /* 0x000fe4000780485a */
[----:B------:R-:W-:Y:S11]  /*a5c0*/  MOV R16, R105 ;  /* 0x0000006900107202 */ /* 0x000ff60000000f00 */
[----:B------:R-:W-:Y:S05]  /*a5d0*/  @!P0 BRA `(.L_x_149) ;  /* 0x0000000000408947 */ /* 0x000fea0003800000 */
[----:B------:R-:W2:Y:S01]  /*a5e0*/  LDCU.64 UR8, c[0x4][0x70] ;  /* 0x01000e00ff0877ac */ /* 0x000ea20008000a00 */
[----:B------:R-:W-:Y:S01]  /*a5f0*/  MOV R15, 0x0 ;  /* 0x00000000000f7802 */ /* 0x000fe20000000f00 */
[----:B------:R-:W-:Y:S02]  /*a600*/  HFMA2 R12, -RZ, RZ, 0, 5.9604644775390625e-08 ;  /* 0x00000001ff0c7431 */ /* 0x000fe400000001ff */
[----:B------:R-:W-:Y:S02]  /*a610*/  IMAD.MOV.U32 R8, RZ, RZ, 0x192 ;  /* 0x00000192ff087424 */ /* 0x000fe400078e00ff */
[----:B------:R-:W-:Y:S01]  /*a620*/  IMAD.MOV.U32 R13, RZ, RZ, RZ ;  /* 0x000000ffff0d7224 */ /* 0x000fe200078e00ff */
[----:B------:R-:W3:Y:S01]  /*a630*/  LDCU.64 UR6, c[0x4][0x78] ;  /* 0x01000f00ff0677ac */ /* 0x000ee20008000a00 */
[----:B------:R-:W1:Y:S01]  /*a640*/  LDC.64 R14, c[0x4][R15] ;  /* 0x010000000f0e7b82 */ /* 0x000e620000000a00 */
[----:B------:R-:W5:Y:S01]  /*a650*/  LDCU.64 UR4, c[0x4][0x10] ;  /* 0x01000200ff0477ac */ /* 0x000f620008000a00 */
[----:B--2---:R-:W-:Y:S01]  /*a660*/  MOV R5, UR9 ;  /* 0x0000000900057c02 */ /* 0x004fe20008000f00 */
[----:B------:R-:W-:Y:S01]  /*a670*/  IMAD.U32 R4, RZ, RZ, UR8 ;  /* 0x00000008ff047e24 */ /* 0x000fe2000f8e00ff */
[----:B---3--:R-:W-:Y:S01]  /*a680*/  MOV R7, UR7 ;  /* 0x0000000700077c02 */ /* 0x008fe20008000f00 */
[----:B------:R-:W-:Y:S01]  /*a690*/  IMAD.U32 R6, RZ, RZ, UR6 ;  /* 0x00000006ff067e24 */ /* 0x000fe2000f8e00ff */
[----:B-----5:R-:W-:Y:S01]  /*a6a0*/  MOV R11, UR5 ;  /* 0x00000005000b7c02 */ /* 0x020fe20008000f00 */
[----:B------:R-:W-:Y:S02]  /*a6b0*/  IMAD.U32 R10, RZ, RZ, UR4 ;  /* 0x00000004ff0a7e24 */ /* 0x000fe4000f8e00ff */
[----:B------:R-:W-:Y:S07]  /*a6c0*/  LEPC R20, `(.L_x_149) ;  /* 0x000000001014794e */ /* 0x000fee0000000000 */
[----:B-1--4-:R-:W-:Y:S05]  /*a6d0*/  CALL.ABS.NOINC R14 ;  /* 0x000000000e007343 */ /* 0x012fea0003c00000 */
.L_x_149:
[----:B------:R-:W-:Y:S05]  /*a6e0*/  WARPSYNC.ALL ;  /* 0x0000000000007948 */ /* 0x000fea0003800000 */
[C---:B------:R-:W-:Y:S01]  /*a6f0*/  R2UR UR4, R16.reuse ;  /* 0x00000000100472ca */ /* 0x040fe200000e0000 */
[----:B------:R-:W-:Y:S05]  /*a700*/  VIADD R0, R16, 0x20 ;  /* 0x0000002010007836 */ /* 0x000fea0000000000 */
[----:B------:R-:W-:Y:S04]  /*a710*/  SHF.R.U32.HI R0, RZ, 0x15, R0 ;  /* 0x00000015ff007819 */ /* 0x000fe80000011600 */
[----:B------:R-:W-:Y:S03]  /*a720*/  LOP3.LUT P0, RZ, R0, 0x3, R90, 0x48, !PT ;  /* 0x0000000300ff7812 */ /* 0x000fe6000780485a */
[----:B------:R-:W2:Y:S10]  /*a730*/  LDTM.x16 R24, tmem[UR4] ;  /* 0x00000004001879ee */ /* 0x000eb40008240000 */
[----:B--2---:R-:W-:Y:S05]  /*a740*/  @!P0 BRA `(.L_x_150) ;  /* 0x0000000000408947 */ /* 0x004fea0003800000 */
        /* <DEDUP_REMOVED lines=16> */
.L_x_150:
[----:B------:R-:W-:Y:S05]  /*a850*/  WARPSYNC.ALL ;  /* 0x0000000000007948 */ /* 0x000fea0003800000 */
[----:B------:R-:W-:Y:S11]  /*a860*/  R2UR UR4, R16 ;  /* 0x00000000100472ca */ /* 0x000ff600000e0000 */
[----:B------:R-:W-:Y:S02]  /*a870*/  @!UPT UIADD3 URZ, UPT, UPT, URZ, URZ, URZ ;  /* 0x000000fffffff290 */ /* 0x000fe4000fffe0ff */
[----:B------:R-:W2:Y:S02]  /*a880*/  LDTM.x16 R4, tmem[UR4+0x20] ;  /* 0x00002004000479ee */ /* 0x000ea40008240000 */
[----:B--2---:R-:W-:Y:S01]  /*a890*/  NOP ;  /* 0x0000000000007918 */ /* 0x004fe20000000000 */
.L_x_148:
[----:B------:R-:W-:Y:S01]  /*a8a0*/  ISETP.NE.AND P1, PT, R88, R2, PT ;  /* 0x000000025800720c */ /* 0x000fe20003f25270 */
[----:B------:R-:W-:Y:S05]  /*a8b0*/  WARPSYNC.ALL ;  /* 0x0000000000007948 */ /* 0x000fea0003800000 */
[C---:B----4-:R-:W-:Y:S01]  /*a8c0*/  SHF.L.U32 R3, R52.reuse, 0x10, RZ ;  /* 0x0000001034037819 */ /* 0x050fe200000006ff */
[----:B------:R-:W-:Y:S01]  /*a8d0*/  NOP ;  /* 0x0000000000007918 */ /* 0x000fe20000000000 */
[----:B-1----:R-:W-:Y:S01]  /*a8e0*/  LOP3.LUT R40, R52, 0xffff0000, RZ, 0xc0, !PT ;  /* 0xffff000034287812 */ /* 0x002fe200078ec0ff */
[----:B------:R-:W1:Y:S01]  /*a8f0*/  S2UR UR5, SR_CgaCtaId ;  /* 0x00000000000579c3 */ /* 0x000e620000008800 */
[----:B------:R-:W-:Y:S01]  /*a900*/  SHF.L.U32 R41, R53, 0x10, RZ ;  /* 0x0000001035297819 */ /* 0x000fe200000006ff */
[----:B------:R-:W-:Y:S01]  /*a910*/  FMUL R0, R43, R24 ;  /* 0x000000182b007220 */ /* 0x000fe20000400000 */
[----:B------:R-:W-:Y:S01]  /*a920*/  LOP3.LUT R42, R53, 0xffff0000, RZ, 0xc0, !PT ;  /* 0xffff0000352a7812 */ /* 0x000fe200078ec0ff */
[C---:B------:R-:W-:Y:S01]  /*a930*/  FMUL R20, R43.reuse, R4 ;  /* 0x000000042b147220 */ /* 0x040fe20000400000 */
[----:B------:R-:W-:Y:S01]  /*a940*/  MOV R4, UR46 ;  /* 0x0000002e00047c02 */ /* 0x000fe20008000f00 */
[----:B------:R-:W-:Y:S01]  /*a950*/  FMUL R2, R43, R25 ;  /* 0x000000192b027220 */ /* 0x000fe20000400000 */
[----:B------:R-:W-:Y:S01]  /*a960*/  R2UR UR4, R104 ;  /* 0x00000000680472ca */ /* 0x000fe200000e0000 */
[C---:B------:R-:W-:Y:S01]  /*a970*/  FFMA R0, R45.reuse, R3, R0 ;  /* 0x000000032d007223 */ /* 0x040fe20000000000 */
[----:B------:R-:W-:Y:S01]  /*a980*/  @!P1 LEA R99, R4, R99, 0xc ;  /* 0x0000006304639211 */ /* 0x000fe200078e60ff */
[----:B------:R-:W-:Y:S01]  /*a990*/  FFMA R2, R45, R40, R2 ;  /* 0x000000282d027223 */ /* 0x000fe20000000002 */
[C---:B------:R-:W-:Y:S01]  /*a9a0*/  SHF.L.U32 R44, R54.reuse, 0x10, RZ ;  /* 0x00000010362c7819 */ /* 0x040fe200000006ff */
[C---:B------:R-:W-:Y:S01]  /*a9b0*/  FMUL R3, R43.reuse, R26 ;  /* 0x0000001a2b037220 */ /* 0x040fe20000400000 */
[----:B------:R-:W-:Y:S01]  /*a9c0*/  LOP3.LUT R46, R54, 0xffff0000, RZ, 0xc0, !PT ;  /* 0xffff0000362e7812 */ /* 0x000fe200078ec0ff */
[C---:B------:R-:W-:Y:S01]  /*a9d0*/  FMUL R4, R43.reuse, R27 ;  /* 0x0000001b2b047220 */ /* 0x040fe20000400000 */
[----:B------:R-:W-:Y:S01]  /*a9e0*/  F2FP.BF16.F32.PACK_AB R100, R2, R0 ;  /* 0x000000000264723e */ /* 0x000fe200000010ff */
[----:B------:R-:W-:Y:S01]  /*a9f0*/  FMUL R21, R43, R5 ;  /* 0x000000052b157220 */ /* 0x000fe20000400000 */
[----:B------:R-:W-:Y:S01]  /*aa00*/  @!P1 IADD3 R5, PT, PT, R99, UR43, RZ ;  /* 0x0000002b63059c10 */ /* 0x000fe2000fffe0ff */
[----:B------:R-:W-:Y:S01]  /*aa10*/  FFMA R3, R45, R41, R3 ;  /* 0x000000292d037223 */ /* 0x000fe20000000003 */
[----:B------:R-:W-:Y:S01]  /*aa20*/  SHF.L.U32 R47, R55, 0x10, RZ ;  /* 0x00000010372f7819 */ /* 0x000fe200000006ff */
[----:B------:R-:W-:Y:S01]  /*aa30*/  FFMA R4, R45, R42, R4 ;  /* 0x0000002a2d047223 */ /* 0x000fe20000000004 */
[----:B------:R-:W-:Y:S01]  /*aa40*/  @!P1 IADD3 R98, PT, PT, R98, R5, RZ ;  /* 0x0000000562629210 */ /* 0x000fe20007ffe0ff */
[----:B------:R-:W-:Y:S01]  /*aa50*/  FMUL R0, R43, R28 ;  /* 0x0000001c2b007220 */ /* 0x000fe20000400000 */
[----:B------:R-:W-:Y:S01]  /*aa60*/  LOP3.LUT R48, R55, 0xffff0000, RZ, 0xc0, !PT ;  /* 0xffff000037307812 */ /* 0x000fe200078ec0ff */
[C---:B------:R-:W-:Y:S01]  /*aa70*/  FMUL R2, R43.reuse, R29 ;  /* 0x0000001d2b027220 */ /* 0x040fe20000400000 */
[C---:B------:R-:W-:Y:S01]  /*aa80*/  SHF.L.U32 R49, R56.reuse, 0x10, RZ ;  /* 0x0000001038317819 */ /* 0x040fe200000006ff */
        /* <DEDUP_REMOVED lines=10> */
[----:B------:R-:W-:Y:S01]  /*ab30*/  FFMA R2, R45, R46, R2 ;  /* 0x0000002e2d027223 */ /* 0x000fe20000000002 */
[----:B------:R-:W-:Y:S01]  /*ab40*/  LOP3.LUT R54, R58, 0xffff0000, RZ, 0xc0, !PT ;  /* 0xffff00003a367812 */ /* 0x000fe200078ec0ff */
[----:B------:R-:W-:Y:S01]  /*ab50*/  FMUL R7, R43, R32 ;  /* 0x000000202b077220 */ /* 0x000fe20000400000 */
[----:B------:R-:W-:Y:S01]  /*ab60*/  SHF.L.U32 R55, R59, 0x10, RZ ;  /* 0x000000103b377819 */ /* 0x000fe200000006ff */
[----:B------:R-:W-:Y:S01]  /*ab70*/  FMUL R3, R43, R33 ;  /* 0x000000212b037220 */ /* 0x000fe20000400000 */
[----:B------:R-:W-:Y:S01]  /*ab80*/  F2FP.BF16.F32.PACK_AB R102, R2, R0 ;  /* 0x000000000266723e */ /* 0x000fe200000010ff */
[----:B------:R-:W-:Y:S01]  /*ab90*/  FFMA R5, R45, R47, R5 ;  /* 0x0000002f2d057223 */ /* 0x000fe20000000005 */
[----:B------:R-:W-:Y:S01]  /*aba0*/  LOP3.LUT R56, R59, 0xffff0000, RZ, 0xc0, !PT ;  /* 0xffff00003b387812 */ /* 0x000fe200078ec0ff */
[C---:B------:R-:W-:Y:S01]  /*abb0*/  FFMA R6, R45.reuse, R48, R6 ;  /* 0x000000302d067223 */ /* 0x040fe20000000006 */
[C---:B------:R-:W-:Y:S01]  /*abc0*/  SHF.L.U32 R57, R64.reuse, 0x10, RZ ;  /* 0x0000001040397819 */ /* 0x040fe200000006ff */
[C---:B------:R-:W-:Y:S01]  /*abd0*/  FFMA R7, R45.reuse, R49, R7 ;  /* 0x000000312d077223 */ /* 0x040fe20000000007 */
[----:B------:R-:W-:Y:S01]  /*abe0*/  LOP3.LUT R58, R64, 0xffff0000, RZ, 0xc0, !PT ;  /* 0xffff0000403a7812 */ /* 0x000fe200078ec0ff */
[----:B------:R-:W-:Y:S01]  /*abf0*/  UIADD3 UR4, UPT, UPT, UR4, 0xf0, URZ ;  /* 0x000000f004047890 */ /* 0x000fe2000fffe0ff */
[----:B------:R-:W-:Y:S01]  /*ac00*/  F2FP.BF16.F32.PACK_AB R103, R6, R5 ;  /* 0x000000050667723e */ /* 0x000fe200000010ff */
[----:B------:R-:W-:Y:S01]  /*ac10*/  FFMA R3, R45, R50, R3 ;  /* 0x000000322d037223 */ /* 0x000fe20000000003 */
[----:B------:R-:W-:Y:S01]  /*ac20*/  SHF.L.U32 R59, R65, 0x10, RZ ;  /* 0x00000010413b7819 */ /* 0x000fe200000006ff */
[----:B------:R-:W-:Y:S01]  /*ac30*/  FMUL R0, R43, R34 ;  /* 0x000000222b007220 */ /* 0x000fe20000400000 */
[----:B------:R-:W-:Y:S01]  /*ac40*/  LOP3.LUT R60, R65, 0xffff0000, RZ, 0xc0, !PT ;  /* 0xffff0000413c7812 */ /* 0x000fe200078ec0ff */
[----:B------:R-:W-:Y:S01]  /*ac50*/  FMUL R2, R43, R35 ;  /* 0x000000232b027220 */ /* 0x000fe20000400000 */
[----:B------:R-:W-:Y:S01]  /*ac60*/  F2FP.BF16.F32.PACK_AB R28, R3, R7 ;  /* 0x00000007031c723e */ /* 0x000fe200000010ff */
[----:B-1----:R-:W-:Y:S01]  /*ac70*/  UPRMT UR4, UR5, 0x654, UR4 ;  /* 0x0000065405047896 */ /* 0x002fe20008000004 */
[C---:B------:R-:W-:Y:S01]  /*ac80*/  SHF.L.U32 R61, R66.reuse, 0x10, RZ ;  /* 0x00000010423d7819 */ /* 0x040fe200000006ff */
[C---:B------:R-:W-:Y:S01]  /*ac90*/  FMUL R4, R43.reuse, R36 ;  /* 0x000000242b047220 */ /* 0x040fe20000400000 */
[----:B------:R-:W-:Y:S01]  /*aca0*/  LOP3.LUT R62, R66, 0xffff0000, RZ, 0xc0, !PT ;  /* 0xffff0000423e7812 */ /* 0x000fe200078ec0ff */
[----:B------:R-:W-:Y:S01]  /*acb0*/  FMUL R5, R43, R37 ;  /* 0x000000252b057220 */ /* 0x000fe20000400000 */
[----:B------:R-:W-:Y:S01]  /*acc0*/  FFMA R0, R45, R51, R0 ;  /* 0x000000332d007223 */ /* 0x000fe20000000000 */
[----:B------:R-:W-:Y:S01]  /*acd0*/  FMUL R6, R43, R38 ;  /* 0x000000262b067220 */ /* 0x000fe20000400000 */
[----:B------:R-:W-:Y:S01]  /*ace0*/  FFMA R2, R45, R52, R2 ;  /* 0x000000342d027223 */ /* 0x000fe20000000002 */
[----:B------:R-:W-:Y:S01]  /*acf0*/  FMUL R3, R43, R39 ;  /* 0x000000272b037220 */ /* 0x000fe20000400000 */
[C---:B------:R-:W-:Y:S01]  /*ad00*/  FFMA R4, R45.reuse, R53, R4 ;  /* 0x000000352d047223 */ /* 0x040fe20000000004 */
[C---:B------:R-:W-:Y:S01]  /*ad10*/  FFMA R5, R45.reuse, R54, R5 ;  /* 0x000000362d057223 */ /* 0x040fe20000000005 */
[C---:B------:R-:W-:Y:S01]  /*ad20*/  FFMA R6, R45.reuse, R55, R6 ;  /* 0x000000372d067223 */ /* 0x040fe20000000006 */
[C---:B------:R-:W-:Y:S01]  /*ad30*/  FFMA R3, R45.reuse, R56, R3 ;  /* 0x000000382d037223 */ /* 0x040fe20000000003 */
[----:B------:R-:W-:Y:S01]  /*ad40*/  FFMA R20, R45, R57, R20 ;  /* 0x000000392d147223 */ /* 0x000fe20000000014 */
[----:B------:R-:W-:Y:S01]  /*ad50*/  FMUL R8, R43, R8 ;  /* 0x000000082b087220 */ /* 0x000fe20000400000 */
[----:B------:R-:W-:Y:S01]  /*ad60*/  SYNCS.ARRIVE.TRANS64.RED.A1T0 RZ, [UR4], RZ ;  /* 0x000000ffffff79a7 */ /* 0x000fe20008100404 */
[----:B------:R1:W-:Y:S01]  /*ad70*/  @!P1 STS.128 [R99+UR43+0x200], R100 ;  /* 0x0002006463009988 */ /* 0x0003e20008000c2b */
        /* <DEDUP_REMOVED lines=8> */
[----:B------:R-:W-:Y:S01]  /*ae00*/  FFMA R23, R45, R60, R23 ;  /* 0x0000003c2d177223 */ /* 0x000fe20000000017 */
[----:B------:R-:W-:Y:S01]  /*ae10*/  FMUL R11, R43, R11 ;  /* 0x0000000b2b0b7220 */ /* 0x000fe20000400000 */
[----:B------:R-:W-:Y:S01]  /*ae20*/  F2FP.BF16.F32.PACK_AB R29, R2, R0 ;  /* 0x00000000021d723e */ /* 0x000fe200000010ff */
[----:B------:R-:W-:Y:S01]  /*ae30*/  FFMA R8, R45, R61, R8 ;  /* 0x0000003d2d087223 */ /* 0x000fe20000000008 */
[----:B------:R-:W-:Y:S01]  /*ae40*/  F2FP.BF16.F32.PACK_AB R30, R5, R4 ;  /* 0x00000004051e723e */ /* 0x000fe200000010ff */
[----:B------:R-:W-:Y:S01]  /*ae50*/  FMUL R12, R43, R12 ;  /* 0x0000000c2b0c7220 */ /* 0x000fe20000400000 */
[----:B------:R-:W-:Y:S01]  /*ae60*/  F2FP.BF16.F32.PACK_AB R31, R3, R6 ;  /* 0x00000006031f723e */ /* 0x000fe200000010ff */
[----:B------:R-:W-:Y:S01]  /*ae70*/  FFMA R9, R45, R62, R9 ;  /* 0x0000003e2d097223 */ /* 0x000fe20000000009 */
[----:B------:R-:W-:Y:S01]  /*ae80*/  FMUL R13, R43, R13 ;  /* 0x0000000d2b0d7220 */ /* 0x000fe20000400000 */
[----:B------:R-:W-:Y:S01]  /*ae90*/  SHF.L.U32 R26, R69, 0x10, RZ ;  /* 0x00000010451a7819 */ /* 0x000fe200000006ff */
[----:B------:R-:W-:Y:S01]  /*aea0*/  FFMA R10, R45, R63, R10 ;  /* 0x0000003f2d0a7223 */ /* 0x000fe2000000000a */
[----:B------:R1:W-:Y:S01]  /*aeb0*/  @!P1 STS.128 [R98+0x200], R28 ;  /* 0x0002001c62009388 */ /* 0x0003e20000000c00 */
[----:B------:R-:W-:Y:S01]  /*aec0*/  FMUL R14, R43, R14 ;  /* 0x0000000e2b0e7220 */ /* 0x000fe20000400000 */
[----:B------:R-:W-:Y:S01]  /*aed0*/  LOP3.LUT R40, R69, 0xffff0000, RZ, 0xc0, !PT ;  /* 0xffff000045287812 */ /* 0x000fe200078ec0ff */
[----:B------:R-:W-:Y:S01]  /*aee0*/  FFMA R11, R45, R64, R11 ;  /* 0x000000402d0b7223 */ /* 0x000fe2000000000b */
[----:B------:R-:W-:Y:S01]  /*aef0*/  FMUL R15, R43, R15 ;  /* 0x0000000f2b0f7220 */ /* 0x000fe20000400000 */
[C---:B------:R-:W-:Y:S01]  /*af00*/  SHF.L.U32 R65, R70.reuse, 0x10, RZ ;  /* 0x0000001046417819 */ /* 0x040fe200000006ff */
[----:B------:R-:W-:Y:S01]  /*af10*/  FFMA R12, R45, R24, R12 ;  /* 0x000000182d0c7223 */ /* 0x000fe2000000000c */
[----:B------:R-:W-:Y:S01]  /*af20*/  FMUL R16, R43, R16 ;  /* 0x000000102b107220 */ /* 0x000fe20000400000 */
[----:B------:R-:W-:Y:S01]  /*af30*/  LOP3.LUT R66, R70, 0xffff0000, RZ, 0xc0, !PT ;  /* 0xffff000046427812 */ /* 0x000fe200078ec0ff */
[----:B------:R-:W-:Y:S01]  /*af40*/  FFMA R13, R45, R25, R13 ;  /* 0x000000192d0d7223 */ /* 0x000fe2000000000d */
[----:B------:R-:W-:Y:S01]  /*af50*/  FMUL R17, R43, R17 ;  /* 0x000000112b117220 */ /* 0x000fe20000400000 */
[----:B------:R-:W-:Y:S01]  /*af60*/  SHF.L.U32 R67, R71, 0x10, RZ ;  /* 0x0000001047437819 */ /* 0x000fe200000006ff */
[----:B------:R-:W-:Y:S01]  /*af70*/  FFMA R14, R45, R26, R14 ;  /* 0x0000001a2d0e7223 */ /* 0x000fe2000000000e */
[----:B------:R-:W-:Y:S01]  /*af80*/  F2FP.BF16.F32.PACK_AB R20, R21, R20 ;  /* 0x000000141514723e */ /* 0x000fe200000010ff */
[----:B------:R-:W-:Y:S01]  /*af90*/  FMUL R18, R43, R18 ;  /* 0x000000122b127220 */ /* 0x000fe20000400000 */
[----:B------:R-:W-:Y:S01]  /*afa0*/  LOP3.LUT R68, R71, 0xffff0000, RZ, 0xc0, !PT ;  /* 0xffff000047447812 */ /* 0x000fe200078ec0ff */
[----:B------:R-:W-:Y:S01]  /*afb0*/  FFMA R15, R45, R40, R15 ;  /* 0x000000282d0f7223 */ /* 0x000fe2000000000f */
[----:B------:R-:W-:Y:S01]  /*afc0*/  F2FP.BF16.F32.PACK_AB R21, R23, R22 ;  /* 0x000000161715723e */ /* 0x000fe200000010ff */
[----:B------:R-:W-:Y:S01]  /*afd0*/  FMUL R19, R43, R19 ;  /* 0x000000132b137220 */ /* 0x000fe20000400000 */
[----:B------:R-:W-:Y:S01]  /*afe0*/  F2FP.BF16.F32.PACK_AB R22, R9, R8 ;  /* 0x000000080916723e */ /* 0x000fe200000010ff */
[----:B------:R-:W-:Y:S01]  /*aff0*/  FFMA R16, R45, R65, R16 ;  /* 0x000000412d107223 */ /* 0x000fe20000000010 */
[----:B------:R-:W-:Y:S01]  /*b000*/  F2FP.BF16.F32.PACK_AB R23, R11, R10 ;  /* 0x0000000a0b17723e */ /* 0x000fe200000010ff */
[C---:B------:R-:W-:Y:S01]  /*b010*/  FFMA R17, R45.reuse, R66, R17 ;  /* 0x000000422d117223 */ /* 0x040fe20000000011 */
[C---:B------:R-:W-:Y:S01]  /*b020*/  FFMA R18, R45.reuse, R67, R18 ;  /* 0x000000432d127223 */ /* 0x040fe20000000012 */
[----:B------:R-:W-:Y:S01]  /*b030*/  FFMA R19, R45, R68, R19 ;  /* 0x000000442d137223 */ /* 0x000fe20000000013 */
[----:B------:R-:W-:Y:S01]  /*b040*/  F2FP.BF16.F32.PACK_AB R12, R13, R12 ;  /* 0x0000000c0d0c723e */ /* 0x000fe200000010ff */
[----:B------:R1:W-:Y:S01]  /*b050*/  @!P1 STS.128 [R99+UR43+0xa00], R20 ;  /* 0x000a001463009988 */ /* 0x0003e20008000c2b */
[----:B------:R-:W-:Y:S01]  /*b060*/  F2FP.BF16.F32.PACK_AB R13, R15, R14 ;  /* 0x0000000e0f0d723e */ /* 0x000fe200000010ff */
[----:B------:R-:W-:Y:S01]  /*b070*/  BSSY.RECONVERGENT B0, `(.L_x_151) ;  /* 0x000001c000007945 */ /* 0x000fe20003800200 */
[----:B------:R-:W-:Y:S02]  /*b080*/  F2FP.BF16.F32.PACK_AB R14, R17, R16 ;  /* 0x00000010110e723e */ /* 0x000fe400000010ff */
[----:B------:R-:W-:Y:S02]  /*b090*/  F2FP.BF16.F32.PACK_AB R15, R19, R18 ;  /* 0x00000012130f723e */ /* 0x000fe400000010ff */
[----:B------:R-:W-:Y:S03]  /*b0a0*/  ISETP.NE.AND P0, PT, R88, RZ, PT ;  /* 0x000000ff5800720c */ /* 0x000fe60003f05270 */
[----:B------:R1:W-:Y:S01]  /*b0b0*/  @!P1 STS.128 [R98+0xa00], R12 ;  /* 0x000a000c62009388 */ /* 0x0003e20000000c00 */
[----:B------:R-:W-:Y:S01]  /*b0c0*/  @!PT LDS RZ, [RZ] ;  /* 0x00000000fffff984 */ /* 0x000fe20000000800 */
[----:B------:R-:W-:Y:S01]  /*b0d0*/  @!PT LDS RZ, [RZ] ;  /* 0x00000000fffff984 */ /* 0x000fe20000000800 */
[----:B------:R-:W-:Y:S01]  /*b0e0*/  @!PT LDS RZ, [RZ] ;  /* 0x00000000fffff984 */ /* 0x000fe20000000800 */
[----:B------:R-:W-:Y:S01]  /*b0f0*/  @!PT LDS RZ, [RZ] ;  /* 0x00000000fffff984 */ /* 0x000fe20000000800 */
[----:B------:R2:W-:Y:S07]  /*b100*/  MEMBAR.ALL.CTA ;  /* 0x0000000000007992 */ /* 0x0005ee0000008000 */
[----:B--2---:R-:W2:Y:S02]  /*b110*/  FENCE.VIEW.ASYNC.S ;  /* 0x00000000000073c6 */ /* 0x004ea40000000000 */
[----:B--2---:R-:W-:Y:S06]  /*b120*/  BAR.SYNC.DEFER_BLOCKING 0x1, 0x80 ;  /* 0x0042000000007b1d */ /* 0x004fec0000010000 */
[----:B------:R-:W-:Y:S05]  /*b130*/  @P0 BRA `(.L_x_152) ;  /* 0x00000000003c0947 */ /* 0x000fea0003800000 */
[----:B------:R-:W2:Y:S01]  /*b140*/  LDCU.64 UR6, c[0x0][0x348] ;  /* 0x00006900ff0677ac */ /* 0x000ea20008000a00 */
        /* <DEDUP_REMOVED lines=14> */
.L_x_152:
[----:B------:R-:W-:Y:S05]  /*b230*/  BSYNC.RECONVERGENT B0 ;  /* 0x0000000000007941 */ /* 0x000fea0003800200 */
.L_x_151:
[----:B------:R-:W-:Y:S01]  /*b240*/  UISETP.NE.AND UP0, UPT, UR47, URZ, UPT ;  /* 0x000000ff2f00728c */ /* 0x000fe2000bf05270 */
[----:B------:R-:W-:Y:S01]  /*b250*/  BSSY.RECONVERGENT B0, `(.L_x_153) ;  /* 0x0000009000007945 */ /* 0x000fe20003800200 */
[----:B------:R-:W-:Y:S04]  /*b260*/  UIADD3 UR4, UPT, UPT, UR46, 0x1, URZ ;  /* 0x000000012e047890 */ /* 0x000fe8000fffe0ff */
[----:B------:R-:W-:Y:S02]  /*b270*/  UISETP.EQ.XOR UP1, UPT, UR4, 0x3, UP0 ;  /* 0x000000030400788c */ /* 0x000fe40008722a70 */
[----:B------:R-:W-:Y:S02]  /*b280*/  UISETP.NE.AND UP0, UPT, UR4, 0x3, UPT ;  /* 0x000000030400788c */ /* 0x000fe4000bf05270 */
[----:B------:R-:W-:Y:S02]  /*b290*/  USEL UR5, URZ, 0x1, !UP1 ;  /* 0x00000001ff057887 */ /* 0x000fe4000c800000 */
[----:B------:R-:W-:Y:S02]  /*b2a0*/  USEL UR45, UR4, URZ, UP0 ;  /* 0x000000ff042d7287 */ /* 0x000fe40008000000 */
[----:B------:R-:W-:Y:S01]  /*b2b0*/  ULOP3.LUT UR57, UR57, UR5, URZ, 0x3c, !UPT ;  /* 0x0000000539397292 */ /* 0x000fe2000f8e3cff */
[----:B------:R-:W-:Y:S11]  /*b2c0*/  @P0 BRA `(.L_x_154) ;  /* 0x0000000000040947 */ /* 0x000ff60003800000 */
[----:B------:R-:W-:Y:S04]  /*b2d0*/  DEPBAR.LE SB0, 0x1 ;  /* 0x000080400000791a */ /* 0x000fe80000000000 */
.L_x_154:
[----:B------:R-:W-:Y:S05]  /*b2e0*/  BSYNC.RECONVERGENT B0 ;  /* 0x0000000000007941 */ /* 0x000fea0003800200 */
.L_x_153:
[----:B------:R-:W-:Y:S01]  /*b2f0*/  BAR.SYNC.DEFER_BLOCKING 0x1, 0x80 ;  /* 0x0042000000007b1d */ /* 0x000fe20000010000 */
[----:B------:R-:W-:Y:S01]  /*b300*/  UISETP.NE.AND UP0, UPT, UR56, -0x4, UPT ;  /* 0xfffffffc3800788c */ /* 0x000fe2000bf05270 */
[----:B------:R-:W-:Y:S08]  /*b310*/  IADD3 R84, PT, PT, R84, 0x1, RZ ;  /* 0x0000000154547810 */ /* 0x000ff00007ffe0ff */
[----:B------:R-:W-:Y:S05]  /*b320*/  BRA.U !UP0, `(.L_x_155) ;  /* 0x0000000108247547 */ /* 0x000fea000b800000 */
[----:B------:R-:W-:Y:S01]  /*b330*/  ISETP.NE.AND P0, PT, R97, RZ, PT ;  /* 0x000000ff6100720c */ /* 0x000fe20003f05270 */
[----:B------:R-:W-:Y:S01]  /*b340*/  IMAD.U32 R0, RZ, RZ, UR52 ;  /* 0x00000034ff007e24 */ /* 0x000fe2000f8e00ff */
[----:B------:R-:W-:Y:S04]  /*b350*/  UIADD3 UR4, UPT, UPT, UR52, 0x1, URZ ;  /* 0x0000000134047890 */ /* 0x000fe8000fffe0ff */
[----:B------:R-:W-:Y:S04]  /*b360*/  UISETP.NE.AND UP0, UPT, UR4, 0x3, UPT ;  /* 0x000000030400788c */ /* 0x000fe8000bf05270 */
[----:B------:R-:W-:Y:S03]  /*b370*/  USEL UR52, UR4, URZ, UP0 ;  /* 0x000000ff04347287 */ /* 0x000fe60008000000 */
[----:B------:R-:W-:Y:S05]  /*b380*/  @P0 LEA R0, R0, UR43, 0x3 ;  /* 0x0000002b00000c11 */ /* 0x000fea000f8e18ff */
[----:B------:R-:W-:Y:S05]  /*b390*/  @P0 VIADD R0, R0, 0x98 ;  /* 0x0000009800000836 */ /* 0x000fea0000000000 */
[----:B------:R-:W-:Y:S04]  /*b3a0*/  @P0 PRMT R0, R114, 0x654, R0 ;  /* 0x0000065472000816 */ /* 0x000fe80000000000 */
[----:B------:R2:W-:Y:S03]  /*b3b0*/  @P0 SYNCS.ARRIVE.TRANS64.RED.A1T0 RZ, [R0+URZ], RZ ;  /* 0x000000ff00ff09a7 */ /* 0x0005e600081004ff */
.L_x_155:
[----:B------:R-:W-:Y:S01]  /*b3c0*/  R2UR UR6, R96 ;  /* 0x00000000600672ca */ /* 0x000fe200000e0000 */
[----:B------:R-:W-:Y:S01]  /*b3d0*/  UIADD3 UR56, UPT, UPT, UR56, 0x4, URZ ;  /* 0x0000000438387890 */ /* 0x000fe2000fffe0ff */
[----:B------:R-:W-:Y:S02]  /*b3e0*/  R2UR UR5, R93 ;  /* 0x000000005d0572ca */ /* 0x000fe400000e0000 */
[----:B------:R-:W-:Y:S02]  /*b3f0*/  R2UR UR4, R94 ;  /* 0x000000005e0472ca */ /* 0x000fe400000e0000 */
[----:B------:R-:W-:Y:S02]  /*b400*/  R2UR UR44, R95 ;  /* 0x000000005f2c72ca */ /* 0x000fe400000e0000 */
[----:B------:R-:W-:Y:S02]  /*b410*/  ISETP.NE.AND P0, PT, R81, 0x2, PT ;  /* 0x000000025100780c */ /* 0x000fe40003f05270 */
[----:B------:R-:W-:Y:S02]  /*b420*/  ISETP.NE.AND P1, PT, R84, 0x2, PT ;  /* 0x000000025400780c */ /* 0x000fe40003f25270 */
[----:B------:R-:W-:Y:S01]  /*b430*/  SEL R2, RZ, 0x1, P0 ;  /* 0x00000001ff027807 */ /* 0x000fe20000000000 */
[----:B------:R-:W-:Y:S01]  /*b440*/  UISETP.NE.AND UP0, UPT, UR6, URZ, UPT ;  /* 0x000000ff0600728c */ /* 0x000fe2000bf05270 */
[----:B--2---:R-:W-:Y:S01]  /*b450*/  SEL R0, RZ, 0x1, P1 ;  /* 0x00000001ff007807 */ /* 0x004fe20000800000 */
[----:B------:R-:W-:Y:S01]  /*b460*/  UIADD3 UR20, UPT, UPT, UR36, UR5, URZ ;  /* 0x0000000524147290 */ /* 0x000fe2000fffe0ff */
[----:B------:R-:W-:Y:S01]  /*b470*/  LOP3.LUT R82, R82, R2, RZ, 0x3c, !PT ;  /* 0x0000000252527212 */ /* 0x000fe200078e3cff */
[----:B------:R-:W-:Y:S01]  /*b480*/  UIADD3 UR27, UPT, UPT, UR37, UR4, URZ ;  /* 0x00000004251b7290 */ /* 0x000fe2000fffe0ff */
[----:B------:R-:W-:Y:S02]  /*b490*/  LOP3.LUT R83, R83, R0, RZ, 0x3c, !PT ;  /* 0x0000000053537212 */ /* 0x000fe400078e3cff */
[----:B------:R-:W-:Y:S02]  /*b4a0*/  SEL R81, R81, RZ, P0 ;  /* 0x000000ff51517207 */ /* 0x000fe40000000000 */
[----:B------:R-:W-:Y:S01]  /*b4b0*/  SEL R84, R84, RZ, P1 ;  /* 0x000000ff54547207 */ /* 0x000fe20000800000 */
[----:B------:R-:W-:Y:S06]  /*b4c0*/  BRA.U UP0, `(.L_x_156) ;  /* 0xffffffb100607547 */ /* 0x000fec000b83ffff */
[----:B------:R-:W2:Y:S01]  /*b4d0*/  LDCU.64 UR4, c[0x0][0xc88] ;  /* 0x00019100ff0477ac */ /* 0x000ea20008000a00 */
[----:B------:R-:W3:Y:S01]  /*b4e0*/  LDCU.64 UR6, c[0x0][0xc90] ;  /* 0x00019200ff0677ac */ /* 0x000ee20008000a00 */
[----:B--2---:R-:W-:Y:S02]  /*b4f0*/  ISETP.NE.U32.AND P2, PT, RZ, UR4, PT ;  /* 0x00000004ff007c0c */ /* 0x004fe4000bf45070 */
[----:B---3--:R-:W-:Y:S02]  /*b500*/  ISETP.NE.U32.AND P1, PT, RZ, UR6, PT ;  /* 0x00000006ff007c0c */ /* 0x008fe4000bf25070 */
[----:B------:R-:W-:Y:S02]  /*b510*/  ISETP.NE.AND.EX P2, PT, RZ, UR5, PT, P2 ;  /* 0x00000005ff007c0c */ /* 0x000fe4000bf45320 */
[----:B------:R-:W-:-:S13]  /*b520*/  ISETP.NE.AND.EX P0, PT, RZ, UR7, PT, P1 ;  /* 0x00000007ff007c0c */ /* 0x000fda000bf05310 */
[----:B------:R-:W-:Y:S05]  /*b530*/  @P2 BRA P0, `(.L_x_157) ;  /* 0x00000000003c2947 */ /* 0x000fea0000000000 */
[----:B------:R-:W-:-:S13]  /*b540*/  ISETP.NE.AND.EX P1, PT, RZ, UR7, PT, P1 ;  /* 0x00000007ff007c0c */ /* 0x000fda000bf25310 */
[----:B------:R-:W-:Y:S05]  /*b550*/  @P1 BRA `(.L_x_158) ;  /* 0x00000000000c1947 */ /* 0x000fea0003800000 */
[----:B------:R-:W-:-:S13]  /*b560*/  FSETP.NEU.AND P0, PT, R45, RZ, PT ;  /* 0x000000ff2d00720b */ /* 0x000fda0003f0d000 */
[----:B------:R-:W-:Y:S05]  /*b570*/  @!P0 EXIT ;  /* 0x000000000000894d */ /* 0x000fea0003800000 */
[----:B------:R-:W-:Y:S05]  /*b580*/  BRA `(.L_x_157) ;  /* 0x0000000000287947 */ /* 0x000fea0003800000 */
.L_x_158:
[----:B------:R-:W-:Y:S01]  /*b590*/  ISETP.NE.AND P0, PT, R80, RZ, PT ;  /* 0x000000ff5000720c */ /* 0x000fe20003f05270 */
[----:B------:R-:W-:-:S12]  /*b5a0*/  BSSY.RECONVERGENT B0, `(.L_x_157) ;  /* 0x0000008000007945 */ /* 0x000fd80003800200 */
[----:B------:R-:W-:Y:S05]  /*b5b0*/  @P0 BRA `(.L_x_159) ;  /* 0x0000000000100947 */ /* 0x000fea0003800000 */
[----:B------:R-:W-:-:S04]  /*b5c0*/  ISETP.NE.U32.AND P0, PT, RZ, UR4, PT ;  /* 0x00000004ff007c0c */ /* 0x000fc8000bf05070 */
[----:B------:R-:W-:-:S13]  /*b5d0*/  ISETP.NE.AND.EX P0, PT, RZ, UR5, PT, P0 ;  /* 0x00000005ff007c0c */ /* 0x000fda000bf05300 */
[----:B------:R-:W-:Y:S05]  /*b5e0*/  @!P0 EXIT ;  /* 0x000000000000894d */ /* 0x000fea0003800000 */
[----:B------:R-:W-:Y:S05]  /*b5f0*/  BRA `(.L_x_160) ;  /* 0x0000000000087947 */ /* 0x000fea0003800000 */
.L_x_159:
[----:B------:R-:W-:-:S13]  /*b600*/  FSETP.NEU.AND P0, PT, R45, RZ, PT ;  /* 0x000000ff2d00720b */ /* 0x000fda0003f0d000 */
[----:B------:R-:W-:Y:S05]  /*b610*/  @!P0 EXIT ;  /* 0x000000000000894d */ /* 0x000fea0003800000 */
.L_x_160:
[----:B------:R-:W-:Y:S05]  /*b620*/  BSYNC.RECONVERGENT B0 ;  /* 0x0000000000007941 */ /* 0x000fea0003800200 */
.L_x_157:
[----:B------:R-:W2:Y:S01]  /*b630*/  S2UR UR7, SR_CgaCtaId ;  /* 0x00000000000779c3 */ /* 0x000ea20000008800 */
[----:B------:R-:W-:Y:S01]  /*b640*/  ULEA UR6, UR52, UR43, 0x3 ;  /* 0x0000002b34067291 */ /* 0x000fe2000f8e18ff */
[----:B------:R-:W-:-:S04]  /*b650*/  DEPBAR.LE SB0, 0x0 ;  /* 0x000080000000791a */ /* 0x000fc80000000000 */
[----:B------:R-:W-:-:S04]  /*b660*/  UIADD3 UR6, UPT, UPT, UR6, 0x98, URZ ;  /* 0x0000009806067890 */ /* 0x000fc8000fffe0ff */
[----:B--2---:R-:W-:-:S09]  /*b670*/  UPRMT UR6, UR7, 0x654, UR6 ;  /* 0x0000065407067896 */ /* 0x004fd20008000006 */
[----:B------:R-:W-:Y:S01]  /*b680*/  SYNCS.ARRIVE.TRANS64.RED.A1T0 RZ, [UR6], RZ ;  /* 0x000000ffffff79a7 */ /* 0x000fe20008100406 */
[----:B------:R-:W-:Y:S05]  /*b690*/  EXIT ;  /* 0x000000000000794d */ /* 0x000fea0003800000 */
.L_x_25:
[----:B-1----:R1:W2:Y:S02]  /*b6a0*/  SYNCS.PHASECHK.TRANS64.TRYWAIT P0, [R0+URZ+0x110], R2 ;  /* 0x00011002000075a7 */ /* 0x0022a400080011ff */
[----:B--2---:R-:W-:Y:S05]  /*b6b0*/  @!P0 NANOSLEEP.SYNCS 0x989680 ;  /* 0x009896800000895d */ /* 0x004fea0003900000 */
[----:B------:R-:W2:Y:S02]  /*b6c0*/  @!P0 SYNCS.PHASECHK.TRANS64 P0, [R0+URZ+0x110], R2 ;  /* 0x00011002000085a7 */ /* 0x000ea400080010ff */
[----:B--2---:R-:W-:Y:S05]  /*b6d0*/  @!P0 BRA `(.L_x_25) ;  /* 0xfffffffc00f08947 */ /* 0x004fea000383ffff */
[----:B------:R-:W-:Y:S05]  /*b6e0*/  BRA `(.L_x_161) ;  /* 0xffffff64004c7947 */ /* 0x000fea000383ffff */
.L_x_28:
[----:B-1----:R-:W-:-:S07]  /*b6f0*/  MOV R0, UR41 ;  /* 0x0000002900007c02 */ /* 0x002fce0008000f00 */
.L_x_162:
[----:B-1----:R1:W2:Y:S02]  /*b700*/  SYNCS.PHASECHK.TRANS64.TRYWAIT P0, [R0+URZ+0x40], R3 ;  /* 0x00004003000075a7 */ /* 0x0022a400080011ff */
[----:B--2---:R-:W-:Y:S05]  /*b710*/  @!P0 NANOSLEEP.SYNCS 0x989680 ;  /* 0x009896800000895d */ /* 0x004fea0003900000 */
[----:B------:R-:W2:Y:S02]  /*b720*/  @!P0 SYNCS.PHASECHK.TRANS64 P0, [R0+URZ+0x40], R3 ;  /* 0x00004003000085a7 */ /* 0x000ea400080010ff */
[----:B--2---:R-:W-:Y:S05]  /*b730*/  @!P0 BRA `(.L_x_162) ;  /* 0xfffffffc00f08947 */ /* 0x004fea000383ffff */
[----:B------:R-:W-:Y:S05]  /*b740*/  BRA `(.L_x_27) ;  /* 0xffffff6400987947 */ /* 0x000fea000383ffff */
.L_x_37:
[----:B-1----:R-:W-:-:S07]  /*b750*/  MOV R0, UR41 ;  /* 0x0000002900007c02 */ /* 0x002fce0008000f00 */
.L_x_163:
[----:B-1----:R1:W2:Y:S02]  /*b760*/  SYNCS.PHASECHK.TRANS64.TRYWAIT P0, [R0+URZ+0x40], R3 ;  /* 0x00004003000075a7 */ /* 0x0022a400080011ff */
[----:B--2---:R-:W-:Y:S05]  /*b770*/  @!P0 NANOSLEEP.SYNCS 0x989680 ;  /* 0x009896800000895d */ /* 0x004fea0003900000 */
[----:B------:R-:W2:Y:S02]  /*b780*/  @!P0 SYNCS.PHASECHK.TRANS64 P0, [R0+URZ+0x40], R3 ;  /* 0x00004003000085a7 */ /* 0x000ea400080010ff */
[----:B--2---:R-:W-:Y:S05]  /*b790*/  @!P0 BRA `(.L_x_163) ;  /* 0xfffffffc00f08947 */ /* 0x004fea000383ffff */
[----:B------:R-:W-:Y:S05]  /*b7a0*/  BRA `(.L_x_36) ;  /* 0xffffff6800ac7947 */ /* 0x000fea000383ffff */
.L_x_44:
[----:B-1----:R1:W4:Y:S02]  /*b7b0*/  SYNCS.PHASECHK.TRANS64.TRYWAIT P0, [R3+URZ+0xc0], R0 ;  /* 0x0000c000030075a7 */ /* 0x00232400080011ff */
[----:B----4-:R-:W-:Y:S05]  /*b7c0*/  @!P0 NANOSLEEP.SYNCS 0x989680 ;  /* 0x009896800000895d */ /* 0x010fea0003900000 */
[----:B------:R-:W4:Y:S02]  /*b7d0*/  @!P0 SYNCS.PHASECHK.TRANS64 P0, [R3+URZ+0xc0], R0 ;  /* 0x0000c000030085a7 */ /* 0x000f2400080010ff */
[----:B----4-:R-:W-:Y:S05]  /*b7e0*/  @!P0 BRA `(.L_x_44) ;  /* 0xfffffffc00f08947 */ /* 0x010fea000383ffff */
[----:B------:R-:W-:Y:S05]  /*b7f0*/  BRA `(.L_x_164) ;  /* 0xffffff6c00a07947 */ /* 0x000fea000383ffff */
.L_x_48:
[----:B------:R-:W-:-:S07]  /*b800*/  MOV R0, UR4 ;  /* 0x0000000400007c02 */ /* 0x000fce0008000f00 */
.L_x_165:
[----:B-1----:R1:W2:Y:S02]  /*b810*/  SYNCS.PHASECHK.TRANS64.TRYWAIT P0, [R0+URZ], R2 ;  /* 0x00000002000075a7 */ /* 0x0022a400080011ff */
[----:B--2---:R-:W-:Y:S05]  /*b820*/  @!P0 NANOSLEEP.SYNCS 0x989680 ;  /* 0x009896800000895d */ /* 0x004fea0003900000 */
[----:B------:R-:W2:Y:S02]  /*b830*/  @!P0 SYNCS.PHASECHK.TRANS64 P0, [R0+URZ], R2 ;  /* 0x00000002000085a7 */ /* 0x000ea400080010ff */
[----:B--2---:R-:W-:Y:S05]  /*b840*/  @!P0 BRA `(.L_x_165) ;  /* 0xfffffffc00f08947 */ /* 0x004fea000383ffff */
[----:B------:R-:W-:Y:S05]  /*b850*/  BRA `(.L_x_166) ;  /* 0xffffff74004c7947 */ /* 0x000fea000383ffff */
.L_x_49:
[----:B------:R-:W-:-:S07]  /*b860*/  MOV R0, UR5 ;  /* 0x0000000500007c02 */ /* 0x000fce0008000f00 */
.L_x_167:
[----:B-1----:R1:W2:Y:S02]  /*b870*/  SYNCS.PHASECHK.TRANS64.TRYWAIT P0, [R0+URZ], R3 ;  /* 0x00000003000075a7 */ /* 0x0022a400080011ff */
[----:B--2---:R-:W-:Y:S05]  /*b880*/  @!P0 NANOSLEEP.SYNCS 0x989680 ;  /* 0x009896800000895d */ /* 0x004fea0003900000 */
[----:B------:R-:W2:Y:S02]  /*b890*/  @!P0 SYNCS.PHASECHK.TRANS64 P0, [R0+URZ], R3 ;  /* 0x00000003000085a7 */ /* 0x000ea400080010ff */
[----:B--2---:R-:W-:Y:S05]  /*b8a0*/  @!P0 BRA `(.L_x_167) ;  /* 0xfffffffc00f08947 */ /* 0x004fea000383ffff */
[----:B------:R-:W-:Y:S05]  /*b8b0*/  BRA `(.L_x_168) ;  /* 0xffffff7400587947 */ /* 0x000fea000383ffff */
.L_x_50:
[----:B------:R-:W-:-:S07]  /*b8c0*/  MOV R0, UR5 ;  /* 0x0000000500007c02 */ /* 0x000fce0008000f00 */
.L_x_169:
[----:B-1----:R1:W2:Y:S02]  /*b8d0*/  SYNCS.PHASECHK.TRANS64.TRYWAIT P0, [R0+URZ], R3 ;  /* 0x00000003000075a7 */ /* 0x0022a400080011ff */
[----:B--2---:R-:W-:Y:S05]  /*b8e0*/  @!P0 NANOSLEEP.SYNCS 0x989680 ;  /* 0x009896800000895d */ /* 0x004fea0003900000 */
[----:B------:R-:W2:Y:S02]  /*b8f0*/  @!P0 SYNCS.PHASECHK.TRANS64 P0, [R0+URZ], R3 ;  /* 0x00000003000085a7 */ /* 0x000ea400080010ff */
[----:B--2---:R-:W-:Y:S05]  /*b900*/  @!P0 BRA `(.L_x_169) ;  /* 0xfffffffc00f08947 */ /* 0x004fea000383ffff */
[----:B------:R-:W-:Y:S05]  /*b910*/  BRA `(.L_x_170) ;  /* 0xffffff7400647947 */ /* 0x000fea000383ffff */
.L_x_51:
[----:B------:R-:W-:-:S07]  /*b920*/  MOV R0, UR5 ;  /* 0x0000000500007c02 */ /* 0x000fce0008000f00 */
.L_x_171:
[----:B-1----:R1:W2:Y:S02]  /*b930*/  SYNCS.PHASECHK.TRANS64.TRYWAIT P0, [R0+URZ], R3 ;  /* 0x00000003000075a7 */ /* 0x0022a400080011ff */
[----:B--2---:R-:W-:Y:S05]  /*b940*/  @!P0 NANOSLEEP.SYNCS 0x989680 ;  /* 0x009896800000895d */ /* 0x004fea0003900000 */
[----:B------:R-:W2:Y:S02]  /*b950*/  @!P0 SYNCS.PHASECHK.TRANS64 P0, [R0+URZ], R3 ;  /* 0x00000003000085a7 */ /* 0x000ea400080010ff */
[----:B--2---:R-:W-:Y:S05]  /*b960*/  @!P0 BRA `(.L_x_171) ;  /* 0xfffffffc00f08947 */ /* 0x004fea000383ffff */
[----:B------:R-:W-:Y:S05]  /*b970*/  BRA `(.L_x_172) ;  /* 0xffffff7400707947 */ /* 0x000fea000383ffff */
.L_x_52:
[----:B------:R-:W-:-:S07]  /*b980*/  MOV R0, UR5 ;  /* 0x0000000500007c02 */ /* 0x000fce0008000f00 */
.L_x_173:
[----:B-1----:R1:W2:Y:S02]  /*b990*/  SYNCS.PHASECHK.TRANS64.TRYWAIT P0, [R0+URZ], R3 ;  /* 0x00000003000075a7 */ /* 0x0022a400080011ff */
[----:B--2---:R-:W-:Y:S05]  /*b9a0*/  @!P0 NANOSLEEP.SYNCS 0x989680 ;  /* 0x009896800000895d */ /* 0x004fea0003900000 */
[----:B------:R-:W2:Y:S02]  /*b9b0*/  @!P0 SYNCS.PHASECHK.TRANS64 P0, [R0+URZ], R3 ;  /* 0x00000003000085a7 */ /* 0x000ea400080010ff */
[----:B--2---:R-:W-:Y:S05]  /*b9c0*/  @!P0 BRA `(.L_x_173) ;  /* 0xfffffffc00f08947 */ /* 0x004fea000383ffff */
[----:B------:R-:W-:Y:S05]  /*b9d0*/  BRA `(.L_x_174) ;  /* 0xffffff74007c7947 */ /* 0x000fea000383ffff */
.L_x_53:
[----:B------:R-:W-:-:S07]  /*b9e0*/  MOV R0, UR5 ;  /* 0x0000000500007c02 */ /* 0x000fce0008000f00 */
.L_x_175:
[----:B-1----:R1:W2:Y:S02]  /*b9f0*/  SYNCS.PHASECHK.TRANS64.TRYWAIT P0, [R0+URZ], R3 ;  /* 0x00000003000075a7 */ /* 0x0022a400080011ff */
[----:B--2---:R-:W-:Y:S05]  /*ba00*/  @!P0 NANOSLEEP.SYNCS 0x989680 ;  /* 0x009896800000895d */ /* 0x004fea0003900000 */
[----:B------:R-:W2:Y:S02]  /*ba10*/  @!P0 SYNCS.PHASECHK.TRANS64 P0, [R0+URZ], R3 ;  /* 0x00000003000085a7 */ /* 0x000ea400080010ff */
[----:B--2---:R-:W-:Y:S05]  /*ba20*/  @!P0 BRA `(.L_x_175) ;  /* 0xfffffffc00f08947 */ /* 0x004fea000383ffff */
[----:B------:R-:W-:Y:S05]  /*ba30*/  BRA `(.L_x_176) ;  /* 0xffffff7400887947 */ /* 0x000fea000383ffff */
.L_x_54:
[----:B------:R-:W-:-:S07]  /*ba40*/  MOV R0, UR5 ;  /* 0x0000000500007c02 */ /* 0x000fce0008000f00 */
.L_x_177:
[----:B-1----:R1:W2:Y:S02]  /*ba50*/  SYNCS.PHASECHK.TRANS64.TRYWAIT P0, [R0+URZ], R3 ;  /* 0x00000003000075a7 */ /* 0x0022a400080011ff */
[----:B--2---:R-:W-:Y:S05]  /*ba60*/  @!P0 NANOSLEEP.SYNCS 0x989680 ;  /* 0x009896800000895d */ /* 0x004fea0003900000 */
[----:B------:R-:W2:Y:S02]  /*ba70*/  @!P0 SYNCS.PHASECHK.TRANS64 P0, [R0+URZ], R3 ;  /* 0x00000003000085a7 */ /* 0x000ea400080010ff */
[----:B--2---:R-:W-:Y:S05]  /*ba80*/  @!P0 BRA `(.L_x_177) ;  /* 0xfffffffc00f08947 */ /* 0x004fea000383ffff */
[----:B------:R-:W-:Y:S05]  /*ba90*/  BRA `(.L_x_178) ;  /* 0xffffff7400947947 */ /* 0x000fea000383ffff */
.L_x_57:
[----:B-1----:R1:W2:Y:S02]  /*baa0*/  SYNCS.PHASECHK.TRANS64.TRYWAIT P0, [R2+URZ+0x100], R4 ;  /* 0x00010004020075a7 */ /* 0x0022a400080011ff */
[----:B--2---:R-:W-:Y:S05]  /*bab0*/  @!P0 NANOSLEEP.SYNCS 0x989680 ;  /* 0x009896800000895d */ /* 0x004fea0003900000 */
[----:B------:R-:W2:Y:S02]  /*bac0*/  @!P0 SYNCS.PHASECHK.TRANS64 P0, [R2+URZ+0x100], R4 ;  /* 0x00010004020085a7 */ /* 0x000ea400080010ff */
[----:B--2---:R-:W-:Y:S05]  /*bad0*/  @!P0 BRA `(.L_x_57) ;  /* 0xfffffffc00f08947 */ /* 0x004fea000383ffff */
[----:B------:R-:W-:Y:S05]  /*bae0*/  BRA `(.L_x_179) ;  /* 0xffffff7400f87947 */ /* 0x000fea000383ffff */
.L_x_58:
[----:B------:R-:W-:-:S07]  /*baf0*/  MOV R2, UR4 ;  /* 0x0000000400027c02 */ /* 0x000fce0008000f00 */
.L_x_180:
[----:B-1----:R1:W2:Y:S02]  /*bb00*/  SYNCS.PHASECHK.TRANS64.TRYWAIT P0, [R2+URZ+0xd0], R5 ;  /* 0x0000d005020075a7 */ /* 0x0022a400080011ff */
[----:B--2---:R-:W-:Y:S05]  /*bb10*/  @!P0 NANOSLEEP.SYNCS 0x989680 ;  /* 0x009896800000895d */ /* 0x004fea0003900000 */
[----:B------:R-:W2:Y:S02]  /*bb20*/  @!P0 SYNCS.PHASECHK.TRANS64 P0, [R2+URZ+0xd0], R5 ;  /* 0x0000d005020085a7 */ /* 0x000ea400080010ff */
[----:B--2---:R-:W-:Y:S05]  /*bb30*/  @!P0 BRA `(.L_x_180) ;  /* 0xfffffffc00f08947 */ /* 0x004fea000383ffff */
[----:B------:R-:W-:Y:S05]  /*bb40*/  BRA `(.L_x_181) ;  /* 0xffffff7800087947 */ /* 0x000fea000383ffff */
.L_x_59:
[----:B-1----:R1:W2:Y:S02]  /*bb50*/  SYNCS.PHASECHK.TRANS64.TRYWAIT P1, [R2+URZ+0xc0], R4 ;  /* 0x0000c004020075a7 */ /* 0x0022a400080211ff */
[----:B--2---:R-:W-:Y:S05]  /*bb60*/  @!P1 NANOSLEEP.SYNCS 0x989680 ;  /* 0x009896800000995d */ /* 0x004fea0003900000 */
[----:B------:R-:W2:Y:S02]  /*bb70*/  @!P1 SYNCS.PHASECHK.TRANS64 P1, [R2+URZ+0xc0], R4 ;  /* 0x0000c004020095a7 */ /* 0x000ea400080210ff */
[----:B--2---:R-:W-:Y:S05]  /*bb80*/  @!P1 BRA `(.L_x_59) ;  /* 0xfffffffc00f09947 */ /* 0x004fea000383ffff */
[----:B------:R-:W-:Y:S05]  /*bb90*/  BRA `(.L_x_182) ;  /* 0xffffff7800387947 */ /* 0x000fea000383ffff */
.L_x_62:
[----:B------:R-:W-:-:S07]  /*bba0*/  MOV R0, UR4 ;  /* 0x0000000400007c02 */ /* 0x000fce0008000f00 */
.L_x_183:
[----:B-1----:R1:W2:Y:S02]  /*bbb0*/  SYNCS.PHASECHK.TRANS64.TRYWAIT P0, [R0+URZ+0xd0], R2 ;  /* 0x0000d002000075a7 */ /* 0x0022a400080011ff */
[----:B--2---:R-:W-:Y:S05]  /*bbc0*/  @!P0 NANOSLEEP.SYNCS 0x989680 ;  /* 0x009896800000895d */ /* 0x004fea0003900000 */
[----:B------:R-:W2:Y:S02]  /*bbd0*/  @!P0 SYNCS.PHASECHK.TRANS64 P0, [R0+URZ+0xd0], R2 ;  /* 0x0000d002000085a7 */ /* 0x000ea400080010ff */
[----:B--2---:R-:W-:Y:S05]  /*bbe0*/  @!P0 BRA `(.L_x_183) ;  /* 0xfffffffc00f08947 */ /* 0x004fea000383ffff */
[----:B------:R-:W-:Y:S05]  /*bbf0*/  BRA `(.L_x_61) ;  /* 0xffffff78008c7947 */ /* 0x000fea000383ffff */
.L_x_69:
[----:B-1----:R1:W2:Y:S02]  /*bc00*/  SYNCS.PHASECHK.TRANS64.TRYWAIT P0, [R2+URZ+0xc0], R0 ;  /* 0x0000c000020075a7 */ /* 0x0022a400080011ff */
[----:B--2---:R-:W-:Y:S05]  /*bc10*/  @!P0 NANOSLEEP.SYNCS 0x989680 ;  /* 0x009896800000895d */ /* 0x004fea0003900000 */
[----:B------:R-:W2:Y:S02]  /*bc20*/  @!P0 SYNCS.PHASECHK.TRANS64 P0, [R2+URZ+0xc0], R0 ;  /* 0x0000c000020085a7 */ /* 0x000ea400080010ff */
[----:B--2---:R-:W-:Y:S05]  /*bc30*/  @!P0 BRA `(.L_x_69) ;  /* 0xfffffffc00f08947 */ /* 0x004fea000383ffff */
[----:B------:R-:W-:Y:S05]  /*bc40*/  BRA `(.L_x_184) ;  /* 0xffffff80004c7947 */ /* 0x000fea000383ffff */
.L_x_72:
[----:B------:R-:W-:-:S07]  /*bc50*/  MOV R0, UR56 ;  /* 0x0000003800007c02 */ /* 0x000fce0008000f00 */
.L_x_185:
[----:B-1----:R1:W2:Y:S02]  /*bc60*/  SYNCS.PHASECHK.TRANS64.TRYWAIT P0, [R0+URZ+0xf0], R2 ;  /* 0x0000f002000075a7 */ /* 0x0022a400080011ff */
[----:B--2---:R-:W-:Y:S05]  /*bc70*/  @!P0 NANOSLEEP.SYNCS 0x989680 ;  /* 0x009896800000895d */ /* 0x004fea0003900000 */
[----:B------:R-:W2:Y:S02]  /*bc80*/  @!P0 SYNCS.PHASECHK.TRANS64 P0, [R0+URZ+0xf0], R2 ;  /* 0x0000f002000085a7 */ /* 0x000ea400080010ff */
[----:B--2---:R-:W-:Y:S05]  /*bc90*/  @!P0 BRA `(.L_x_185) ;  /* 0xfffffffc00f08947 */ /* 0x004fea000383ffff */
[----:B------:R-:W-:Y:S05]  /*bca0*/  BRA `(.L_x_186) ;  /* 0xffffff8400dc7947 */ /* 0x000fea000383ffff */
.L_x_75:
[----:B------:R-:W-:Y:S07]  /*bcb0*/  MOV R0, UR7 ;  /* 0x0000000700007c02 */ /* 0x000fee0008000f00 */
.L_x_187:
[----:B-1----:R1:W2:Y:S02]  /*bcc0*/  SYNCS.PHASECHK.TRANS64.TRYWAIT P0, [R0+URZ], R2 ;  /* 0x00000002000075a7 */ /* 0x0022a400080011ff */
[----:B--2---:R-:W-:Y:S05]  /*bcd0*/  @!P0 NANOSLEEP.SYNCS 0x989680 ;  /* 0x009896800000895d */ /* 0x004fea0003900000 */
[----:B------:R-:W2:Y:S02]  /*bce0*/  @!P0 SYNCS.PHASECHK.TRANS64 P0, [R0+URZ], R2 ;  /* 0x00000002000085a7 */ /* 0x000ea400080010ff */
[----:B--2---:R-:W-:Y:S05]  /*bcf0*/  @!P0 BRA `(.L_x_187) ;  /* 0xfffffffc00f08947 */ /* 0x004fea000383ffff */
[----:B------:R-:W-:Y:S05]  /*bd00*/  BRA `(.L_x_74) ;  /* 0xffffff8800547947 */ /* 0x000fea000383ffff */
.L_x_78:
[----:B------:R-:W-:-:S07]  /*bd10*/  MOV R0, UR4 ;  /* 0x0000000400007c02 */ /* 0x000fce0008000f00 */
.L_x_188:
[----:B--2---:R2:W4:Y:S02]  /*bd20*/  SYNCS.PHASECHK.TRANS64.TRYWAIT P0, [R0+URZ], R2 ;  /* 0x00000002000075a7 */ /* 0x00452400080011ff */
[----:B----4-:R-:W-:Y:S05]  /*bd30*/  @!P0 NANOSLEEP.SYNCS 0x989680 ;  /* 0x009896800000895d */ /* 0x010fea0003900000 */
[----:B------:R-:W4:Y:S02]  /*bd40*/  @!P0 SYNCS.PHASECHK.TRANS64 P0, [R0+URZ], R2 ;  /* 0x00000002000085a7 */ /* 0x000f2400080010ff */
[----:B----4-:R-:W-:Y:S05]  /*bd50*/  @!P0 BRA `(.L_x_188) ;  /* 0xfffffffc00f08947 */ /* 0x010fea000383ffff */
[----:B------:R-:W-:Y:S05]  /*bd60*/  BRA `(.L_x_189) ;  /* 0xffffff8c00547947 */ /* 0x000fea000383ffff */
.L_x_79:
[----:B------:R-:W-:-:S07]  /*bd70*/  MOV R0, UR4 ;  /* 0x0000000400007c02 */ /* 0x000fce0008000f00 */
.L_x_190:
[----:B-1----:R1:W2:Y:S02]  /*bd80*/  SYNCS.PHASECHK.TRANS64.TRYWAIT P0, [R0+URZ], R2 ;  /* 0x00000002000075a7 */ /* 0x0022a400080011ff */
[----:B--2---:R-:W-:Y:S05]  /*bd90*/  @!P0 NANOSLEEP.SYNCS 0x989680 ;  /* 0x009896800000895d */ /* 0x004fea0003900000 */
[----:B------:R-:W2:Y:S02]  /*bda0*/  @!P0 SYNCS.PHASECHK.TRANS64 P0, [R0+URZ], R2 ;  /* 0x00000002000085a7 */ /* 0x000ea400080010ff */
[----:B--2---:R-:W-:Y:S05]  /*bdb0*/  @!P0 BRA `(.L_x_190) ;  /* 0xfffffffc00f08947 */ /* 0x004fea000383ffff */
[----:B------:R-:W-:Y:S05]  /*bdc0*/  BRA `(.L_x_191) ;  /* 0xffffff8c00607947 */ /* 0x000fea000383ffff */
.L_x_84:
[----:B--2---:R2:W4:Y:S02]  /*bdd0*/  SYNCS.PHASECHK.TRANS64.TRYWAIT P0, [R12+URZ+0xc0], R0 ;  /* 0x0000c0000c0075a7 */ /* 0x00452400080011ff */
[----:B----4-:R-:W-:Y:S05]  /*bde0*/  @!P0 NANOSLEEP.SYNCS 0x989680 ;  /* 0x009896800000895d */ /* 0x010fea0003900000 */
[----:B------:R-:W4:Y:S02]  /*bdf0*/  @!P0 SYNCS.PHASECHK.TRANS64 P0, [R12+URZ+0xc0], R0 ;  /* 0x0000c0000c0085a7 */ /* 0x000f2400080010ff */
[----:B----4-:R-:W-:Y:S05]  /*be00*/  @!P0 BRA `(.L_x_84) ;  /* 0xfffffffc00f08947 */ /* 0x010fea000383ffff */
[----:B------:R-:W-:Y:S05]  /*be10*/  BRA `(.L_x_192) ;  /* 0xffffff9000747947 */ /* 0x000fea000383ffff */
.L_x_87:
[----:B-1----:R-:W-:Y:S07]  /*be20*/  MOV R0, UR29 ;  /* 0x0000001d00007c02 */ /* 0x002fee0008000f00 */
.L_x_193:
[----:B-1----:R1:W2:Y:S02]  /*be30*/  SYNCS.PHASECHK.TRANS64.TRYWAIT P2, [R0+URZ+0xb8], R6 ;  /* 0x0000b806000075a7 */ /* 0x0022a400080411ff */
[----:B--2---:R-:W-:Y:S05]  /*be40*/  @!P2 NANOSLEEP.SYNCS 0x989680 ;  /* 0x009896800000a95d */ /* 0x004fea0003900000 */
[----:B------:R-:W2:Y:S02]  /*be50*/  @!P2 SYNCS.PHASECHK.TRANS64 P2, [R0+URZ+0xb8], R6 ;  /* 0x0000b8060000a5a7 */ /* 0x000ea400080410ff */
[----:B--2---:R-:W-:Y:S05]  /*be60*/  @!P2 BRA `(.L_x_193) ;  /* 0xfffffffc00f0a947 */ /* 0x004fea000383ffff */
[----:B------:R-:W-:Y:S05]  /*be70*/  BRA `(.L_x_86) ;  /* 0xffffff9400d87947 */ /* 0x000fea000383ffff */
.L_x_90:
[----:B------:R-:W-:Y:S07]  /*be80*/  MOV R0, UR4 ;  /* 0x0000000400007c02 */ /* 0x000fee0008000f00 */
.L_x_194:
[----:B-1----:R1:W2:Y:S02]  /*be90*/  SYNCS.PHASECHK.TRANS64.TRYWAIT P0, [R0+URZ+0x98], R9 ;  /* 0x00009809000075a7 */ /* 0x0022a400080011ff */
[----:B--2---:R-:W-:Y:S05]  /*bea0*/  @!P0 NANOSLEEP.SYNCS 0x989680 ;  /* 0x009896800000895d */ /* 0x004fea0003900000 */
[----:B------:R-:W2:Y:S02]  /*beb0*/  @!P0 SYNCS.PHASECHK.TRANS64 P0, [R0+URZ+0x98], R9 ;  /* 0x00009809000085a7 */ /* 0x000ea400080010ff */
[----:B--2---:R-:W-:Y:S05]  /*bec0*/  @!P0 BRA `(.L_x_194) ;  /* 0xfffffffc00f08947 */ /* 0x004fea000383ffff */
[----:B------:R-:W-:Y:S05]  /*bed0*/  BRA `(.L_x_195) ;  /* 0xffffff9800387947 */ /* 0x000fea000383ffff */
.L_x_91:
[----:B------:R-:W-:Y:S07]  /*bee0*/  MOV R0, UR7 ;  /* 0x0000000700007c02 */ /* 0x000fee0008000f00 */
.L_x_196:
[----:B-1----:R1:W2:Y:S02]  /*bef0*/  SYNCS.PHASECHK.TRANS64.TRYWAIT P0, [R0+URZ+0x98], R10 ;  /* 0x0000980a000075a7 */ /* 0x0022a400080011ff */
[----:B--2---:R-:W-:Y:S05]  /*bf00*/  @!P0 NANOSLEEP.SYNCS 0x989680 ;  /* 0x009896800000895d */ /* 0x004fea0003900000 */
[----:B------:R-:W2:Y:S02]  /*bf10*/  @!P0 SYNCS.PHASECHK.TRANS64 P0, [R0+URZ+0x98], R10 ;  /* 0x0000980a000085a7 */ /* 0x000ea400080010ff */
[----:B--2---:R-:W-:Y:S05]  /*bf20*/  @!P0 BRA `(.L_x_196) ;  /* 0xfffffffc00f08947 */ /* 0x004fea000383ffff */
[----:B------:R-:W-:Y:S05]  /*bf30*/  BRA `(.L_x_197) ;  /* 0xffffff9800b87947 */ /* 0x000fea000383ffff */
.L_x_92:
[----:B------:R-:W-:Y:S07]  /*bf40*/  MOV R0, UR5 ;  /* 0x0000000500007c02 */ /* 0x000fee0008000f00 */
.L_x_198:
[----:B-1----:R1:W2:Y:S02]  /*bf50*/  SYNCS.PHASECHK.TRANS64.TRYWAIT P0, [R0+URZ+0x98], R10 ;  /* 0x0000980a000075a7 */ /* 0x0022a400080011ff */
[----:B--2---:R-:W-:Y:S05]  /*bf60*/  @!P0 NANOSLEEP.SYNCS 0x989680 ;  /* 0x009896800000895d */ /* 0x004fea0003900000 */
[----:B------:R-:W2:Y:S02]  /*bf70*/  @!P0 SYNCS.PHASECHK.TRANS64 P0, [R0+URZ+0x98], R10 ;  /* 0x0000980a000085a7 */ /* 0x000ea400080010ff */
[----:B--2---:R-:W-:Y:S05]  /*bf80*/  @!P0 BRA `(.L_x_198) ;  /* 0xfffffffc00f08947 */ /* 0x004fea000383ffff */
[----:B------:R-:W-:Y:S05]  /*bf90*/  BRA `(.L_x_199) ;  /* 0xffffff9c00407947 */ /* 0x000fea000383ffff */
.L_x_93:
[----:B------:R-:W-:Y:S07]  /*bfa0*/  MOV R0, UR4 ;  /* 0x0000000400007c02 */ /* 0x000fee0008000f00 */
.L_x_200:
[----:B-1----:R1:W2:Y:S02]  /*bfb0*/  SYNCS.PHASECHK.TRANS64.TRYWAIT P0, [R0+URZ+0x98], R6 ;  /* 0x00009806000075a7 */ /* 0x0022a400080011ff */
[----:B--2---:R-:W-:Y:S05]  /*bfc0*/  @!P0 NANOSLEEP.SYNCS 0x989680 ;  /* 0x009896800000895d */ /* 0x004fea0003900000 */
[----:B------:R-:W2:Y:S02]  /*bfd0*/  @!P0 SYNCS.PHASECHK.TRANS64 P0, [R0+URZ+0x98], R6 ;  /* 0x00009806000085a7 */ /* 0x000ea400080010ff */
[----:B--2---:R-:W-:Y:S05]  /*bfe0*/  @!P0 BRA `(.L_x_200) ;  /* 0xfffffffc00f08947 */ /* 0x004fea000383ffff */
[----:B------:R-:W-:Y:S05]  /*bff0*/  BRA `(.L_x_201) ;  /* 0xffffff9c00c47947 */ /* 0x000fea000383ffff */
.L_x_95:
[----:B------:R-:W-:-:S07]  /*c000*/  MOV R0, UR4 ;  /* 0x0000000400007c02 */ /* 0x000fce0008000f00 */
.L_x_202:
[----:B-1----:R1:W2:Y:S02]  /*c010*/  SYNCS.PHASECHK.TRANS64.TRYWAIT P0, [R0+URZ], R2 ;  /* 0x00000002000075a7 */ /* 0x0022a400080011ff */
[----:B--2---:R-:W-:Y:S05]  /*c020*/  @!P0 NANOSLEEP.SYNCS 0x989680 ;  /* 0x009896800000895d */ /* 0x004fea0003900000 */
[----:B------:R-:W2:Y:S02]  /*c030*/  @!P0 SYNCS.PHASECHK.TRANS64 P0, [R0+URZ], R2 ;  /* 0x00000002000085a7 */ /* 0x000ea400080010ff */
[----:B--2---:R-:W-:Y:S05]  /*c040*/  @!P0 BRA `(.L_x_202) ;  /* 0xfffffffc00f08947 */ /* 0x004fea000383ffff */
[----:B------:R-:W-:Y:S05]  /*c050*/  BRA `(.L_x_203) ;  /* 0xffffffa000747947 */ /* 0x000fea000383ffff */
.L_x_96:
[----:B------:R-:W-:-:S07]  /*c060*/  MOV R0, UR5 ;  /* 0x0000000500007c02 */ /* 0x000fce0008000f00 */
.L_x_204:
[----:B-1----:R1:W2:Y:S02]  /*c070*/  SYNCS.PHASECHK.TRANS64.TRYWAIT P0, [R0+URZ], R2 ;  /* 0x00000002000075a7 */ /* 0x0022a400080011ff */
[----:B--2---:R-:W-:Y:S05]  /*c080*/  @!P0 NANOSLEEP.SYNCS 0x989680 ;  /* 0x009896800000895d */ /* 0x004fea0003900000 */
[----:B------:R-:W2:Y:S02]  /*c090*/  @!P0 SYNCS.PHASECHK.TRANS64 P0, [R0+URZ], R2 ;  /* 0x00000002000085a7 */ /* 0x000ea400080010ff */
[----:B--2---:R-:W-:Y:S05]  /*c0a0*/  @!P0 BRA `(.L_x_204) ;  /* 0xfffffffc00f08947 */ /* 0x004fea000383ffff */
[----:B------:R-:W-:Y:S05]  /*c0b0*/  BRA `(.L_x_205) ;  /* 0xffffffa000807947 */ /* 0x000fea000383ffff */
.L_x_98:
[----:B--2---:R2:W3:Y:S02]  /*c0c0*/  SYNCS.PHASECHK.TRANS64.TRYWAIT P0, [R0+URZ+0xc0], R2 ;  /* 0x0000c002000075a7 */ /* 0x0044e400080011ff */
[----:B---3--:R-:W-:Y:S05]  /*c0d0*/  @!P0 NANOSLEEP.SYNCS 0x989680 ;  /* 0x009896800000895d */ /* 0x008fea0003900000 */
[----:B------:R-:W3:Y:S02]  /*c0e0*/  @!P0 SYNCS.PHASECHK.TRANS64 P0, [R0+URZ+0xc0], R2 ;  /* 0x0000c002000085a7 */ /* 0x000ee400080010ff */
[----:B---3--:R-:W-:Y:S05]  /*c0f0*/  @!P0 BRA `(.L_x_98) ;  /* 0xfffffffc00f08947 */ /* 0x008fea000383ffff */
[----:B------:R-:W-:Y:S05]  /*c100*/  BRA `(.L_x_206) ;  /* 0xffffffa400647947 */ /* 0x000fea000383ffff */
.L_x_108:
[----:B-1----:R1:W2:Y:S02]  /*c110*/  SYNCS.PHASECHK.TRANS64.TRYWAIT P0, [R0+URZ+0x80], R3 ;  /* 0x00008003000075a7 */ /* 0x0022a400080011ff */
[----:B--2---:R-:W-:Y:S05]  /*c120*/  @!P0 NANOSLEEP.SYNCS 0x989680 ;  /* 0x009896800000895d */ /* 0x004fea0003900000 */
[----:B------:R-:W2:Y:S02]  /*c130*/  @!P0 SYNCS.PHASECHK.TRANS64 P0, [R0+URZ+0x80], R3 ;  /* 0x00008003000085a7 */ /* 0x000ea400080010ff */
[----:B--2---:R-:W-:Y:S05]  /*c140*/  @!P0 BRA `(.L_x_108) ;  /* 0xfffffffc00f08947 */ /* 0x004fea000383ffff */
[----:B------:R-:W-:Y:S05]  /*c150*/  BRA `(.L_x_107) ;  /* 0xffffffb000f07947 */ /* 0x000fea000383ffff */
.L_x_110:
[----:B-1----:R1:W4:Y:S02]  /*c160*/  SYNCS.PHASECHK.TRANS64.TRYWAIT P0, [R104+URZ+0xe0], R2 ;  /* 0x0000e002680075a7 */ /* 0x00232400080011ff */
[----:B----4-:R-:W-:Y:S05]  /*c170*/  @!P0 NANOSLEEP.SYNCS 0x989680 ;  /* 0x009896800000895d */ /* 0x010fea0003900000 */
[----:B------:R-:W4:Y:S02]  /*c180*/  @!P0 SYNCS.PHASECHK.TRANS64 P0, [R104+URZ+0xe0], R2 ;  /* 0x0000e002680085a7 */ /* 0x000f2400080010ff */
[----:B----4-:R-:W-:Y:S05]  /*c190*/  @!P0 BRA `(.L_x_110) ;  /* 0xfffffffc00f08947 */ /* 0x010fea000383ffff */
[----:B------:R-:W-:Y:S05]  /*c1a0*/  BRA `(.L_x_109) ;  /* 0xffffffb400247947 */ /* 0x000fea000383ffff */
.L_x_123:
[----:B-1----:R1:W3:Y:S02]  /*c1b0*/  SYNCS.PHASECHK.TRANS64.TRYWAIT P0, [R20+URZ+0x80], R0 ;  /* 0x00008000140075a7 */ /* 0x0022e400080011ff */
[----:B---3--:R-:W-:Y:S05]  /*c1c0*/  @!P0 NANOSLEEP.SYNCS 0x989680 ;  /* 0x009896800000895d */ /* 0x008fea0003900000 */
[----:B------:R-:W3:Y:S02]  /*c1d0*/  @!P0 SYNCS.PHASECHK.TRANS64 P0, [R20+URZ+0x80], R0 ;  /* 0x00008000140085a7 */ /* 0x000ee400080010ff */
[----:B---3--:R-:W-:Y:S05]  /*c1e0*/  @!P0 BRA `(.L_x_123) ;  /* 0xfffffffc00f08947 */ /* 0x008fea000383ffff */
[----:B------:R-:W-:Y:S05]  /*c1f0*/  BRA `(.L_x_122) ;  /* 0xffffffc000e47947 */ /* 0x000fea000383ffff */
.L_x_135:
[----:B-1----:R1:W3:Y:S02]  /*c200*/  SYNCS.PHASECHK.TRANS64.TRYWAIT P0, [R21+URZ+0x80], R20 ;  /* 0x00008014150075a7 */ /* 0x0022e400080011ff */
[----:B---3--:R-:W-:Y:S05]  /*c210*/  @!P0 NANOSLEEP.SYNCS 0x989680 ;  /* 0x009896800000895d */ /* 0x008fea0003900000 */
[----:B------:R-:W3:Y:S02]  /*c220*/  @!P0 SYNCS.PHASECHK.TRANS64 P0, [R21+URZ+0x80], R20 ;  /* 0x00008014150085a7 */ /* 0x000ee400080010ff */
[----:B---3--:R-:W-:Y:S05]  /*c230*/  @!P0 BRA `(.L_x_135) ;  /* 0xfffffffc00f08947 */ /* 0x008fea000383ffff */
[----:B------:R-:W-:Y:S05]  /*c240*/  BRA `(.L_x_134) ;  /* 0xffffffd000c07947 */ /* 0x000fea000383ffff */
.L_x_147:
[----:B--2---:R2:W3:Y:S02]  /*c250*/  SYNCS.PHASECHK.TRANS64.TRYWAIT P0, [R2+URZ+0x80], R112 ;  /* 0x00008070020075a7 */ /* 0x0044e400080011ff */
[----:B---3--:R-:W-:Y:S05]  /*c260*/  @!P0 NANOSLEEP.SYNCS 0x989680 ;  /* 0x009896800000895d */ /* 0x008fea0003900000 */
[----:B------:R-:W3:Y:S02]  /*c270*/  @!P0 SYNCS.PHASECHK.TRANS64 P0, [R2+URZ+0x80], R112 ;  /* 0x00008070020085a7 */ /* 0x000ee400080010ff */
[----:B---3--:R-:W-:Y:S05]  /*c280*/  @!P0 BRA `(.L_x_147) ;  /* 0xfffffffc00f08947 */ /* 0x008fea000383ffff */
[----:B------:R-:W-:Y:S05]  /*c290*/  BRA `(.L_x_146) ;  /* 0xffffffe0008c7947 */ /* 0x000fea000383ffff */
        .weak           $__internal_0_$__cuda_sm10x_tcgen05_guardrail_trap_col_being_dealloced_not_returned_by_alloc
        .type           $__internal_0_$__cuda_sm10x_tcgen05_guardrail_trap_col_being_dealloced_not_returned_by_alloc,@function
        .size           $__internal_0_$__cuda_sm10x_tcgen05_guardrail_trap_col_being_dealloced_not_returned_by_alloc,($__internal_1_$__cuda_sm10x_tcgen05_guardrail_trap_phase_invalid_during_alloc - $__internal_0_$__cuda_sm10x_tcgen05_guardrail_trap_col_being_dealloced_not_returned_by_alloc)
$__internal_0_$__cuda_sm10x_tcgen05_guardrail_trap_col_being_dealloced_not_returned_by_alloc:
[----:B------:R-:W-:Y:S05]  /*c2a0*/  BPT.TRAP 0x1 ;  /* 0x000000040000795c */ /* 0x000fea0000300000 */
[----:B------:R-:W-:-:S04]  /*c2b0*/  HFMA2 R3, -RZ, RZ, 0, 0 ;  /* 0x00000000ff037431 */ /* 0x000fc800000001ff */
[----:B------:R-:W-:Y:S05]  /*c2c0*/  RET.REL.NODEC R2 `(_ZN7cutlass13device_kernelINS_4gemm6kernel13GemmUniversalIN4cute5tupleIJiiiiEEENS1_10collective13CollectiveMmaINS1_46MainloopSm100TmaUmmaWarpSpecializedBlockScaledILi8ELi2ELi2ENS5_IJNS4_1CILi2EEENSA_ILi4EEENSA_ILi1EEEEEEEENS5_IJNSA_ILi128EEENSA_ILi64EEESG_EEENS5_IJNS_12float_e5m2_tENS_13float_ue8m0_tEEEENS5_IJNS5_IJlSD_lEEENS4_6LayoutINS5_IJNS5_IJNS5_IJNSA_ILi32EEESC_EEEiEEESQ_NS5_IJSD_iEEEEEENS5_IJNS5_IJNS5_IJNSA_ILi16EEESC_EEEiEEENS5_IJNS5_IJNSA_ILi0EEESD_EEENSA_ILi512EEEEEENS5_IJSW_iEEEEEEEEEEESL_S13_NS4_8TiledMMAINS4_8MMA_AtomIJNS4_21SM100_MMA_MXF8F6F4_SSISJ_SJ_fSK_Li128ELi64ELNS4_4UMMA5MajorE0ELS18_0ELNS17_7ScaleInE0ELS19_0EEEEEENSN_INS5_IJSD_SD_SD_EEENS5_IJSW_SW_SW_EEEEENS5_IJNS4_10UnderscoreES1F_S1F_EEEEENS5_IJNS4_23SM90_TMA_LOAD_MULTICASTES1I_EEENS5_IJNS4_14ComposedLayoutINS4_7SwizzleILi3ELi4ELi3EEENS4_18smem_ptr_flag_bitsILi8EEENSN_INS5_IJNSA_ILi8EEESG_EEENS5_IJSG_SD_EEEEEEENSN_INS5_IJNS5_IJNS5_IJSP_SD_EEENS5_IJSO_SD_EEEEEESD_NS5_IJSC_SD_EEEEEENS5_IJNS5_IJNS5_IJSU_SY_EEESX_EEESW_NS5_IJSD_SY_EEEEEEEEEEEvNS4_8identityES1J_S24_vS25_EENS_8epilogue10collective18CollectiveEpilogueINS27_23Sm100TmaWarpSpecializedILi3ELi2ELi16ELb1ELb0EEEJNS5_IJSH_SH_SG_EEENS5_IJNSN_ISH_SD_EENSN_INS5_IJST_SB_EEENS5_IJSD_SO_EEEEEEEENS_10bfloat16_tESM_S2I_SM_NS27_6fusion15FusionCallbacksIS2B_NS2J_17LinearCombinationIS2I_fS2I_fLNS_15FloatRoundStyleE2EEES2C_S2H_JEEENS4_5SM1004TMEM4LOAD26SM100_TMEM_LOAD_32dp32b16xENS4_13SM90_TMA_LOADENS1K_INS1L_ILi1ELi4ELi3EEENS1N_ILi16EEENSN_INS5_IJS1P_ST_EEENS5_IJST_SD_EEEEEEENS4_39AutoVectorizingCopyWithAssumedAlignmentILi128EEENS4_14SM90_TMA_STOREES2Z_S31_S31_EEEvvEEEEvNT_6ParamsE) ;  /* 0xffffff3c024c7950 */ /* 0x000fea0003c3ffff */
        .weak           $__internal_1_$__cuda_sm10x_tcgen05_guardrail_trap_phase_invalid_during_alloc
        .type           $__internal_1_$__cuda_sm10x_tcgen05_guardrail_trap_phase_invalid_during_alloc,@function
        .size           $__internal_1_$__cuda_sm10x_tcgen05_guardrail_trap_phase_invalid_during_alloc,($__internal_2_$__cuda_sm10x_tcgen05_guardrail_trap_unallocated_columns_being_dealloced - $__internal_1_$__cuda_sm10x_tcgen05_guardrail_trap_phase_invalid_during_alloc)
$__internal_1_$__cuda_sm10x_tcgen05_guardrail_trap_phase_invalid_during_alloc:
[----:B------:R-:W-:Y:S05]  /*c2d0*/  BPT.TRAP 0x1 ;  /* 0x000000040000795c */ /* 0x000fea0000300000 */
[----:B------:R-:W-:-:S04]  /*c2e0*/  MOV R5, 0x0 ;  /* 0x0000000000057802 */ /* 0x000fc80000000f00 */
[----:B------:R-:W-:Y:S05]  /*c2f0*/  RET.REL.NODEC R4 `(_ZN7cutlass13device_kernelINS_4gemm6kernel13GemmUniversalIN4cute5tupleIJiiiiEEENS1_10collective13CollectiveMmaINS1_46MainloopSm100TmaUmmaWarpSpecializedBlockScaledILi8ELi2ELi2ENS5_IJNS4_1CILi2EEENSA_ILi4EEENSA_ILi1EEEEEEEENS5_IJNSA_ILi128EEENSA_ILi64EEESG_EEENS5_IJNS_12float_e5m2_tENS_13float_ue8m0_tEEEENS5_IJNS5_IJlSD_lEEENS4_6LayoutINS5_IJNS5_IJNS5_IJNSA_ILi32EEESC_EEEiEEESQ_NS5_IJSD_iEEEEEENS5_IJNS5_IJNS5_IJNSA_ILi16EEESC_EEEiEEENS5_IJNS5_IJNSA_ILi0EEESD_EEENSA_ILi512EEEEEENS5_IJSW_iEEEEEEEEEEESL_S13_NS4_8TiledMMAINS4_8MMA_AtomIJNS4_21SM100_MMA_MXF8F6F4_SSISJ_SJ_fSK_Li128ELi64ELNS4_4UMMA5MajorE0ELS18_0ELNS17_7ScaleInE0ELS19_0EEEEEENSN_INS5_IJSD_SD_SD_EEENS5_IJSW_SW_SW_EEEEENS5_IJNS4_10UnderscoreES1F_S1F_EEEEENS5_IJNS4_23SM90_TMA_LOAD_MULTICASTES1I_EEENS5_IJNS4_14ComposedLayoutINS4_7SwizzleILi3ELi4ELi3EEENS4_18smem_ptr_flag_bitsILi8EEENSN_INS5_IJNSA_ILi8EEESG_EEENS5_IJSG_SD_EEEEEEENSN_INS5_IJNS5_IJNS5_IJSP_SD_EEENS5_IJSO_SD_EEEEEESD_NS5_IJSC_SD_EEEEEENS5_IJNS5_IJNS5_IJSU_SY_EEESX_EEESW_NS5_IJSD_SY_EEEEEEEEEEEvNS4_8identityES1J_S24_vS25_EENS_8epilogue10collective18CollectiveEpilogueINS27_23Sm100TmaWarpSpecializedILi3ELi2ELi16ELb1ELb0EEEJNS5_IJSH_SH_SG_EEENS5_IJNSN_ISH_SD_EENSN_INS5_IJST_SB_EEENS5_IJSD_SO_EEEEEEEENS_10bfloat16_tESM_S2I_SM_NS27_6fusion15FusionCallbacksIS2B_NS2J_17LinearCombinationIS2I_fS2I_fLNS_15FloatRoundStyleE2EEES2C_S2H_JEEENS4_5SM1004TMEM4LOAD26SM100_TMEM_LOAD_32dp32b16xENS4_13SM90_TMA_LOADENS1K_INS1L_ILi1ELi4ELi3EEENS1N_ILi16EEENSN_INS5_IJS1P_ST_EEENS5_IJST_SD_EEEEEEENS4_39AutoVectorizingCopyWithAssumedAlignmentILi128EEENS4_14SM90_TMA_STOREES2Z_S31_S31_EEEvvEEEEvNT_6ParamsE) ;  /* 0xffffff3c04407950 */ /* 0x000fea0003c3ffff */
        .weak           $__internal_2_$__cuda_sm10x_tcgen05_guardrail_trap_unallocated_columns_being_dealloced
        .type           $__internal_2_$__cuda_sm10x_tcgen05_guardrail_trap_unallocated_columns_being_dealloced,@function
        .size           $__internal_2_$__cuda_sm10x_tcgen05_guardrail_trap_unallocated_columns_being_dealloced,(.L_x_208 - $__internal_2_$__cuda_sm10x_tcgen05_guardrail_trap_unallocated_columns_being_dealloced)
$__internal_2_$__cuda_sm10x_tcgen05_guardrail_trap_unallocated_columns_being_dealloced:
[----:B------:R-:W-:Y:S05]  /*c300*/  BPT.TRAP 0x1 ;  /* 0x000000040000795c */ /* 0x000fea0000300000 */
[----:B------:R-:W-:-:S04]  /*c310*/  HFMA2 R3, -RZ, RZ, 0, 0 ;  /* 0x00000000ff037431 */ /* 0x000fc800000001ff */
[----:B------:R-:W-:Y:S05]  /*c320*/  RET.REL.NODEC R2 `(_ZN7cutlass13device_kernelINS_4gemm6kernel13GemmUniversalIN4cute5tupleIJiiiiEEENS1_10collective13CollectiveMmaINS1_46MainloopSm100TmaUmmaWarpSpecializedBlockScaledILi8ELi2ELi2ENS5_IJNS4_1CILi2EEENSA_ILi4EEENSA_ILi1EEEEEEEENS5_IJNSA_ILi128EEENSA_ILi64EEESG_EEENS5_IJNS_12float_e5m2_tENS_13float_ue8m0_tEEEENS5_IJNS5_IJlSD_lEEENS4_6LayoutINS5_IJNS5_IJNS5_IJNSA_ILi32EEESC_EEEiEEESQ_NS5_IJSD_iEEEEEENS5_IJNS5_IJNS5_IJNSA_ILi16EEESC_EEEiEEENS5_IJNS5_IJNSA_ILi0EEESD_EEENSA_ILi512EEEEEENS5_IJSW_iEEEEEEEEEEESL_S13_NS4_8TiledMMAINS4_8MMA_AtomIJNS4_21SM100_MMA_MXF8F6F4_SSISJ_SJ_fSK_Li128ELi64ELNS4_4UMMA5MajorE0ELS18_0ELNS17_7ScaleInE0ELS19_0EEEEEENSN_INS5_IJSD_SD_SD_EEENS5_IJSW_SW_SW_EEEEENS5_IJNS4_10UnderscoreES1F_S1F_EEEEENS5_IJNS4_23SM90_TMA_LOAD_MULTICASTES1I_EEENS5_IJNS4_14ComposedLayoutINS4_7SwizzleILi3ELi4ELi3EEENS4_18smem_ptr_flag_bitsILi8EEENSN_INS5_IJNSA_ILi8EEESG_EEENS5_IJSG_SD_EEEEEEENSN_INS5_IJNS5_IJNS5_IJSP_SD_EEENS5_IJSO_SD_EEEEEESD_NS5_IJSC_SD_EEEEEENS5_IJNS5_IJNS5_IJSU_SY_EEESX_EEESW_NS5_IJSD_SY_EEEEEEEEEEEvNS4_8identityES1J_S24_vS25_EENS_8epilogue10collective18CollectiveEpilogueINS27_23Sm100TmaWarpSpecializedILi3ELi2ELi16ELb1ELb0EEEJNS5_IJSH_SH_SG_EEENS5_IJNSN_ISH_SD_EENSN_INS5_IJST_SB_EEENS5_IJSD_SO_EEEEEEEENS_10bfloat16_tESM_S2I_SM_NS27_6fusion15FusionCallbacksIS2B_NS2J_17LinearCombinationIS2I_fS2I_fLNS_15FloatRoundStyleE2EEES2C_S2H_JEEENS4_5SM1004TMEM4LOAD26SM100_TMEM_LOAD_32dp32b16xENS4_13SM90_TMA_LOADENS1K_INS1L_ILi1ELi4ELi3EEENS1N_ILi16EEENSN_INS5_IJS1P_ST_EEENS5_IJST_SD_EEEEEEENS4_39AutoVectorizingCopyWithAssumedAlignmentILi128EEENS4_14SM90_TMA_STOREES2Z_S31_S31_EEEvvEEEEvNT_6ParamsE) ;  /* 0xffffff3c02347950 */ /* 0x000fea0003c3ffff */
.L_x_207:
[----:B------:R-:W-:-:S00]  /*c330*/  BRA `(.L_x_207) ;  /* 0xfffffffc00fc7947 */ /* 0x000fc0000383ffff */
[----:B------:R-:W-:-:S00]  /*c340*/  NOP ;  /* 0x0000000000007918 */ /* 0x000fc00000000000 */
        /* <DEDUP_REMOVED lines=11> */
.L_x_208:


//--------------------- .nv.global.init           --------------------------
	.section	.nv.global.init,"aw",@progbits
.nv.global.init:
	.type		$str$27,@object
	.size		$str$27,($str$28 - $str$27)
$str$27:
        /*0000*/ 	.byte	0x28, 0x61, 0x64, 0x64, 0x72, 0x65, 0x73, 0x73, 0x20, 0x26, 0x20, 0x6d, 0x61, 0x73, 0x6b, 0x29
        /*0010*/ 	.byte	0x20, 0x3d, 0x3d, 0x20, 0x30, 0x00
	.type		$str$28,@object
	.size		$str$28,($str$26 - $str$28)
$str$28:
        /*0016*/ 	.byte	0x2f, 0x74, 0x6d, 0x70, 0x2f, 0x63, 0x75, 0x74, 0x6c, 0x61, 0x73, 0x73, 0x5f, 0x73, 0x77, 0x65
        /*0026*/ 	.byte	0x65, 0x70, 0x5f, 0x73, 0x72, 0x63, 0x2f, 0x69, 0x6e, 0x63, 0x6c, 0x75, 0x64, 0x65, 0x2f, 0x63
        /*0036*/ 	.byte	0x75, 0x74, 0x65, 0x2f, 0x70, 0x6f, 0x69, 0x6e, 0x74, 0x65, 0x72, 0x5f, 0x66, 0x6c, 0x61, 0x67
        /*0046*/ 	.byte	0x67, 0x65, 0x64, 0x2e, 0x68, 0x70, 0x70, 0x00
	.type		$str$26,@object
	.size		$str$26,($str$25 - $str$26)
$str$26:
        /*004e*/ 	.byte	0x2f, 0x74, 0x6d, 0x70, 0x2f, 0x63, 0x75, 0x74, 0x6c, 0x61, 0x73, 0x73, 0x5f, 0x73, 0x77, 0x65
        /*005e*/ 	.byte	0x65, 0x70, 0x5f, 0x73, 0x72, 0x63, 0x2f, 0x69, 0x6e, 0x63, 0x6c, 0x75, 0x64, 0x65, 0x2f, 0x63
        /*006e*/ 	.byte	0x75, 0x74, 0x65, 0x2f, 0x61, 0x74, 0x6f, 0x6d, 0x2f, 0x63, 0x6f, 0x70, 0x79, 0x5f, 0x74, 0x72
        /*007e*/ 	.byte	0x61, 0x69, 0x74, 0x73, 0x5f, 0x73, 0x6d, 0x31, 0x30, 0x30, 0x2e, 0x68, 0x70, 0x70, 0x00
	.type		$str$25,@object
	.size		$str$25,(__unnamed_1 - $str$25)
$str$25:
        /*008d*/ 	.byte	0x28, 0x28, 0x75, 0x69, 0x6e, 0x74, 0x33, 0x32, 0x5f, 0x74, 0x28, 0x74, 0x68, 0x72, 0x65, 0x61
        /*009d*/ 	.byte	0x64, 0x49, 0x64, 0x78, 0x2e, 0x78, 0x29, 0x20, 0x2f, 0x20, 0x33, 0x32, 0x29, 0x20, 0x25, 0x20
        /*00ad*/ 	.byte	0x34, 0x29, 0x20, 0x3d, 0x3d, 0x20, 0x28, 0x28, 0x28, 0x74, 0x6d, 0x65, 0x6d, 0x5f, 0x61, 0x64
        /*00bd*/ 	.byte	0x64, 0x72, 0x20, 0x3e, 0x3e, 0x20, 0x31, 0x36, 0x29, 0x20, 0x2f, 0x20, 0x33, 0x32, 0x29, 0x20
        /*00cd*/ 	.byte	0x25, 0x20, 0x34, 0x29, 0x00
	.type		__unnamed_1,@object
	.size		__unnamed_1,(__unnamed_2 - __unnamed_1)
__unnamed_1:
        /*00d2*/ 	.byte	0x61, 0x75, 0x74, 0x6f, 0x20, 0x63, 0x75, 0x74, 0x65, 0x3a, 0x3a, 0x61, 0x73, 0x5f, 0x70, 0x6f
        /* <DEDUP_REMOVED lines=24> */
        /*0262*/ 	.byte	0x43, 0x3c, 0x32, 0x30, 0x34, 0x38, 0x3e, 0x3e, 0x3e, 0x3e, 0x5d, 0x00
	.type		__unnamed_2,@object
	.size		__unnamed_2,(.L_2 - __unnamed_2)
__unnamed_2:
        /* <DEDUP_REMOVED lines=40> */
        /*04ee*/ 	.byte	0x3a, 0x3a, 0x43, 0x3c, 0x30, 0x3e, 0x3e, 0x3e, 0x3e, 0x5d, 0x00
.L_2:


//--------------------- .nv.shared._ZN7cutlass13device_kernelINS_4gemm6kernel13GemmUniversalIN4cute5tupleIJiiiiEEENS1_10collective13CollectiveMmaINS1_46MainloopSm100TmaUmmaWarpSpecializedBlockScaledILi8ELi2ELi2ENS5_IJNS4_1CILi2EEENSA_ILi4EEENSA_ILi1EEEEEEEENS5_IJNSA_ILi128EEENSA_ILi64EEESG_EEENS5_IJNS_12float_e5m2_tENS_13float_ue8m0_tEEEENS5_IJNS5_IJlSD_lEEENS4_6LayoutINS5_IJNS5_IJNS5_IJNSA_ILi32EEESC_EEEiEEESQ_NS5_IJSD_iEEEEEENS5_IJNS5_IJNS5_IJNSA_ILi16EEESC_EEEiEEENS5_IJNS5_IJNSA_ILi0EEESD_EEENSA_ILi512EEEEEENS5_IJSW_iEEEEEEEEEEESL_S13_NS4_8TiledMMAINS4_8MMA_AtomIJNS4_21SM100_MMA_MXF8F6F4_SSISJ_SJ_fSK_Li128ELi64ELNS4_4UMMA5MajorE0ELS18_0ELNS17_7ScaleInE0ELS19_0EEEEEENSN_INS5_IJSD_SD_SD_EEENS5_IJSW_SW_SW_EEEEENS5_IJNS4_10UnderscoreES1F_S1F_EEEEENS5_IJNS4_23SM90_TMA_LOAD_MULTICASTES1I_EEENS5_IJNS4_14ComposedLayoutINS4_7SwizzleILi3ELi4ELi3EEENS4_18smem_ptr_flag_bitsILi8EEENSN_INS5_IJNSA_ILi8EEESG_EEENS5_IJSG_SD_EEEEEEENSN_INS5_IJNS5_IJNS5_IJSP_SD_EEENS5_IJSO_SD_EEEEEESD_NS5_IJSC_SD_EEEEEENS5_IJNS5_IJNS5_IJSU_SY_EEESX_EEESW_NS5_IJSD_SY_EEEEEEEEEEEvNS4_8identityES1J_S24_vS25_EENS_8epilogue10collective18CollectiveEpilogueINS27_23Sm100TmaWarpSpecializedILi3ELi2ELi16ELb1ELb0EEEJNS5_IJSH_SH_SG_EEENS5_IJNSN_ISH_SD_EENSN_INS5_IJST_SB_EEENS5_IJSD_SO_EEEEEEEENS_10bfloat16_tESM_S2I_SM_NS27_6fusion15FusionCallbacksIS2B_NS2J_17LinearCombinationIS2I_fS2I_fLNS_15FloatRoundStyleE2EEES2C_S2H_JEEENS4_5SM1004TMEM4LOAD26SM100_TMEM_LOAD_32dp32b16xENS4_13SM90_TMA_LOADENS1K_INS1L_ILi1ELi4ELi3EEENS1N_ILi16EEENSN_INS5_IJS1P_ST_EEENS5_IJST_SD_EEEEEEENS4_39AutoVectorizingCopyWithAssumedAlignmentILi128EEENS4_14SM90_TMA_STOREES2Z_S31_S31_EEEvvEEEEvNT_6ParamsE --------------------------
	.section	.nv.shared._ZN7cutlass13device_kernelINS_4gemm6kernel13GemmUniversalIN4cute5tupleIJiiiiEEENS1_10collective13CollectiveMmaINS1_46MainloopSm100TmaUmmaWarpSpecializedBlockScaledILi8ELi2ELi2ENS5_IJNS4_1CILi2EEENSA_ILi4EEENSA_ILi1EEEEEEEENS5_IJNSA_ILi128EEENSA_ILi64EEESG_EEENS5_IJNS_12float_e5m2_tENS_13float_ue8m0_tEEEENS5_IJNS5_IJlSD_lEEENS4_6LayoutINS5_IJNS5_IJNS5_IJNSA_ILi32EEESC_EEEiEEESQ_NS5_IJSD_iEEEEEENS5_IJNS5_IJNS5_IJNSA_ILi16EEESC_EEEiEEENS5_IJNS5_IJNSA_ILi0EEESD_EEENSA_ILi512EEEEEENS5_IJSW_iEEEEEEEEEEESL_S13_NS4_8TiledMMAINS4_8MMA_AtomIJNS4_21SM100_MMA_MXF8F6F4_SSISJ_SJ_fSK_Li128ELi64ELNS4_4UMMA5MajorE0ELS18_0ELNS17_7ScaleInE0ELS19_0EEEEEENSN_INS5_IJSD_SD_SD_EEENS5_IJSW_SW_SW_EEEEENS5_IJNS4_10UnderscoreES1F_S1F_EEEEENS5_IJNS4_23SM90_TMA_LOAD_MULTICASTES1I_EEENS5_IJNS4_14ComposedLayoutINS4_7SwizzleILi3ELi4ELi3EEENS4_18smem_ptr_flag_bitsILi8EEENSN_INS5_IJNSA_ILi8EEESG_EEENS5_IJSG_SD_EEEEEEENSN_INS5_IJNS5_IJNS5_IJSP_SD_EEENS5_IJSO_SD_EEEEEESD_NS5_IJSC_SD_EEEEEENS5_IJNS5_IJNS5_IJSU_SY_EEESX_EEESW_NS5_IJSD_SY_EEEEEEEEEEEvNS4_8identityES1J_S24_vS25_EENS_8epilogue10collective18CollectiveEpilogueINS27_23Sm100TmaWarpSpecializedILi3ELi2ELi16ELb1ELb0EEEJNS5_IJSH_SH_SG_EEENS5_IJNSN_ISH_SD_EENSN_INS5_IJST_SB_EEENS5_IJSD_SO_EEEEEEEENS_10bfloat16_tESM_S2I_SM_NS27_6fusion15FusionCallbacksIS2B_NS2J_17LinearCombinationIS2I_fS2I_fLNS_15FloatRoundStyleE2EEES2C_S2H_JEEENS4_5SM1004TMEM4LOAD26SM100_TMEM_LOAD_32dp32b16xENS4_13SM90_TMA_LOADENS1K_INS1L_ILi1ELi4ELi3EEENS1N_ILi16EEENSN_INS5_IJS1P_ST_EEENS5_IJST_SD_EEEEEEENS4_39AutoVectorizingCopyWithAssumedAlignmentILi128EEENS4_14SM90_TMA_STOREES2Z_S31_S31_EEEvvEEEEvNT_6ParamsE,"aw",@nobits
	.sectionflags	@""
	.align	16
	.zero		1024


//--------------------- .nv.shared.reserved.0     --------------------------
	.section	.nv.shared.reserved.0,"aw",@nobits
	.weak		__nv_reservedSMEM_offset_0_alias
	.size		__nv_reservedSMEM_offset_0_alias, 0, 64
	.other		__nv_reservedSMEM_offset_0_alias,@"STO_CUDA_RESERVED_SHARED STV_DEFAULT"
__nv_reservedSMEM_offset_0_alias:
	.zero		0
.nv.shared.reserved.0:
	.zero		64
	.weak		__nv_reservedSMEM_tcgen05_partition
	.type		__nv_reservedSMEM_tcgen05_partition,@object
	.size		__nv_reservedSMEM_tcgen05_partition,(.L_0 - __nv_reservedSMEM_tcgen05_partition)
__nv_reservedSMEM_tcgen05_partition:
	.zero		32
.L_0:


//--------------------- .nv.global                --------------------------
	.section	.nv.global,"aw",@nobits
.nv.global:
	.type		_ZN40_INTERNAL_b71236eb_4_k_cu_9e4429ff_181324cute1_E,@object
	.size		_ZN40_INTERNAL_b71236eb_4_k_cu_9e4429ff_181324cute1_E,(_ZN40_INTERNAL_b71236eb_4_k_cu_9e4429ff_181324cuda3std3__45__cpo6cbeginE - _ZN40_INTERNAL_b71236eb_4_k_cu_9e4429ff_181324cute1_E)
_ZN40_INTERNAL_b71236eb_4_k_cu_9e4429ff_181324cute1_E:
	.zero		1
	.type		_ZN40_INTERNAL_b71236eb_4_k_cu_9e4429ff_181324cuda3std3__45__cpo6cbeginE,@object
	.size		_ZN40_INTERNAL_b71236eb_4_k_cu_9e4429ff_181324cuda3std3__45__cpo6cbeginE,(_ZN40_INTERNAL_b71236eb_4_k_cu_9e4429ff_181324cuda3std3__48in_placeE - _ZN40_INTERNAL_b71236eb_4_k_cu_9e4429ff_181324cuda3std3__45__cpo6cbeginE)
_ZN40_INTERNAL_b71236eb_4_k_cu_9e4429ff_181324cuda3std3__45__cpo6cbeginE:
	.zero		1
	.type		_ZN40_INTERNAL_b71236eb_4_k_cu_9e4429ff_181324cuda3std3__48in_placeE,@object
	.size		_ZN40_INTERNAL_b71236eb_4_k_cu_9e4429ff_181324cuda3std3__48in_placeE,(_ZN40_INTERNAL_b71236eb_4_k_cu_9e4429ff_181324cuda3std6ranges3__45__cpo9iter_moveE - _ZN40_INTERNAL_b71236eb_4_k_cu_9e4429ff_181324cuda3std3__48in_placeE)
_ZN40_INTERNAL_b71236eb_4_k_cu_9e4429ff_181324cuda3std3__48in_placeE:
	.zero		1
	.type		_ZN40_INTERNAL_b71236eb_4_k_cu_9e4429ff_181324cuda3std6ranges3__45__cpo9iter_moveE,@object
	.size		_ZN40_INTERNAL_b71236eb_4_k_cu_9e4429ff_181324cuda3std6ranges3__45__cpo9iter_moveE,(_ZN40_INTERNAL_b71236eb_4_k_cu_9e4429ff_181324cuda3std3__45__cpo5beginE - _ZN40_INTERNAL_b71236eb_4_k_cu_9e4429ff_181324cuda3std6ranges3__45__cpo9iter_moveE)
_ZN40_INTERNAL_b71236eb_4_k_cu_9e4429ff_181324cuda3std6ranges3__45__cpo9iter_moveE:
	.zero		1
	.type		_ZN40_INTERNAL_b71236eb_4_k_cu_9e4429ff_181324cuda3std3__45__cpo5beginE,@object
	.size		_ZN40_INTERNAL_b71236eb_4_k_cu_9e4429ff_181324cuda3std3__45__cpo5beginE,(_ZN40_INTERNAL_b71236eb_4_k_cu_9e4429ff_181324cuda3std3__442_GLOBAL__N__b71236eb_4_k_cu_9e4429ff_181326ignoreE - _ZN40_INTERNAL_b71236eb_4_k_cu_9e4429ff_181324cuda3std3__45__cpo5beginE)
_ZN40_INTERNAL_b71236eb_4_k_cu_9e4429ff_181324cuda3std3__45__cpo5beginE:
	.zero		1
	.type		_ZN40_INTERNAL_b71236eb_4_k_cu_9e4429ff_181324cuda3std3__442_GLOBAL__N__b71236eb_4_k_cu_9e4429ff_181326ignoreE,@object
	.size		_ZN40_INTERNAL_b71236eb_4_k_cu_9e4429ff_181324cuda3std3__442_GLOBAL__N__b71236eb_4_k_cu_9e4429ff_181326ignoreE,(_ZN40_INTERNAL_b71236eb_4_k_cu_9e4429ff_181324cute7productE - _ZN40_INTERNAL_b71236eb_4_k_cu_9e4429ff_181324cuda3std3__442_GLOBAL__N__b71236eb_4_k_cu_9e4429ff_181326ignoreE)
_ZN40_INTERNAL_b71236eb_4_k_cu_9e4429ff_181324cuda3std3__442_GLOBAL__N__b71236eb_4_k_cu_9e4429ff_181326ignoreE:
	.zero		1
	.type		_ZN40_INTERNAL_b71236eb_4_k_cu_9e4429ff_181324cute7productE,@object
	.size		_ZN40_INTERNAL_b71236eb_4_k_cu_9e4429ff_181324cute7productE,(_ZN40_INTERNAL_b71236eb_4_k_cu_9e4429ff_181324cuda3std3__45__cpo3endE - _ZN40_INTERNAL_b71236eb_4_k_cu_9e4429ff_181324cute7productE)
_ZN40_INTERNAL_b71236eb_4_k_cu_9e4429ff_181324cute7productE:
	.zero		1
	.type		_ZN40_INTERNAL_b71236eb_4_k_cu_9e4429ff_181324cuda3std3__45__cpo3endE,@object
	.size		_ZN40_INTERNAL_b71236eb_4_k_cu_9e4429ff_181324cuda3std3__45__cpo3endE,(_ZN40_INTERNAL_b71236eb_4_k_cu_9e4429ff_181324cuda3std3__419piecewise_constructE - _ZN40_INTERNAL_b71236eb_4_k_cu_9e4429ff_181324cuda3std3__45__cpo3endE)
_ZN40_INTERNAL_b71236eb_4_k_cu_9e4429ff_181324cuda3std3__45__cpo3endE:
	.zero		1
	.type		_ZN40_INTERNAL_b71236eb_4_k_cu_9e4429ff_181324cuda3std3__419piecewise_constructE,@object
	.size		_ZN40_INTERNAL_b71236eb_4_k_cu_9e4429ff_181324cuda3std3__419piecewise_constructE,(_ZN40_INTERNAL_b71236eb_4_k_cu_9e4429ff_181324cuda3std3__45__cpo4cendE - _ZN40_INTERNAL_b71236eb_4_k_cu_9e4429ff_181324cuda3std3__419piecewise_constructE)
_ZN40_INTERNAL_b71236eb_4_k_cu_9e4429ff_181324cuda3std3__419piecewise_constructE:
	.zero		1
	.type		_ZN40_INTERNAL_b71236eb_4_k_cu_9e4429ff_181324cuda3std3__45__cpo4cendE,@object
	.size		_ZN40_INTERNAL_b71236eb_4_k_cu_9e4429ff_181324cuda3std3__45__cpo4cendE,(_ZN40_INTERNAL_b71236eb_4_k_cu_9e4429ff_181324cuda3std6ranges3__45__cpo4swapE - _ZN40_INTERNAL_b71236eb_4_k_cu_9e4429ff_181324cuda3std3__45__cpo4cendE)
_ZN40_INTERNAL_b71236eb_4_k_cu_9e4429ff_181324cuda3std3__45__cpo4cendE:
	.zero		1
	.type		_ZN40_INTERNAL_b71236eb_4_k_cu_9e4429ff_181324cuda3std6ranges3__45__cpo4swapE,@object
	.size		_ZN40_INTERNAL_b71236eb_4_k_cu_9e4429ff_181324cuda3std6ranges3__45__cpo4swapE,(.L_10 - _ZN40_INTERNAL_b71236eb_4_k_cu_9e4429ff_181324cuda3std6ranges3__45__cpo4swapE)
_ZN40_INTERNAL_b71236eb_4_k_cu_9e4429ff_181324cuda3std6ranges3__45__cpo4swapE:
	.zero		1
.L_10:


//--------------------- .nv.constant0._ZN7cutlass13device_kernelINS_4gemm6kernel13GemmUniversalIN4cute5tupleIJiiiiEEENS1_10collective13CollectiveMmaINS1_46MainloopSm100TmaUmmaWarpSpecializedBlockScaledILi8ELi2ELi2ENS5_IJNS4_1CILi2EEENSA_ILi4EEENSA_ILi1EEEEEEEENS5_IJNSA_ILi128EEENSA_ILi64EEESG_EEENS5_IJNS_12float_e5m2_tENS_13float_ue8m0_tEEEENS5_IJNS5_IJlSD_lEEENS4_6LayoutINS5_IJNS5_IJNS5_IJNSA_ILi32EEESC_EEEiEEESQ_NS5_IJSD_iEEEEEENS5_IJNS5_IJNS5_IJNSA_ILi16EEESC_EEEiEEENS5_IJNS5_IJNSA_ILi0EEESD_EEENSA_ILi512EEEEEENS5_IJSW_iEEEEEEEEEEESL_S13_NS4_8TiledMMAINS4_8MMA_AtomIJNS4_21SM100_MMA_MXF8F6F4_SSISJ_SJ_fSK_Li128ELi64ELNS4_4UMMA5MajorE0ELS18_0ELNS17_7ScaleInE0ELS19_0EEEEEENSN_INS5_IJSD_SD_SD_EEENS5_IJSW_SW_SW_EEEEENS5_IJNS4_10UnderscoreES1F_S1F_EEEEENS5_IJNS4_23SM90_TMA_LOAD_MULTICASTES1I_EEENS5_IJNS4_14ComposedLayoutINS4_7SwizzleILi3ELi4ELi3EEENS4_18smem_ptr_flag_bitsILi8EEENSN_INS5_IJNSA_ILi8EEESG_EEENS5_IJSG_SD_EEEEEEENSN_INS5_IJNS5_IJNS5_IJSP_SD_EEENS5_IJSO_SD_EEEEEESD_NS5_IJSC_SD_EEEEEENS5_IJNS5_IJNS5_IJSU_SY_EEESX_EEESW_NS5_IJSD_SY_EEEEEEEEEEEvNS4_8identityES1J_S24_vS25_EENS_8epilogue10collective18CollectiveEpilogueINS27_23Sm100TmaWarpSpecializedILi3ELi2ELi16ELb1ELb0EEEJNS5_IJSH_SH_SG_EEENS5_IJNSN_ISH_SD_EENSN_INS5_IJST_SB_EEENS5_IJSD_SO_EEEEEEEENS_10bfloat16_tESM_S2I_SM_NS27_6fusion15FusionCallbacksIS2B_NS2J_17LinearCombinationIS2I_fS2I_fLNS_15FloatRoundStyleE2EEES2C_S2H_JEEENS4_5SM1004TMEM4LOAD26SM100_TMEM_LOAD_32dp32b16xENS4_13SM90_TMA_LOADENS1K_INS1L_ILi1ELi4ELi3EEENS1N_ILi16EEENSN_INS5_IJS1P_ST_EEENS5_IJST_SD_EEEEEEENS4_39AutoVectorizingCopyWithAssumedAlignmentILi128EEENS4_14SM90_TMA_STOREES2Z_S31_S31_EEEvvEEEEvNT_6ParamsE --------------------------
	.section	.nv.constant0._ZN7cutlass13device_kernelINS_4gemm6kernel13GemmUniversalIN4cute5tupleIJiiiiEEENS1_10collective13CollectiveMmaINS1_46MainloopSm100TmaUmmaWarpSpecializedBlockScaledILi8ELi2ELi2ENS5_IJNS4_1CILi2EEENSA_ILi4EEENSA_ILi1EEEEEEEENS5_IJNSA_ILi128EEENSA_ILi64EEESG_EEENS5_IJNS_12float_e5m2_tENS_13float_ue8m0_tEEEENS5_IJNS5_IJlSD_lEEENS4_6LayoutINS5_IJNS5_IJNS5_IJNSA_ILi32EEESC_EEEiEEESQ_NS5_IJSD_iEEEEEENS5_IJNS5_IJNS5_IJNSA_ILi16EEESC_EEEiEEENS5_IJNS5_IJNSA_ILi0EEESD_EEENSA_ILi512EEEEEENS5_IJSW_iEEEEEEEEEEESL_S13_NS4_8TiledMMAINS4_8MMA_AtomIJNS4_21SM100_MMA_MXF8F6F4_SSISJ_SJ_fSK_Li128ELi64ELNS4_4UMMA5MajorE0ELS18_0ELNS17_7ScaleInE0ELS19_0EEEEEENSN_INS5_IJSD_SD_SD_EEENS5_IJSW_SW_SW_EEEEENS5_IJNS4_10UnderscoreES1F_S1F_EEEEENS5_IJNS4_23SM90_TMA_LOAD_MULTICASTES1I_EEENS5_IJNS4_14ComposedLayoutINS4_7SwizzleILi3ELi4ELi3EEENS4_18smem_ptr_flag_bitsILi8EEENSN_INS5_IJNSA_ILi8EEESG_EEENS5_IJSG_SD_EEEEEEENSN_INS5_IJNS5_IJNS5_IJSP_SD_EEENS5_IJSO_SD_EEEEEESD_NS5_IJSC_SD_EEEEEENS5_IJNS5_IJNS5_IJSU_SY_EEESX_EEESW_NS5_IJSD_SY_EEEEEEEEEEEvNS4_8identityES1J_S24_vS25_EENS_8epilogue10collective18CollectiveEpilogueINS27_23Sm100TmaWarpSpecializedILi3ELi2ELi16ELb1ELb0EEEJNS5_IJSH_SH_SG_EEENS5_IJNSN_ISH_SD_EENSN_INS5_IJST_SB_EEENS5_IJSD_SO_EEEEEEEENS_10bfloat16_tESM_S2I_SM_NS27_6fusion15FusionCallbacksIS2B_NS2J_17LinearCombinationIS2I_fS2I_fLNS_15FloatRoundStyleE2EEES2C_S2H_JEEENS4_5SM1004TMEM4LOAD26SM100_TMEM_LOAD_32dp32b16xENS4_13SM90_TMA_LOADENS1K_INS1L_ILi1ELi4ELi3EEENS1N_ILi16EEENSN_INS5_IJS1P_ST_EEENS5_IJST_SD_EEEEEEENS4_39AutoVectorizingCopyWithAssumedAlignmentILi128EEENS4_14SM90_TMA_STOREES2Z_S31_S31_EEEvvEEEEvNT_6ParamsE,"a",@progbits
	.sectionflags	@""
	.align	4
.nv.constant0._ZN7cutlass13device_kernelINS_4gemm6kernel13GemmUniversalIN4cute5tupleIJiiiiEEENS1_10collective13CollectiveMmaINS1_46MainloopSm100TmaUmmaWarpSpecializedBlockScaledILi8ELi2ELi2ENS5_IJNS4_1CILi2EEENSA_ILi4EEENSA_ILi1EEEEEEEENS5_IJNSA_ILi128EEENSA_ILi64EEESG_EEENS5_IJNS_12float_e5m2_tENS_13float_ue8m0_tEEEENS5_IJNS5_IJlSD_lEEENS4_6LayoutINS5_IJNS5_IJNS5_IJNSA_ILi32EEESC_EEEiEEESQ_NS5_IJSD_iEEEEEENS5_IJNS5_IJNS5_IJNSA_ILi16EEESC_EEEiEEENS5_IJNS5_IJNSA_ILi0EEESD_EEENSA_ILi512EEEEEENS5_IJSW_iEEEEEEEEEEESL_S13_NS4_8TiledMMAINS4_8MMA_AtomIJNS4_21SM100_MMA_MXF8F6F4_SSISJ_SJ_fSK_Li128ELi64ELNS4_4UMMA5MajorE0ELS18_0ELNS17_7ScaleInE0ELS19_0EEEEEENSN_INS5_IJSD_SD_SD_EEENS5_IJSW_SW_SW_EEEEENS5_IJNS4_10UnderscoreES1F_S1F_EEEEENS5_IJNS4_23SM90_TMA_LOAD_MULTICASTES1I_EEENS5_IJNS4_14ComposedLayoutINS4_7SwizzleILi3ELi4ELi3EEENS4_18smem_ptr_flag_bitsILi8EEENSN_INS5_IJNSA_ILi8EEESG_EEENS5_IJSG_SD_EEEEEEENSN_INS5_IJNS5_IJNS5_IJSP_SD_EEENS5_IJSO_SD_EEEEEESD_NS5_IJSC_SD_EEEEEENS5_IJNS5_IJNS5_IJSU_SY_EEESX_EEESW_NS5_IJSD_SY_EEEEEEEEEEEvNS4_8identityES1J_S24_vS25_EENS_8epilogue10collective18CollectiveEpilogueINS27_23Sm100TmaWarpSpecializedILi3ELi2ELi16ELb1ELb0EEEJNS5_IJSH_SH_SG_EEENS5_IJNSN_ISH_SD_EENSN_INS5_IJST_SB_EEENS5_IJSD_SO_EEEEEEEENS_10bfloat16_tESM_S2I_SM_NS27_6fusion15FusionCallbacksIS2B_NS2J_17LinearCombinationIS2I_fS2I_fLNS_15FloatRoundStyleE2EEES2C_S2H_JEEENS4_5SM1004TMEM4LOAD26SM100_TMEM_LOAD_32dp32b16xENS4_13SM90_TMA_LOADENS1K_INS1L_ILi1ELi4ELi3EEENS1N_ILi16EEENSN_INS5_IJS1P_ST_EEENS5_IJST_SD_EEEEEEENS4_39AutoVectorizingCopyWithAssumedAlignmentILi128EEENS4_14SM90_TMA_STOREES2Z_S31_S31_EEEvvEEEEvNT_6ParamsE:
	.zero		3968


//--------------------- SYMBOLS --------------------------

	.type		.nv.reservedSmem.offset0,@object
	.size		.nv.reservedSmem.offset0,0x4
	.type		.nv.reservedSmem.cap,@object
	.size		.nv.reservedSmem.cap,0x4
	.type		__assertfail,@function
